//
// Generated by NVIDIA NVVM Compiler
//
// Compiler Build ID: CL-36424714
// Cuda compilation tools, release 13.0, V13.0.88
// Based on NVVM 20.0.0
//

.version 9.0
.target sm_100
.address_size 64

	// .globl	_Z16initStatesKernelP17curandStateXORWOWyi
.global .align 4 .b8 precalc_xorwow_matrix[102400];
.global .align 4 .b8 precalc_xorwow_offset_matrix[102400];
.global .align 4 .b8 mrg32k3aM1[2304];
.global .align 4 .b8 mrg32k3aM2[2304];
.global .align 4 .b8 mrg32k3aM1SubSeq[2016];
.global .align 4 .b8 mrg32k3aM2SubSeq[2016];
.global .align 4 .b8 mrg32k3aM1Seq[2304];
.global .align 4 .b8 mrg32k3aM2Seq[2304];
.const .align 8 .b8 __cr_lgamma_table[72];
// _ZZN3cub18CUB_300001_SM_10006detail10radix_sort31DeviceRadixSortSingleTileKernelINS1_5radix10policy_hubIiiyE10Policy1000ELNS0_9SortOrderE0EiiyNS1_21identity_decomposer_tEEEvPKT1_PSA_PKT2_PSE_T3_iiT4_E12temp_storage has been demoted
// _ZZN3cub18CUB_300001_SM_10006detail10radix_sort30DeviceRadixSortHistogramKernelINS1_5radix10policy_hubIiiyE10Policy1000ELNS0_9SortOrderE0EiyNS1_21identity_decomposer_tEEEvPT2_PKT1_SA_iiT3_E12temp_storage has been demoted
// _ZZN3cub18CUB_300001_SM_10006detail10radix_sort33DeviceRadixSortExclusiveSumKernelINS1_5radix10policy_hubIiiyE10Policy1000EyEEvPT0_E12temp_storage has been demoted
// _ZZN3cub18CUB_300001_SM_10006detail10radix_sort29DeviceRadixSortOnesweepKernelINS1_5radix10policy_hubIiiyE10Policy1000ELNS0_9SortOrderE0EiiyiiNS1_21identity_decomposer_tEEEvPT5_SB_PT3_PKSC_PT1_PKSG_PT2_PKSK_T4_iiT6_E1s has been demoted
.global .align 1 .b8 _ZN34_INTERNAL_6299fb00_4_k_cu_a93dad274cuda3std3__45__cpo5beginE[1];
.global .align 1 .b8 _ZN34_INTERNAL_6299fb00_4_k_cu_a93dad274cuda3std3__45__cpo3endE[1];
.global .align 1 .b8 _ZN34_INTERNAL_6299fb00_4_k_cu_a93dad274cuda3std3__45__cpo6cbeginE[1];
.global .align 1 .b8 _ZN34_INTERNAL_6299fb00_4_k_cu_a93dad274cuda3std3__45__cpo4cendE[1];
.global .align 1 .b8 _ZN34_INTERNAL_6299fb00_4_k_cu_a93dad274cuda3std3__45__cpo6rbeginE[1];
.global .align 1 .b8 _ZN34_INTERNAL_6299fb00_4_k_cu_a93dad274cuda3std3__45__cpo4rendE[1];
.global .align 1 .b8 _ZN34_INTERNAL_6299fb00_4_k_cu_a93dad274cuda3std3__45__cpo7crbeginE[1];
.global .align 1 .b8 _ZN34_INTERNAL_6299fb00_4_k_cu_a93dad274cuda3std3__45__cpo5crendE[1];
.global .align 1 .b8 _ZN34_INTERNAL_6299fb00_4_k_cu_a93dad274cuda3std3__436_GLOBAL__N__6299fb00_4_k_cu_a93dad276ignoreE[1];
.global .align 1 .b8 _ZN34_INTERNAL_6299fb00_4_k_cu_a93dad274cuda3std3__419piecewise_constructE[1];
.global .align 1 .b8 _ZN34_INTERNAL_6299fb00_4_k_cu_a93dad274cuda3std3__48in_placeE[1];
.global .align 1 .b8 _ZN34_INTERNAL_6299fb00_4_k_cu_a93dad274cuda3std3__420unreachable_sentinelE[1];
.global .align 1 .b8 _ZN34_INTERNAL_6299fb00_4_k_cu_a93dad274cuda3std3__47nulloptE[1];
.global .align 1 .b8 _ZN34_INTERNAL_6299fb00_4_k_cu_a93dad274cuda3std3__48unexpectE[1];
.global .align 1 .b8 _ZN34_INTERNAL_6299fb00_4_k_cu_a93dad274cuda3std6ranges3__45__cpo4swapE[1];
.global .align 1 .b8 _ZN34_INTERNAL_6299fb00_4_k_cu_a93dad274cuda3std6ranges3__45__cpo9iter_moveE[1];
.global .align 1 .b8 _ZN34_INTERNAL_6299fb00_4_k_cu_a93dad274cuda3std6ranges3__45__cpo5beginE[1];
.global .align 1 .b8 _ZN34_INTERNAL_6299fb00_4_k_cu_a93dad274cuda3std6ranges3__45__cpo3endE[1];
.global .align 1 .b8 _ZN34_INTERNAL_6299fb00_4_k_cu_a93dad274cuda3std6ranges3__45__cpo6cbeginE[1];
.global .align 1 .b8 _ZN34_INTERNAL_6299fb00_4_k_cu_a93dad274cuda3std6ranges3__45__cpo4cendE[1];
.global .align 1 .b8 _ZN34_INTERNAL_6299fb00_4_k_cu_a93dad274cuda3std6ranges3__45__cpo7advanceE[1];
.global .align 1 .b8 _ZN34_INTERNAL_6299fb00_4_k_cu_a93dad274cuda3std6ranges3__45__cpo9iter_swapE[1];
.global .align 1 .b8 _ZN34_INTERNAL_6299fb00_4_k_cu_a93dad274cuda3std6ranges3__45__cpo4nextE[1];
.global .align 1 .b8 _ZN34_INTERNAL_6299fb00_4_k_cu_a93dad274cuda3std6ranges3__45__cpo4prevE[1];
.global .align 1 .b8 _ZN34_INTERNAL_6299fb00_4_k_cu_a93dad274cuda3std6ranges3__45__cpo4dataE[1];
.global .align 1 .b8 _ZN34_INTERNAL_6299fb00_4_k_cu_a93dad274cuda3std6ranges3__45__cpo5cdataE[1];
.global .align 1 .b8 _ZN34_INTERNAL_6299fb00_4_k_cu_a93dad274cuda3std6ranges3__45__cpo4sizeE[1];
.global .align 1 .b8 _ZN34_INTERNAL_6299fb00_4_k_cu_a93dad274cuda3std6ranges3__45__cpo5ssizeE[1];
.global .align 1 .b8 _ZN34_INTERNAL_6299fb00_4_k_cu_a93dad274cuda3std6ranges3__45__cpo8distanceE[1];
.global .align 1 .b8 _ZN34_INTERNAL_6299fb00_4_k_cu_a93dad276thrust24THRUST_300001_SM_1000_NS8cuda_cub3parE[1];
.global .align 1 .b8 _ZN34_INTERNAL_6299fb00_4_k_cu_a93dad276thrust24THRUST_300001_SM_1000_NS8cuda_cub10par_nosyncE[1];
.global .align 1 .b8 _ZN34_INTERNAL_6299fb00_4_k_cu_a93dad276thrust24THRUST_300001_SM_1000_NS6system6detail10sequential3seqE[1];
.global .align 1 .b8 _ZN34_INTERNAL_6299fb00_4_k_cu_a93dad276thrust24THRUST_300001_SM_1000_NS6system3cpp3parE[1];
.global .align 1 .b8 _ZN34_INTERNAL_6299fb00_4_k_cu_a93dad276thrust24THRUST_300001_SM_1000_NS12placeholders2_1E[1];
.global .align 1 .b8 _ZN34_INTERNAL_6299fb00_4_k_cu_a93dad276thrust24THRUST_300001_SM_1000_NS12placeholders2_2E[1];
.global .align 1 .b8 _ZN34_INTERNAL_6299fb00_4_k_cu_a93dad276thrust24THRUST_300001_SM_1000_NS12placeholders2_3E[1];
.global .align 1 .b8 _ZN34_INTERNAL_6299fb00_4_k_cu_a93dad276thrust24THRUST_300001_SM_1000_NS12placeholders2_4E[1];
.global .align 1 .b8 _ZN34_INTERNAL_6299fb00_4_k_cu_a93dad276thrust24THRUST_300001_SM_1000_NS12placeholders2_5E[1];
.global .align 1 .b8 _ZN34_INTERNAL_6299fb00_4_k_cu_a93dad276thrust24THRUST_300001_SM_1000_NS12placeholders2_6E[1];
.global .align 1 .b8 _ZN34_INTERNAL_6299fb00_4_k_cu_a93dad276thrust24THRUST_300001_SM_1000_NS12placeholders2_7E[1];
.global .align 1 .b8 _ZN34_INTERNAL_6299fb00_4_k_cu_a93dad276thrust24THRUST_300001_SM_1000_NS12placeholders2_8E[1];
.global .align 1 .b8 _ZN34_INTERNAL_6299fb00_4_k_cu_a93dad276thrust24THRUST_300001_SM_1000_NS12placeholders2_9E[1];
.global .align 1 .b8 _ZN34_INTERNAL_6299fb00_4_k_cu_a93dad276thrust24THRUST_300001_SM_1000_NS12placeholders3_10E[1];
.global .align 1 .b8 _ZN34_INTERNAL_6299fb00_4_k_cu_a93dad276thrust24THRUST_300001_SM_1000_NS3seqE[1];
.global .align 1 .b8 _ZN34_INTERNAL_6299fb00_4_k_cu_a93dad276thrust24THRUST_300001_SM_1000_NS6deviceE[1];
.extern .shared .align 16 .b8 sdata[];

.visible .entry _Z16initStatesKernelP17curandStateXORWOWyi(
	.param .u64 .ptr .align 1 _Z16initStatesKernelP17curandStateXORWOWyi_param_0,
	.param .u64 _Z16initStatesKernelP17curandStateXORWOWyi_param_1,
	.param .u32 _Z16initStatesKernelP17curandStateXORWOWyi_param_2
)
{
	.reg .pred 	%p<25>;
	.reg .b32 	%r<420>;
	.reg .b64 	%rd<19>;

	ld.param.u64 	%rd8, [_Z16initStatesKernelP17curandStateXORWOWyi_param_0];
	ld.param.u64 	%rd9, [_Z16initStatesKernelP17curandStateXORWOWyi_param_1];
	ld.param.u32 	%r183, [_Z16initStatesKernelP17curandStateXORWOWyi_param_2];
	mov.u32 	%r184, %ctaid.y;
	mov.u32 	%r185, %ntid.y;
	mov.u32 	%r186, %tid.y;
	mad.lo.s32 	%r187, %r184, %r185, %r186;
	mov.u32 	%r188, %ctaid.x;
	mov.u32 	%r189, %ntid.x;
	mov.u32 	%r190, %tid.x;
	mad.lo.s32 	%r191, %r188, %r189, %r190;
	mad.lo.s32 	%r1, %r183, %r187, %r191;
	max.s32 	%r192, %r187, %r191;
	setp.ge.s32 	%p1, %r192, %r183;
	@%p1 bra 	$L__BB0_44;
	cvta.to.global.u64 	%rd10, %rd8;
	cvt.s64.s32 	%rd18, %r1;
	mul.wide.s32 	%rd11, %r1, 48;
	add.s64 	%rd2, %rd10, %rd11;
	cvt.u32.u64 	%r193, %rd9;
	xor.b32  	%r194, %r193, -1429050551;
	mul.lo.s32 	%r195, %r194, 1099087573;
	{ .reg .b32 tmp; mov.b64 {tmp, %r196}, %rd9; }
	xor.b32  	%r197, %r196, -136515619;
	mul.lo.s32 	%r198, %r197, -1703105765;
	add.s32 	%r199, %r195, %r198;
	add.s32 	%r200, %r199, 6615241;
	add.s32 	%r201, %r195, 123456789;
	st.global.v2.u32 	[%rd2], {%r200, %r201};
	xor.b32  	%r202, %r195, 362436069;
	add.s32 	%r203, %r198, 521288629;
	st.global.v2.u32 	[%rd2+8], {%r202, %r203};
	xor.b32  	%r204, %r198, 88675123;
	add.s32 	%r205, %r195, 5783321;
	st.global.v2.u32 	[%rd2+16], {%r204, %r205};
	setp.eq.s32 	%p2, %r1, 0;
	@%p2 bra 	$L__BB0_43;
	mov.b32 	%r326, 0;
$L__BB0_3:
	and.b64  	%rd4, %rd18, 3;
	setp.eq.s64 	%p3, %rd4, 0;
	@%p3 bra 	$L__BB0_42;
	mul.wide.u32 	%rd12, %r326, 3200;
	mov.u64 	%rd13, precalc_xorwow_matrix;
	add.s64 	%rd5, %rd13, %rd12;
	cvt.u32.u64 	%r3, %rd4;
	mov.b32 	%r327, 0;
$L__BB0_5:
	mov.b32 	%r340, 0;
	mov.u32 	%r341, %r340;
	mov.u32 	%r342, %r340;
	mov.u32 	%r343, %r340;
	mov.u32 	%r344, %r340;
	mov.u32 	%r333, %r340;
$L__BB0_6:
	mul.wide.u32 	%rd14, %r333, 4;
	add.s64 	%rd15, %rd2, %rd14;
	ld.global.u32 	%r11, [%rd15+4];
	shl.b32 	%r12, %r333, 5;
	mov.b32 	%r339, 0;
$L__BB0_7:
	.pragma "nounroll";
	shr.u32 	%r210, %r11, %r339;
	and.b32  	%r211, %r210, 1;
	setp.eq.b32 	%p4, %r211, 1;
	not.pred 	%p5, %p4;
	add.s32 	%r212, %r12, %r339;
	mul.lo.s32 	%r213, %r212, 5;
	mul.wide.u32 	%rd16, %r213, 4;
	add.s64 	%rd6, %rd5, %rd16;
	@%p5 bra 	$L__BB0_9;
	ld.global.u32 	%r214, [%rd6];
	xor.b32  	%r344, %r344, %r214;
	ld.global.u32 	%r215, [%rd6+4];
	xor.b32  	%r343, %r343, %r215;
	ld.global.u32 	%r216, [%rd6+8];
	xor.b32  	%r342, %r342, %r216;
	ld.global.u32 	%r217, [%rd6+12];
	xor.b32  	%r341, %r341, %r217;
	ld.global.u32 	%r218, [%rd6+16];
	xor.b32  	%r340, %r340, %r218;
$L__BB0_9:
	and.b32  	%r220, %r210, 2;
	setp.eq.s32 	%p6, %r220, 0;
	@%p6 bra 	$L__BB0_11;
	ld.global.u32 	%r221, [%rd6+20];
	xor.b32  	%r344, %r344, %r221;
	ld.global.u32 	%r222, [%rd6+24];
	xor.b32  	%r343, %r343, %r222;
	ld.global.u32 	%r223, [%rd6+28];
	xor.b32  	%r342, %r342, %r223;
	ld.global.u32 	%r224, [%rd6+32];
	xor.b32  	%r341, %r341, %r224;
	ld.global.u32 	%r225, [%rd6+36];
	xor.b32  	%r340, %r340, %r225;
$L__BB0_11:
	and.b32  	%r227, %r210, 4;
	setp.eq.s32 	%p7, %r227, 0;
	@%p7 bra 	$L__BB0_13;
	ld.global.u32 	%r228, [%rd6+40];
	xor.b32  	%r344, %r344, %r228;
	ld.global.u32 	%r229, [%rd6+44];
	xor.b32  	%r343, %r343, %r229;
	ld.global.u32 	%r230, [%rd6+48];
	xor.b32  	%r342, %r342, %r230;
	ld.global.u32 	%r231, [%rd6+52];
	xor.b32  	%r341, %r341, %r231;
	ld.global.u32 	%r232, [%rd6+56];
	xor.b32  	%r340, %r340, %r232;
$L__BB0_13:
	and.b32  	%r234, %r210, 8;
	setp.eq.s32 	%p8, %r234, 0;
	@%p8 bra 	$L__BB0_15;
	ld.global.u32 	%r235, [%rd6+60];
	xor.b32  	%r344, %r344, %r235;
	ld.global.u32 	%r236, [%rd6+64];
	xor.b32  	%r343, %r343, %r236;
	ld.global.u32 	%r237, [%rd6+68];
	xor.b32  	%r342, %r342, %r237;
	ld.global.u32 	%r238, [%rd6+72];
	xor.b32  	%r341, %r341, %r238;
	ld.global.u32 	%r239, [%rd6+76];
	xor.b32  	%r340, %r340, %r239;
$L__BB0_15:
	and.b32  	%r241, %r210, 16;
	setp.eq.s32 	%p9, %r241, 0;
	@%p9 bra 	$L__BB0_17;
	ld.global.u32 	%r242, [%rd6+80];
	xor.b32  	%r344, %r344, %r242;
	ld.global.u32 	%r243, [%rd6+84];
	xor.b32  	%r343, %r343, %r243;
	ld.global.u32 	%r244, [%rd6+88];
	xor.b32  	%r342, %r342, %r244;
	ld.global.u32 	%r245, [%rd6+92];
	xor.b32  	%r341, %r341, %r245;
	ld.global.u32 	%r246, [%rd6+96];
	xor.b32  	%r340, %r340, %r246;
$L__BB0_17:
	and.b32  	%r248, %r210, 32;
	setp.eq.s32 	%p10, %r248, 0;
	@%p10 bra 	$L__BB0_19;
	ld.global.u32 	%r249, [%rd6+100];
	xor.b32  	%r344, %r344, %r249;
	ld.global.u32 	%r250, [%rd6+104];
	xor.b32  	%r343, %r343, %r250;
	ld.global.u32 	%r251, [%rd6+108];
	xor.b32  	%r342, %r342, %r251;
	ld.global.u32 	%r252, [%rd6+112];
	xor.b32  	%r341, %r341, %r252;
	ld.global.u32 	%r253, [%rd6+116];
	xor.b32  	%r340, %r340, %r253;
$L__BB0_19:
	and.b32  	%r255, %r210, 64;
	setp.eq.s32 	%p11, %r255, 0;
	@%p11 bra 	$L__BB0_21;
	ld.global.u32 	%r256, [%rd6+120];
	xor.b32  	%r344, %r344, %r256;
	ld.global.u32 	%r257, [%rd6+124];
	xor.b32  	%r343, %r343, %r257;
	ld.global.u32 	%r258, [%rd6+128];
	xor.b32  	%r342, %r342, %r258;
	ld.global.u32 	%r259, [%rd6+132];
	xor.b32  	%r341, %r341, %r259;
	ld.global.u32 	%r260, [%rd6+136];
	xor.b32  	%r340, %r340, %r260;
$L__BB0_21:
	and.b32  	%r262, %r210, 128;
	setp.eq.s32 	%p12, %r262, 0;
	@%p12 bra 	$L__BB0_23;
	ld.global.u32 	%r263, [%rd6+140];
	xor.b32  	%r344, %r344, %r263;
	ld.global.u32 	%r264, [%rd6+144];
	xor.b32  	%r343, %r343, %r264;
	ld.global.u32 	%r265, [%rd6+148];
	xor.b32  	%r342, %r342, %r265;
	ld.global.u32 	%r266, [%rd6+152];
	xor.b32  	%r341, %r341, %r266;
	ld.global.u32 	%r267, [%rd6+156];
	xor.b32  	%r340, %r340, %r267;
$L__BB0_23:
	and.b32  	%r269, %r210, 256;
	setp.eq.s32 	%p13, %r269, 0;
	@%p13 bra 	$L__BB0_25;
	ld.global.u32 	%r270, [%rd6+160];
	xor.b32  	%r344, %r344, %r270;
	ld.global.u32 	%r271, [%rd6+164];
	xor.b32  	%r343, %r343, %r271;
	ld.global.u32 	%r272, [%rd6+168];
	xor.b32  	%r342, %r342, %r272;
	ld.global.u32 	%r273, [%rd6+172];
	xor.b32  	%r341, %r341, %r273;
	ld.global.u32 	%r274, [%rd6+176];
	xor.b32  	%r340, %r340, %r274;
$L__BB0_25:
	and.b32  	%r276, %r210, 512;
	setp.eq.s32 	%p14, %r276, 0;
	@%p14 bra 	$L__BB0_27;
	ld.global.u32 	%r277, [%rd6+180];
	xor.b32  	%r344, %r344, %r277;
	ld.global.u32 	%r278, [%rd6+184];
	xor.b32  	%r343, %r343, %r278;
	ld.global.u32 	%r279, [%rd6+188];
	xor.b32  	%r342, %r342, %r279;
	ld.global.u32 	%r280, [%rd6+192];
	xor.b32  	%r341, %r341, %r280;
	ld.global.u32 	%r281, [%rd6+196];
	xor.b32  	%r340, %r340, %r281;
$L__BB0_27:
	and.b32  	%r283, %r210, 1024;
	setp.eq.s32 	%p15, %r283, 0;
	@%p15 bra 	$L__BB0_29;
	ld.global.u32 	%r284, [%rd6+200];
	xor.b32  	%r344, %r344, %r284;
	ld.global.u32 	%r285, [%rd6+204];
	xor.b32  	%r343, %r343, %r285;
	ld.global.u32 	%r286, [%rd6+208];
	xor.b32  	%r342, %r342, %r286;
	ld.global.u32 	%r287, [%rd6+212];
	xor.b32  	%r341, %r341, %r287;
	ld.global.u32 	%r288, [%rd6+216];
	xor.b32  	%r340, %r340, %r288;
$L__BB0_29:
	and.b32  	%r290, %r210, 2048;
	setp.eq.s32 	%p16, %r290, 0;
	@%p16 bra 	$L__BB0_31;
	ld.global.u32 	%r291, [%rd6+220];
	xor.b32  	%r344, %r344, %r291;
	ld.global.u32 	%r292, [%rd6+224];
	xor.b32  	%r343, %r343, %r292;
	ld.global.u32 	%r293, [%rd6+228];
	xor.b32  	%r342, %r342, %r293;
	ld.global.u32 	%r294, [%rd6+232];
	xor.b32  	%r341, %r341, %r294;
	ld.global.u32 	%r295, [%rd6+236];
	xor.b32  	%r340, %r340, %r295;
$L__BB0_31:
	and.b32  	%r297, %r210, 4096;
	setp.eq.s32 	%p17, %r297, 0;
	@%p17 bra 	$L__BB0_33;
	ld.global.u32 	%r298, [%rd6+240];
	xor.b32  	%r344, %r344, %r298;
	ld.global.u32 	%r299, [%rd6+244];
	xor.b32  	%r343, %r343, %r299;
	ld.global.u32 	%r300, [%rd6+248];
	xor.b32  	%r342, %r342, %r300;
	ld.global.u32 	%r301, [%rd6+252];
	xor.b32  	%r341, %r341, %r301;
	ld.global.u32 	%r302, [%rd6+256];
	xor.b32  	%r340, %r340, %r302;
$L__BB0_33:
	and.b32  	%r304, %r210, 8192;
	setp.eq.s32 	%p18, %r304, 0;
	@%p18 bra 	$L__BB0_35;
	ld.global.u32 	%r305, [%rd6+260];
	xor.b32  	%r344, %r344, %r305;
	ld.global.u32 	%r306, [%rd6+264];
	xor.b32  	%r343, %r343, %r306;
	ld.global.u32 	%r307, [%rd6+268];
	xor.b32  	%r342, %r342, %r307;
	ld.global.u32 	%r308, [%rd6+272];
	xor.b32  	%r341, %r341, %r308;
	ld.global.u32 	%r309, [%rd6+276];
	xor.b32  	%r340, %r340, %r309;
$L__BB0_35:
	and.b32  	%r311, %r210, 16384;
	setp.eq.s32 	%p19, %r311, 0;
	@%p19 bra 	$L__BB0_37;
	ld.global.u32 	%r312, [%rd6+280];
	xor.b32  	%r344, %r344, %r312;
	ld.global.u32 	%r313, [%rd6+284];
	xor.b32  	%r343, %r343, %r313;
	ld.global.u32 	%r314, [%rd6+288];
	xor.b32  	%r342, %r342, %r314;
	ld.global.u32 	%r315, [%rd6+292];
	xor.b32  	%r341, %r341, %r315;
	ld.global.u32 	%r316, [%rd6+296];
	xor.b32  	%r340, %r340, %r316;
$L__BB0_37:
	and.b32  	%r318, %r210, 32768;
	setp.eq.s32 	%p20, %r318, 0;
	@%p20 bra 	$L__BB0_39;
	ld.global.u32 	%r319, [%rd6+300];
	xor.b32  	%r344, %r344, %r319;
	ld.global.u32 	%r320, [%rd6+304];
	xor.b32  	%r343, %r343, %r320;
	ld.global.u32 	%r321, [%rd6+308];
	xor.b32  	%r342, %r342, %r321;
	ld.global.u32 	%r322, [%rd6+312];
	xor.b32  	%r341, %r341, %r322;
	ld.global.u32 	%r323, [%rd6+316];
	xor.b32  	%r340, %r340, %r323;
$L__BB0_39:
	add.s32 	%r339, %r339, 16;
	setp.ne.s32 	%p21, %r339, 32;
	@%p21 bra 	$L__BB0_7;
	mad.lo.s32 	%r324, %r333, -31, %r12;
	add.s32 	%r333, %r324, 1;
	setp.ne.s32 	%p22, %r333, 5;
	@%p22 bra 	$L__BB0_6;
	st.global.u32 	[%rd2+4], %r344;
	st.global.u32 	[%rd2+8], %r343;
	st.global.u32 	[%rd2+12], %r342;
	st.global.u32 	[%rd2+16], %r341;
	st.global.u32 	[%rd2+20], %r340;
	add.s32 	%r327, %r327, 1;
	setp.lt.u32 	%p23, %r327, %r3;
	@%p23 bra 	$L__BB0_5;
$L__BB0_42:
	shr.u64 	%rd7, %rd18, 2;
	add.s32 	%r326, %r326, 1;
	setp.gt.u64 	%p24, %rd18, 3;
	mov.u64 	%rd18, %rd7;
	@%p24 bra 	$L__BB0_3;
$L__BB0_43:
	mov.b32 	%r325, 0;
	st.global.v2.u32 	[%rd2+24], {%r325, %r325};
	st.global.u32 	[%rd2+32], %r325;
	mov.b64 	%rd17, 0;
	st.global.u64 	[%rd2+40], %rd17;
$L__BB0_44:
	ret;

}
	// .globl	_Z17updateAreasKernelPdS_Pii
.visible .entry _Z17updateAreasKernelPdS_Pii(
	.param .u64 .ptr .align 1 _Z17updateAreasKernelPdS_Pii_param_0,
	.param .u64 .ptr .align 1 _Z17updateAreasKernelPdS_Pii_param_1,
	.param .u64 .ptr .align 1 _Z17updateAreasKernelPdS_Pii_param_2,
	.param .u32 _Z17updateAreasKernelPdS_Pii_param_3
)
{
	.reg .pred 	%p<24>;
	.reg .b32 	%r<15>;
	.reg .b64 	%rd<17>;
	.reg .b64 	%fd<75>;

	ld.param.u64 	%rd6, [_Z17updateAreasKernelPdS_Pii_param_0];
	ld.param.u64 	%rd8, [_Z17updateAreasKernelPdS_Pii_param_1];
	ld.param.u64 	%rd7, [_Z17updateAreasKernelPdS_Pii_param_2];
	ld.param.u32 	%r7, [_Z17updateAreasKernelPdS_Pii_param_3];
	cvta.to.global.u64 	%rd1, %rd8;
	mov.u32 	%r8, %ctaid.x;
	mov.u32 	%r9, %ntid.x;
	mov.u32 	%r10, %tid.x;
	mad.lo.s32 	%r1, %r8, %r9, %r10;
	setp.ge.s32 	%p1, %r1, %r7;
	@%p1 bra 	$L__BB1_20;
	cvta.to.global.u64 	%rd9, %rd6;
	cvta.to.global.u64 	%rd10, %rd7;
	mul.wide.s32 	%rd11, %r1, 4;
	add.s64 	%rd12, %rd10, %rd11;
	ld.global.u32 	%r14, [%rd12];
	ld.global.u32 	%r3, [%rd12+4];
	shl.b32 	%r11, %r14, 1;
	mul.wide.s32 	%rd13, %r11, 8;
	add.s64 	%rd2, %rd1, %rd13;
	ld.global.f64 	%fd1, [%rd2+8];
	add.s32 	%r4, %r3, -1;
	setp.ge.s32 	%p2, %r14, %r4;
	mul.wide.s32 	%rd14, %r1, 8;
	add.s64 	%rd3, %rd9, %rd14;
	@%p2 bra 	$L__BB1_13;
	add.f64 	%fd2, %fd1, %fd1;
	ld.global.f64 	%fd64, [%rd3];
$L__BB1_3:
	shl.b32 	%r12, %r14, 1;
	mul.wide.s32 	%rd15, %r12, 8;
	add.s64 	%rd4, %rd1, %rd15;
	ld.global.f64 	%fd41, [%rd4];
	ld.global.f64 	%fd42, [%rd4+16];
	sub.f64 	%fd43, %fd41, %fd42;
	add.f64 	%fd66, %fd43, 0d3FE0000000000000;
	setp.geu.f64 	%p3, %fd66, 0d0000000000000000;
	@%p3 bra 	$L__BB1_4;
	bra.uni 	$L__BB1_21;
$L__BB1_4:
	setp.leu.f64 	%p5, %fd66, 0d3FF0000000000000;
	@%p5 bra 	$L__BB1_6;
$L__BB1_5:
	add.f64 	%fd66, %fd66, 0dBFF0000000000000;
	setp.gt.f64 	%p6, %fd66, 0d3FF0000000000000;
	@%p6 bra 	$L__BB1_5;
$L__BB1_6:
	ld.global.f64 	%fd44, [%rd4+8];
	sub.f64 	%fd45, %fd44, %fd1;
	add.f64 	%fd68, %fd45, 0d3FE0000000000000;
	setp.geu.f64 	%p7, %fd68, 0d0000000000000000;
	@%p7 bra 	$L__BB1_7;
	bra.uni 	$L__BB1_22;
$L__BB1_7:
	setp.leu.f64 	%p9, %fd68, 0d3FF0000000000000;
	@%p9 bra 	$L__BB1_9;
$L__BB1_8:
	add.f64 	%fd68, %fd68, 0dBFF0000000000000;
	setp.gt.f64 	%p10, %fd68, 0d3FF0000000000000;
	@%p10 bra 	$L__BB1_8;
$L__BB1_9:
	ld.global.f64 	%fd46, [%rd4+24];
	sub.f64 	%fd47, %fd46, %fd1;
	add.f64 	%fd70, %fd47, 0d3FE0000000000000;
	setp.geu.f64 	%p11, %fd70, 0d0000000000000000;
	@%p11 bra 	$L__BB1_10;
	bra.uni 	$L__BB1_23;
$L__BB1_10:
	setp.leu.f64 	%p13, %fd70, 0d3FF0000000000000;
	@%p13 bra 	$L__BB1_12;
$L__BB1_11:
	add.f64 	%fd70, %fd70, 0dBFF0000000000000;
	setp.gt.f64 	%p14, %fd70, 0d3FF0000000000000;
	@%p14 bra 	$L__BB1_11;
$L__BB1_12:
	add.f64 	%fd48, %fd68, %fd70;
	add.f64 	%fd49, %fd48, 0dBFF0000000000000;
	add.f64 	%fd50, %fd2, %fd49;
	add.f64 	%fd51, %fd66, 0dBFE0000000000000;
	mul.f64 	%fd52, %fd51, %fd50;
	fma.rn.f64 	%fd64, %fd52, 0d3FE0000000000000, %fd64;
	st.global.f64 	[%rd3], %fd64;
	add.s32 	%r14, %r14, 1;
	setp.ne.s32 	%p15, %r14, %r4;
	@%p15 bra 	$L__BB1_3;
$L__BB1_13:
	shl.b32 	%r13, %r3, 1;
	mul.wide.s32 	%rd16, %r13, 8;
	add.s64 	%rd5, %rd1, %rd16;
	ld.global.f64 	%fd53, [%rd5+-16];
	ld.global.f64 	%fd54, [%rd2];
	sub.f64 	%fd55, %fd53, %fd54;
	add.f64 	%fd72, %fd55, 0d3FE0000000000000;
	setp.geu.f64 	%p16, %fd72, 0d0000000000000000;
	@%p16 bra 	$L__BB1_14;
	bra.uni 	$L__BB1_24;
$L__BB1_14:
	setp.leu.f64 	%p18, %fd72, 0d3FF0000000000000;
	@%p18 bra 	$L__BB1_16;
$L__BB1_15:
	add.f64 	%fd72, %fd72, 0dBFF0000000000000;
	setp.gt.f64 	%p19, %fd72, 0d3FF0000000000000;
	@%p19 bra 	$L__BB1_15;
$L__BB1_16:
	ld.global.f64 	%fd56, [%rd5+-8];
	sub.f64 	%fd57, %fd56, %fd1;
	add.f64 	%fd74, %fd57, 0d3FE0000000000000;
	setp.geu.f64 	%p20, %fd74, 0d0000000000000000;
	@%p20 bra 	$L__BB1_17;
	bra.uni 	$L__BB1_25;
$L__BB1_17:
	setp.leu.f64 	%p22, %fd74, 0d3FF0000000000000;
	@%p22 bra 	$L__BB1_19;
$L__BB1_18:
	add.f64 	%fd74, %fd74, 0dBFF0000000000000;
	setp.gt.f64 	%p23, %fd74, 0d3FF0000000000000;
	@%p23 bra 	$L__BB1_18;
$L__BB1_19:
	add.f64 	%fd58, %fd74, 0dBFE0000000000000;
	fma.rn.f64 	%fd59, %fd1, 0d4000000000000000, %fd58;
	add.f64 	%fd60, %fd72, 0dBFE0000000000000;
	mul.f64 	%fd61, %fd60, %fd59;
	ld.global.f64 	%fd62, [%rd3];
	fma.rn.f64 	%fd63, %fd61, 0d3FE0000000000000, %fd62;
	st.global.f64 	[%rd3], %fd63;
$L__BB1_20:
	ret;
$L__BB1_21:
	add.f64 	%fd66, %fd66, 0d3FF0000000000000;
	setp.lt.f64 	%p4, %fd66, 0d0000000000000000;
	@%p4 bra 	$L__BB1_21;
	bra.uni 	$L__BB1_4;
$L__BB1_22:
	add.f64 	%fd68, %fd68, 0d3FF0000000000000;
	setp.lt.f64 	%p8, %fd68, 0d0000000000000000;
	@%p8 bra 	$L__BB1_22;
	bra.uni 	$L__BB1_7;
$L__BB1_23:
	add.f64 	%fd70, %fd70, 0d3FF0000000000000;
	setp.lt.f64 	%p12, %fd70, 0d0000000000000000;
	@%p12 bra 	$L__BB1_23;
	bra.uni 	$L__BB1_10;
$L__BB1_24:
	add.f64 	%fd72, %fd72, 0d3FF0000000000000;
	setp.lt.f64 	%p17, %fd72, 0d0000000000000000;
	@%p17 bra 	$L__BB1_24;
	bra.uni 	$L__BB1_14;
$L__BB1_25:
	add.f64 	%fd74, %fd74, 0d3FF0000000000000;
	setp.lt.f64 	%p21, %fd74, 0d0000000000000000;
	@%p21 bra 	$L__BB1_25;
	bra.uni 	$L__BB1_17;

}
	// .globl	_Z19updateShapeIdKernelPiS_i
.visible .entry _Z19updateShapeIdKernelPiS_i(
	.param .u64 .ptr .align 1 _Z19updateShapeIdKernelPiS_i_param_0,
	.param .u64 .ptr .align 1 _Z19updateShapeIdKernelPiS_i_param_1,
	.param .u32 _Z19updateShapeIdKernelPiS_i_param_2
)
{
	.reg .pred 	%p<4>;
	.reg .b32 	%r<12>;
	.reg .b64 	%rd<9>;

	ld.param.u64 	%rd3, [_Z19updateShapeIdKernelPiS_i_param_0];
	ld.param.u64 	%rd4, [_Z19updateShapeIdKernelPiS_i_param_1];
	ld.param.u32 	%r5, [_Z19updateShapeIdKernelPiS_i_param_2];
	mov.u32 	%r6, %ctaid.x;
	mov.u32 	%r7, %ntid.x;
	mov.u32 	%r8, %tid.x;
	mad.lo.s32 	%r1, %r6, %r7, %r8;
	setp.ge.s32 	%p1, %r1, %r5;
	@%p1 bra 	$L__BB2_4;
	cvta.to.global.u64 	%rd5, %rd4;
	mul.wide.s32 	%rd6, %r1, 4;
	add.s64 	%rd1, %rd5, %rd6;
	ld.global.u32 	%r11, [%rd1];
	ld.global.u32 	%r9, [%rd1+4];
	setp.ge.s32 	%p2, %r11, %r9;
	@%p2 bra 	$L__BB2_4;
	cvta.to.global.u64 	%rd2, %rd3;
$L__BB2_3:
	mul.wide.s32 	%rd7, %r11, 4;
	add.s64 	%rd8, %rd2, %rd7;
	st.global.u32 	[%rd8], %r1;
	add.s32 	%r11, %r11, 1;
	ld.global.u32 	%r10, [%rd1+4];
	setp.lt.s32 	%p3, %r11, %r10;
	@%p3 bra 	$L__BB2_3;
$L__BB2_4:
	ret;

}
	// .globl	_Z25updateNeighborCellsKernelPdPiS0_iiiS0_
.visible .entry _Z25updateNeighborCellsKernelPdPiS0_iiiS0_(
	.param .u64 .ptr .align 1 _Z25updateNeighborCellsKernelPdPiS0_iiiS0__param_0,
	.param .u64 .ptr .align 1 _Z25updateNeighborCellsKernelPdPiS0_iiiS0__param_1,
	.param .u64 .ptr .align 1 _Z25updateNeighborCellsKernelPdPiS0_iiiS0__param_2,
	.param .u32 _Z25updateNeighborCellsKernelPdPiS0_iiiS0__param_3,
	.param .u32 _Z25updateNeighborCellsKernelPdPiS0_iiiS0__param_4,
	.param .u32 _Z25updateNeighborCellsKernelPdPiS0_iiiS0__param_5,
	.param .u64 .ptr .align 1 _Z25updateNeighborCellsKernelPdPiS0_iiiS0__param_6
)
{
	.reg .pred 	%p<20>;
	.reg .b32 	%r<22>;
	.reg .b64 	%rd<21>;
	.reg .b64 	%fd<50>;

	ld.param.u64 	%rd2, [_Z25updateNeighborCellsKernelPdPiS0_iiiS0__param_0];
	ld.param.u64 	%rd3, [_Z25updateNeighborCellsKernelPdPiS0_iiiS0__param_1];
	ld.param.u64 	%rd5, [_Z25updateNeighborCellsKernelPdPiS0_iiiS0__param_2];
	ld.param.u32 	%r8, [_Z25updateNeighborCellsKernelPdPiS0_iiiS0__param_4];
	ld.param.u32 	%r9, [_Z25updateNeighborCellsKernelPdPiS0_iiiS0__param_5];
	ld.param.u64 	%rd4, [_Z25updateNeighborCellsKernelPdPiS0_iiiS0__param_6];
	cvta.to.global.u64 	%rd1, %rd5;
	mov.u32 	%r10, %ctaid.x;
	mov.u32 	%r11, %ntid.x;
	mov.u32 	%r12, %tid.x;
	mad.lo.s32 	%r1, %r10, %r11, %r12;
	setp.ge.s32 	%p1, %r1, %r8;
	@%p1 bra 	$L__BB3_16;
	add.s32 	%r13, %r8, -1;
	setp.ne.s32 	%p2, %r1, %r13;
	@%p2 bra 	$L__BB3_3;
	mul.wide.s32 	%rd8, %r1, 4;
	add.s64 	%rd9, %rd1, %rd8;
	ld.global.u32 	%r20, [%rd9];
	bra.uni 	$L__BB3_4;
$L__BB3_3:
	add.s32 	%r21, %r1, 1;
	mul.wide.s32 	%rd6, %r1, 4;
	add.s64 	%rd7, %rd1, %rd6;
	ld.global.u32 	%r20, [%rd7];
	ld.global.u32 	%r14, [%rd7+4];
	setp.eq.s32 	%p3, %r20, %r14;
	@%p3 bra 	$L__BB3_5;
$L__BB3_4:
	cvta.to.global.u64 	%rd10, %rd3;
	mul.wide.s32 	%rd11, %r20, 4;
	add.s64 	%rd12, %rd10, %rd11;
	ld.global.u32 	%r21, [%rd12];
$L__BB3_5:
	cvta.to.global.u64 	%rd13, %rd2;
	shl.b32 	%r15, %r21, 1;
	mul.wide.s32 	%rd14, %r15, 8;
	add.s64 	%rd15, %rd13, %rd14;
	ld.global.f64 	%fd31, [%rd15];
	shl.b32 	%r16, %r1, 1;
	mul.wide.s32 	%rd16, %r16, 8;
	add.s64 	%rd17, %rd13, %rd16;
	ld.global.f64 	%fd1, [%rd17];
	sub.f64 	%fd32, %fd31, %fd1;
	add.f64 	%fd42, %fd32, 0d3FE0000000000000;
	ld.global.f64 	%fd33, [%rd15+8];
	ld.global.f64 	%fd3, [%rd17+8];
	sub.f64 	%fd34, %fd33, %fd3;
	add.f64 	%fd43, %fd34, 0d3FE0000000000000;
	setp.geu.f64 	%p4, %fd42, 0d3FF0000000000000;
	@%p4 bra 	$L__BB3_6;
	bra.uni 	$L__BB3_17;
$L__BB3_6:
	setp.geu.f64 	%p6, %fd43, 0d3FF0000000000000;
	@%p6 bra 	$L__BB3_7;
	bra.uni 	$L__BB3_18;
$L__BB3_7:
	setp.leu.f64 	%p8, %fd42, 0d3FF0000000000000;
	@%p8 bra 	$L__BB3_8;
	bra.uni 	$L__BB3_19;
$L__BB3_8:
	setp.leu.f64 	%p10, %fd43, 0d3FF0000000000000;
	@%p10 bra 	$L__BB3_10;
$L__BB3_9:
	add.f64 	%fd43, %fd43, 0dBFF0000000000000;
	setp.gt.f64 	%p11, %fd43, 0d3FF0000000000000;
	@%p11 bra 	$L__BB3_9;
$L__BB3_10:
	add.f64 	%fd35, %fd42, 0dBFE0000000000000;
	add.f64 	%fd36, %fd43, 0dBFE0000000000000;
	fma.rn.f64 	%fd46, %fd35, 0d3FE0000000000000, %fd1;
	fma.rn.f64 	%fd47, %fd36, 0d3FE0000000000000, %fd3;
	setp.geu.f64 	%p12, %fd46, 0d3FF0000000000000;
	@%p12 bra 	$L__BB3_11;
	bra.uni 	$L__BB3_20;
$L__BB3_11:
	setp.geu.f64 	%p14, %fd47, 0d3FF0000000000000;
	@%p14 bra 	$L__BB3_12;
	bra.uni 	$L__BB3_21;
$L__BB3_12:
	setp.leu.f64 	%p16, %fd46, 0d3FF0000000000000;
	@%p16 bra 	$L__BB3_13;
	bra.uni 	$L__BB3_22;
$L__BB3_13:
	setp.leu.f64 	%p18, %fd47, 0d3FF0000000000000;
	@%p18 bra 	$L__BB3_15;
$L__BB3_14:
	add.f64 	%fd47, %fd47, 0dBFF0000000000000;
	setp.gt.f64 	%p19, %fd47, 0d3FF0000000000000;
	@%p19 bra 	$L__BB3_14;
$L__BB3_15:
	cvt.rn.f64.s32 	%fd37, %r9;
	mul.f64 	%fd38, %fd46, %fd37;
	cvt.rmi.f64.f64 	%fd39, %fd38;
	mul.f64 	%fd40, %fd47, %fd37;
	cvt.rmi.f64.f64 	%fd41, %fd40;
	cvt.rzi.s32.f64 	%r17, %fd41;
	cvt.rzi.s32.f64 	%r18, %fd39;
	mad.lo.s32 	%r19, %r17, %r9, %r18;
	cvta.to.global.u64 	%rd18, %rd4;
	mul.wide.s32 	%rd19, %r1, 4;
	add.s64 	%rd20, %rd18, %rd19;
	st.global.u32 	[%rd20], %r19;
$L__BB3_16:
	ret;
$L__BB3_17:
	add.f64 	%fd42, %fd42, 0d3FF0000000000000;
	setp.lt.f64 	%p5, %fd42, 0d3FF0000000000000;
	@%p5 bra 	$L__BB3_17;
	bra.uni 	$L__BB3_6;
$L__BB3_18:
	add.f64 	%fd43, %fd43, 0d3FF0000000000000;
	setp.lt.f64 	%p7, %fd43, 0d3FF0000000000000;
	@%p7 bra 	$L__BB3_18;
	bra.uni 	$L__BB3_7;
$L__BB3_19:
	add.f64 	%fd42, %fd42, 0dBFF0000000000000;
	setp.gt.f64 	%p9, %fd42, 0d3FF0000000000000;
	@%p9 bra 	$L__BB3_19;
	bra.uni 	$L__BB3_8;
$L__BB3_20:
	add.f64 	%fd46, %fd46, 0d3FF0000000000000;
	setp.lt.f64 	%p13, %fd46, 0d3FF0000000000000;
	@%p13 bra 	$L__BB3_20;
	bra.uni 	$L__BB3_11;
$L__BB3_21:
	add.f64 	%fd47, %fd47, 0d3FF0000000000000;
	setp.lt.f64 	%p15, %fd47, 0d3FF0000000000000;
	@%p15 bra 	$L__BB3_21;
	bra.uni 	$L__BB3_12;
$L__BB3_22:
	add.f64 	%fd46, %fd46, 0dBFF0000000000000;
	setp.gt.f64 	%p17, %fd46, 0d3FF0000000000000;
	@%p17 bra 	$L__BB3_22;
	bra.uni 	$L__BB3_13;

}
	// .globl	_Z21updateNeighborsKernelPKiS0_PKdS0_S0_iPiS3_iiS3_d
.visible .entry _Z21updateNeighborsKernelPKiS0_PKdS0_S0_iPiS3_iiS3_d(
	.param .u64 .ptr .align 1 _Z21updateNeighborsKernelPKiS0_PKdS0_S0_iPiS3_iiS3_d_param_0,
	.param .u64 .ptr .align 1 _Z21updateNeighborsKernelPKiS0_PKdS0_S0_iPiS3_iiS3_d_param_1,
	.param .u64 .ptr .align 1 _Z21updateNeighborsKernelPKiS0_PKdS0_S0_iPiS3_iiS3_d_param_2,
	.param .u64 .ptr .align 1 _Z21updateNeighborsKernelPKiS0_PKdS0_S0_iPiS3_iiS3_d_param_3,
	.param .u64 .ptr .align 1 _Z21updateNeighborsKernelPKiS0_PKdS0_S0_iPiS3_iiS3_d_param_4,
	.param .u32 _Z21updateNeighborsKernelPKiS0_PKdS0_S0_iPiS3_iiS3_d_param_5,
	.param .u64 .ptr .align 1 _Z21updateNeighborsKernelPKiS0_PKdS0_S0_iPiS3_iiS3_d_param_6,
	.param .u64 .ptr .align 1 _Z21updateNeighborsKernelPKiS0_PKdS0_S0_iPiS3_iiS3_d_param_7,
	.param .u32 _Z21updateNeighborsKernelPKiS0_PKdS0_S0_iPiS3_iiS3_d_param_8,
	.param .u32 _Z21updateNeighborsKernelPKiS0_PKdS0_S0_iPiS3_iiS3_d_param_9,
	.param .u64 .ptr .align 1 _Z21updateNeighborsKernelPKiS0_PKdS0_S0_iPiS3_iiS3_d_param_10,
	.param .f64 _Z21updateNeighborsKernelPKiS0_PKdS0_S0_iPiS3_iiS3_d_param_11
)
{
	.reg .pred 	%p<38>;
	.reg .b32 	%r<76>;
	.reg .b64 	%rd<48>;
	.reg .b64 	%fd<79>;

	ld.param.u64 	%rd14, [_Z21updateNeighborsKernelPKiS0_PKdS0_S0_iPiS3_iiS3_d_param_0];
	ld.param.u64 	%rd15, [_Z21updateNeighborsKernelPKiS0_PKdS0_S0_iPiS3_iiS3_d_param_1];
	ld.param.u64 	%rd8, [_Z21updateNeighborsKernelPKiS0_PKdS0_S0_iPiS3_iiS3_d_param_2];
	ld.param.u64 	%rd9, [_Z21updateNeighborsKernelPKiS0_PKdS0_S0_iPiS3_iiS3_d_param_3];
	ld.param.u64 	%rd10, [_Z21updateNeighborsKernelPKiS0_PKdS0_S0_iPiS3_iiS3_d_param_4];
	ld.param.u32 	%r26, [_Z21updateNeighborsKernelPKiS0_PKdS0_S0_iPiS3_iiS3_d_param_5];
	cvta.to.global.u64 	%rd1, %rd8;
	cvta.to.global.u64 	%rd2, %rd15;
	cvta.to.global.u64 	%rd3, %rd14;
	mov.u32 	%r29, %ctaid.x;
	mov.u32 	%r30, %ntid.x;
	mov.u32 	%r31, %tid.x;
	mad.lo.s32 	%r1, %r29, %r30, %r31;
	setp.ge.s32 	%p1, %r1, %r26;
	@%p1 bra 	$L__BB4_33;
	mul.wide.s32 	%rd16, %r1, 4;
	add.s64 	%rd17, %rd3, %rd16;
	ld.global.nc.u32 	%r32, [%rd17];
	mul.wide.s32 	%rd18, %r32, 4;
	add.s64 	%rd4, %rd2, %rd18;
	ld.global.nc.u32 	%r33, [%rd4+4];
	add.s32 	%r34, %r33, -1;
	setp.ne.s32 	%p2, %r1, %r34;
	@%p2 bra 	$L__BB4_3;
	ld.global.nc.u32 	%r65, [%rd4];
	bra.uni 	$L__BB4_4;
$L__BB4_3:
	add.s32 	%r65, %r1, 1;
$L__BB4_4:
	shl.b32 	%r35, %r1, 1;
	mul.wide.s32 	%rd19, %r35, 8;
	add.s64 	%rd20, %rd1, %rd19;
	ld.global.nc.f64 	%fd1, [%rd20];
	ld.global.nc.f64 	%fd2, [%rd20+8];
	shl.b32 	%r36, %r65, 1;
	mul.wide.s32 	%rd21, %r36, 8;
	add.s64 	%rd22, %rd1, %rd21;
	ld.global.nc.f64 	%fd39, [%rd22];
	sub.f64 	%fd40, %fd39, %fd1;
	add.f64 	%fd73, %fd40, 0d3FF8000000000000;
	ld.global.nc.f64 	%fd41, [%rd22+8];
	sub.f64 	%fd42, %fd41, %fd2;
	add.f64 	%fd74, %fd42, 0d3FF8000000000000;
	setp.leu.f64 	%p3, %fd73, 0d3FF0000000000000;
	@%p3 bra 	$L__BB4_5;
	bra.uni 	$L__BB4_34;
$L__BB4_5:
	setp.leu.f64 	%p5, %fd74, 0d3FF0000000000000;
	@%p5 bra 	$L__BB4_7;
$L__BB4_6:
	add.f64 	%fd74, %fd74, 0dBFF0000000000000;
	setp.gt.f64 	%p6, %fd74, 0d3FF0000000000000;
	@%p6 bra 	$L__BB4_6;
$L__BB4_7:
	ld.param.f64 	%fd71, [_Z21updateNeighborsKernelPKiS0_PKdS0_S0_iPiS3_iiS3_d_param_11];
	ld.param.u32 	%r63, [_Z21updateNeighborsKernelPKiS0_PKdS0_S0_iPiS3_iiS3_d_param_9];
	add.f64 	%fd11, %fd73, 0dBFE0000000000000;
	add.f64 	%fd12, %fd74, 0dBFE0000000000000;
	cvta.to.global.u64 	%rd23, %rd9;
	add.s64 	%rd25, %rd23, %rd16;
	ld.global.nc.u32 	%r39, [%rd25];
	div.s32 	%r6, %r39, %r63;
	mul.lo.s32 	%r40, %r6, %r63;
	sub.s32 	%r5, %r39, %r40;
	mul.f64 	%fd43, %fd12, %fd12;
	fma.rn.f64 	%fd44, %fd11, %fd11, %fd43;
	sqrt.rn.f64 	%fd45, %fd44;
	neg.f64 	%fd13, %fd71;
	div.rn.f64 	%fd14, %fd13, %fd45;
	div.rn.f64 	%fd46, %fd71, %fd45;
	add.f64 	%fd15, %fd46, 0d3FF0000000000000;
	cvta.to.global.u64 	%rd5, %rd10;
	mov.b32 	%r74, 0;
	mov.b32 	%r66, -1;
$L__BB4_8:
	mov.b32 	%r68, -1;
	add.s32 	%r47, %r66, %r5;
$L__BB4_9:
	ld.param.u64 	%rd47, [_Z21updateNeighborsKernelPKiS0_PKdS0_S0_iPiS3_iiS3_d_param_10];
	ld.param.u32 	%r64, [_Z21updateNeighborsKernelPKiS0_PKdS0_S0_iPiS3_iiS3_d_param_9];
	add.s32 	%r42, %r68, %r6;
	setp.lt.s32 	%p7, %r42, 0;
	setp.lt.s32 	%p8, %r42, %r64;
	selp.b32 	%r43, 0, %r64, %p8;
	neg.s32 	%r44, %r43;
	selp.b32 	%r45, %r64, %r44, %p7;
	add.s32 	%r46, %r45, %r42;
	setp.lt.s32 	%p9, %r47, 0;
	setp.lt.s32 	%p10, %r47, %r64;
	selp.b32 	%r48, 0, %r64, %p10;
	neg.s32 	%r49, %r48;
	selp.b32 	%r50, %r64, %r49, %p9;
	add.s32 	%r51, %r50, %r47;
	mad.lo.s32 	%r52, %r46, %r64, %r51;
	cvta.to.global.u64 	%rd26, %rd47;
	mul.wide.s32 	%rd27, %r52, 4;
	add.s64 	%rd6, %rd26, %rd27;
	ld.global.nc.u32 	%r71, [%rd6];
	add.s32 	%r53, %r52, 1;
	mul.lo.s32 	%r54, %r64, %r64;
	setp.ge.s32 	%p11, %r53, %r54;
	mov.u32 	%r70, %r26;
	@%p11 bra 	$L__BB4_11;
	ld.global.nc.u32 	%r70, [%rd6+4];
$L__BB4_11:
	setp.ge.s32 	%p12, %r71, %r70;
	@%p12 bra 	$L__BB4_30;
$L__BB4_12:
	mul.wide.s32 	%rd28, %r71, 4;
	add.s64 	%rd29, %rd5, %rd28;
	ld.global.nc.u32 	%r16, [%rd29];
	setp.le.s32 	%p13, %r16, %r1;
	@%p13 bra 	$L__BB4_29;
	mul.wide.s32 	%rd30, %r16, 4;
	add.s64 	%rd31, %rd3, %rd30;
	ld.global.nc.u32 	%r55, [%rd31];
	mul.wide.s32 	%rd32, %r55, 4;
	add.s64 	%rd7, %rd2, %rd32;
	ld.global.nc.u32 	%r56, [%rd7+4];
	add.s32 	%r57, %r56, -1;
	setp.ne.s32 	%p14, %r16, %r57;
	@%p14 bra 	$L__BB4_15;
	ld.global.nc.u32 	%r73, [%rd7];
	bra.uni 	$L__BB4_16;
$L__BB4_15:
	add.s32 	%r73, %r16, 1;
$L__BB4_16:
	setp.eq.s32 	%p15, %r16, %r1;
	setp.eq.s32 	%p16, %r16, %r65;
	or.pred  	%p17, %p15, %p16;
	setp.eq.s32 	%p18, %r73, %r1;
	or.pred  	%p19, %p17, %p18;
	@%p19 bra 	$L__BB4_29;
	ld.param.u64 	%rd44, [_Z21updateNeighborsKernelPKiS0_PKdS0_S0_iPiS3_iiS3_d_param_2];
	shl.b32 	%r58, %r16, 1;
	cvta.to.global.u64 	%rd33, %rd44;
	mul.wide.s32 	%rd34, %r58, 8;
	add.s64 	%rd35, %rd33, %rd34;
	ld.global.nc.f64 	%fd47, [%rd35];
	ld.global.nc.f64 	%fd48, [%rd35+8];
	shl.b32 	%r59, %r73, 1;
	mul.wide.s32 	%rd36, %r59, 8;
	add.s64 	%rd37, %rd33, %rd36;
	ld.global.nc.f64 	%fd49, [%rd37];
	sub.f64 	%fd50, %fd49, %fd47;
	add.f64 	%fd75, %fd50, 0d3FF8000000000000;
	ld.global.nc.f64 	%fd51, [%rd37+8];
	sub.f64 	%fd52, %fd51, %fd48;
	add.f64 	%fd76, %fd52, 0d3FF8000000000000;
	sub.f64 	%fd53, %fd47, %fd1;
	add.f64 	%fd77, %fd53, 0d3FF8000000000000;
	sub.f64 	%fd54, %fd48, %fd2;
	add.f64 	%fd78, %fd54, 0d3FF8000000000000;
	setp.leu.f64 	%p20, %fd75, 0d3FF0000000000000;
	@%p20 bra 	$L__BB4_18;
	bra.uni 	$L__BB4_35;
$L__BB4_18:
	setp.leu.f64 	%p22, %fd76, 0d3FF0000000000000;
	@%p22 bra 	$L__BB4_19;
	bra.uni 	$L__BB4_36;
$L__BB4_19:
	setp.leu.f64 	%p24, %fd77, 0d3FF0000000000000;
	@%p24 bra 	$L__BB4_20;
	bra.uni 	$L__BB4_37;
$L__BB4_20:
	setp.leu.f64 	%p26, %fd78, 0d3FF0000000000000;
	@%p26 bra 	$L__BB4_22;
$L__BB4_21:
	add.f64 	%fd78, %fd78, 0dBFF0000000000000;
	setp.gt.f64 	%p27, %fd78, 0d3FF0000000000000;
	@%p27 bra 	$L__BB4_21;
$L__BB4_22:
	add.f64 	%fd32, %fd75, 0dBFE0000000000000;
	add.f64 	%fd33, %fd76, 0dBFE0000000000000;
	mul.f64 	%fd55, %fd33, %fd33;
	fma.rn.f64 	%fd56, %fd32, %fd32, %fd55;
	sqrt.rn.f64 	%fd34, %fd56;
	mul.f64 	%fd57, %fd11, %fd33;
	mul.f64 	%fd58, %fd12, %fd32;
	sub.f64 	%fd35, %fd57, %fd58;
	abs.f64 	%fd59, %fd35;
	setp.lt.f64 	%p28, %fd59, 0d3D719799812DEA11;
	@%p28 bra 	$L__BB4_29;
	add.f64 	%fd60, %fd78, 0dBFE0000000000000;
	add.f64 	%fd61, %fd77, 0dBFE0000000000000;
	mul.f64 	%fd62, %fd33, %fd61;
	mul.f64 	%fd63, %fd32, %fd60;
	sub.f64 	%fd64, %fd62, %fd63;
	div.rn.f64 	%fd36, %fd64, %fd35;
	mul.f64 	%fd65, %fd12, %fd61;
	mul.f64 	%fd66, %fd11, %fd60;
	sub.f64 	%fd67, %fd65, %fd66;
	div.rn.f64 	%fd37, %fd67, %fd35;
	setp.ltu.f64 	%p29, %fd36, %fd14;
	@%p29 bra 	$L__BB4_29;
	setp.gtu.f64 	%p30, %fd36, %fd15;
	div.rn.f64 	%fd68, %fd13, %fd34;
	setp.ltu.f64 	%p31, %fd37, %fd68;
	or.pred  	%p32, %p30, %p31;
	@%p32 bra 	$L__BB4_29;
	ld.param.f64 	%fd72, [_Z21updateNeighborsKernelPKiS0_PKdS0_S0_iPiS3_iiS3_d_param_11];
	div.rn.f64 	%fd69, %fd72, %fd34;
	add.f64 	%fd70, %fd69, 0d3FF0000000000000;
	setp.gtu.f64 	%p33, %fd37, %fd70;
	@%p33 bra 	$L__BB4_29;
	ld.param.u32 	%r61, [_Z21updateNeighborsKernelPKiS0_PKdS0_S0_iPiS3_iiS3_d_param_8];
	setp.ge.s32 	%p34, %r74, %r61;
	@%p34 bra 	$L__BB4_28;
	ld.param.u32 	%r62, [_Z21updateNeighborsKernelPKiS0_PKdS0_S0_iPiS3_iiS3_d_param_8];
	ld.param.u64 	%rd45, [_Z21updateNeighborsKernelPKiS0_PKdS0_S0_iPiS3_iiS3_d_param_6];
	mad.lo.s32 	%r60, %r62, %r1, %r74;
	cvta.to.global.u64 	%rd38, %rd45;
	mul.wide.s32 	%rd39, %r60, 4;
	add.s64 	%rd40, %rd38, %rd39;
	st.global.u32 	[%rd40], %r16;
$L__BB4_28:
	add.s32 	%r74, %r74, 1;
$L__BB4_29:
	add.s32 	%r71, %r71, 1;
	setp.ne.s32 	%p35, %r71, %r70;
	@%p35 bra 	$L__BB4_12;
$L__BB4_30:
	add.s32 	%r68, %r68, 1;
	setp.ne.s32 	%p36, %r68, 2;
	@%p36 bra 	$L__BB4_9;
	add.s32 	%r66, %r66, 1;
	setp.ne.s32 	%p37, %r66, 2;
	@%p37 bra 	$L__BB4_8;
	ld.param.u64 	%rd46, [_Z21updateNeighborsKernelPKiS0_PKdS0_S0_iPiS3_iiS3_d_param_7];
	cvta.to.global.u64 	%rd41, %rd46;
	mul.wide.s32 	%rd42, %r1, 4;
	add.s64 	%rd43, %rd41, %rd42;
	st.global.u32 	[%rd43], %r74;
$L__BB4_33:
	ret;
$L__BB4_34:
	add.f64 	%fd73, %fd73, 0dBFF0000000000000;
	setp.gt.f64 	%p4, %fd73, 0d3FF0000000000000;
	@%p4 bra 	$L__BB4_34;
	bra.uni 	$L__BB4_5;
$L__BB4_35:
	add.f64 	%fd75, %fd75, 0dBFF0000000000000;
	setp.gt.f64 	%p21, %fd75, 0d3FF0000000000000;
	@%p21 bra 	$L__BB4_35;
	bra.uni 	$L__BB4_18;
$L__BB4_36:
	add.f64 	%fd76, %fd76, 0dBFF0000000000000;
	setp.gt.f64 	%p23, %fd76, 0d3FF0000000000000;
	@%p23 bra 	$L__BB4_36;
	bra.uni 	$L__BB4_19;
$L__BB4_37:
	add.f64 	%fd77, %fd77, 0dBFF0000000000000;
	setp.gt.f64 	%p25, %fd77, 0d3FF0000000000000;
	@%p25 bra 	$L__BB4_37;
	bra.uni 	$L__BB4_20;

}
	// .globl	_Z15maxReduceKernelPKiiPi
.visible .entry _Z15maxReduceKernelPKiiPi(
	.param .u64 .ptr .align 1 _Z15maxReduceKernelPKiiPi_param_0,
	.param .u32 _Z15maxReduceKernelPKiiPi_param_1,
	.param .u64 .ptr .align 1 _Z15maxReduceKernelPKiiPi_param_2
)
{
	.reg .pred 	%p<11>;
	.reg .b32 	%r<72>;
	.reg .b64 	%rd<13>;

	ld.param.u64 	%rd3, [_Z15maxReduceKernelPKiiPi_param_0];
	ld.param.u32 	%r29, [_Z15maxReduceKernelPKiiPi_param_1];
	ld.param.u64 	%rd2, [_Z15maxReduceKernelPKiiPi_param_2];
	cvta.to.global.u64 	%rd1, %rd3;
	mov.u32 	%r1, %tid.x;
	mov.u32 	%r31, %ctaid.x;
	mov.u32 	%r71, %ntid.x;
	mad.lo.s32 	%r65, %r31, %r71, %r1;
	mov.u32 	%r32, %nctaid.x;
	mul.lo.s32 	%r4, %r71, %r32;
	setp.ge.s32 	%p1, %r65, %r29;
	mov.b32 	%r70, -2147483648;
	@%p1 bra 	$L__BB5_7;
	add.s32 	%r35, %r65, %r4;
	max.s32 	%r36, %r29, %r35;
	setp.lt.s32 	%p2, %r35, %r29;
	selp.u32 	%r37, 1, 0, %p2;
	add.s32 	%r38, %r35, %r37;
	sub.s32 	%r39, %r36, %r38;
	div.u32 	%r40, %r39, %r4;
	add.s32 	%r41, %r40, %r37;
	add.s32 	%r5, %r41, 1;
	and.b32  	%r6, %r5, 3;
	setp.lt.u32 	%p3, %r41, 3;
	mov.b32 	%r70, -2147483648;
	@%p3 bra 	$L__BB5_4;
	and.b32  	%r43, %r5, -4;
	shl.b32 	%r7, %r4, 2;
	neg.s32 	%r61, %r43;
	mov.b32 	%r70, -2147483648;
	mul.wide.s32 	%rd6, %r4, 4;
$L__BB5_3:
	mul.wide.s32 	%rd4, %r65, 4;
	add.s64 	%rd5, %rd1, %rd4;
	ld.global.nc.u32 	%r44, [%rd5];
	max.s32 	%r45, %r44, %r70;
	add.s64 	%rd7, %rd5, %rd6;
	ld.global.nc.u32 	%r46, [%rd7];
	max.s32 	%r47, %r46, %r45;
	add.s64 	%rd8, %rd7, %rd6;
	ld.global.nc.u32 	%r48, [%rd8];
	max.s32 	%r49, %r48, %r47;
	add.s64 	%rd9, %rd8, %rd6;
	ld.global.nc.u32 	%r50, [%rd9];
	max.s32 	%r70, %r50, %r49;
	add.s32 	%r65, %r65, %r7;
	add.s32 	%r61, %r61, 4;
	setp.ne.s32 	%p4, %r61, 0;
	@%p4 bra 	$L__BB5_3;
$L__BB5_4:
	setp.eq.s32 	%p5, %r6, 0;
	@%p5 bra 	$L__BB5_7;
	neg.s32 	%r67, %r6;
$L__BB5_6:
	.pragma "nounroll";
	mul.wide.s32 	%rd10, %r65, 4;
	add.s64 	%rd11, %rd1, %rd10;
	ld.global.nc.u32 	%r51, [%rd11];
	max.s32 	%r70, %r51, %r70;
	add.s32 	%r65, %r65, %r4;
	add.s32 	%r67, %r67, 1;
	setp.ne.s32 	%p6, %r67, 0;
	@%p6 bra 	$L__BB5_6;
$L__BB5_7:
	shl.b32 	%r52, %r1, 2;
	mov.u32 	%r53, sdata;
	add.s32 	%r26, %r53, %r52;
	st.shared.u32 	[%r26], %r70;
	bar.sync 	0;
	setp.lt.u32 	%p7, %r71, 2;
	@%p7 bra 	$L__BB5_11;
$L__BB5_8:
	shr.u32 	%r28, %r71, 1;
	setp.ge.u32 	%p8, %r1, %r28;
	@%p8 bra 	$L__BB5_10;
	ld.shared.u32 	%r54, [%r26];
	shl.b32 	%r55, %r28, 2;
	add.s32 	%r56, %r26, %r55;
	ld.shared.u32 	%r57, [%r56];
	max.s32 	%r58, %r54, %r57;
	st.shared.u32 	[%r26], %r58;
$L__BB5_10:
	bar.sync 	0;
	setp.gt.u32 	%p9, %r71, 3;
	mov.u32 	%r71, %r28;
	@%p9 bra 	$L__BB5_8;
$L__BB5_11:
	setp.ne.s32 	%p10, %r1, 0;
	@%p10 bra 	$L__BB5_13;
	ld.shared.u32 	%r59, [sdata];
	cvta.to.global.u64 	%rd12, %rd2;
	atom.global.max.s32 	%r60, [%rd12], %r59;
$L__BB5_13:
	ret;

}
	// .globl	_ZN3cub18CUB_300001_SM_10006detail11EmptyKernelIvEEvv
.visible .entry _ZN3cub18CUB_300001_SM_10006detail11EmptyKernelIvEEvv()
{


	ret;

}
	// .globl	_ZN3cub18CUB_300001_SM_10006detail8for_each13static_kernelINS2_12policy_hub_t12policy_500_tElN6thrust24THRUST_300001_SM_1000_NS8cuda_cub10__tabulate7functorINS7_6detail15normal_iteratorINS7_10device_ptrIiEEEENS7_6system6detail7generic6detail22compute_sequence_valueIivEElEEEEvT0_T1_
.visible .entry _ZN3cub18CUB_300001_SM_10006detail8for_each13static_kernelINS2_12policy_hub_t12policy_500_tElN6thrust24THRUST_300001_SM_1000_NS8cuda_cub10__tabulate7functorINS7_6detail15normal_iteratorINS7_10device_ptrIiEEEENS7_6system6detail7generic6detail22compute_sequence_valueIivEElEEEEvT0_T1_(
	.param .u64 _ZN3cub18CUB_300001_SM_10006detail8for_each13static_kernelINS2_12policy_hub_t12policy_500_tElN6thrust24THRUST_300001_SM_1000_NS8cuda_cub10__tabulate7functorINS7_6detail15normal_iteratorINS7_10device_ptrIiEEEENS7_6system6detail7generic6detail22compute_sequence_valueIivEElEEEEvT0_T1__param_0,
	.param .align 8 .b8 _ZN3cub18CUB_300001_SM_10006detail8for_each13static_kernelINS2_12policy_hub_t12policy_500_tElN6thrust24THRUST_300001_SM_1000_NS8cuda_cub10__tabulate7functorINS7_6detail15normal_iteratorINS7_10device_ptrIiEEEENS7_6system6detail7generic6detail22compute_sequence_valueIivEElEEEEvT0_T1__param_1[16]
)
.maxntid 256
{
	.reg .pred 	%p<4>;
	.reg .b32 	%r<18>;
	.reg .b64 	%rd<20>;

	ld.param.u64 	%rd7, [_ZN3cub18CUB_300001_SM_10006detail8for_each13static_kernelINS2_12policy_hub_t12policy_500_tElN6thrust24THRUST_300001_SM_1000_NS8cuda_cub10__tabulate7functorINS7_6detail15normal_iteratorINS7_10device_ptrIiEEEENS7_6system6detail7generic6detail22compute_sequence_valueIivEElEEEEvT0_T1__param_1];
	ld.param.u64 	%rd8, [_ZN3cub18CUB_300001_SM_10006detail8for_each13static_kernelINS2_12policy_hub_t12policy_500_tElN6thrust24THRUST_300001_SM_1000_NS8cuda_cub10__tabulate7functorINS7_6detail15normal_iteratorINS7_10device_ptrIiEEEENS7_6system6detail7generic6detail22compute_sequence_valueIivEElEEEEvT0_T1__param_0];
	ld.param.v2.u32 	{%r3, %r4}, [_ZN3cub18CUB_300001_SM_10006detail8for_each13static_kernelINS2_12policy_hub_t12policy_500_tElN6thrust24THRUST_300001_SM_1000_NS8cuda_cub10__tabulate7functorINS7_6detail15normal_iteratorINS7_10device_ptrIiEEEENS7_6system6detail7generic6detail22compute_sequence_valueIivEElEEEEvT0_T1__param_1+8];
	mov.u32 	%r5, %ctaid.x;
	mul.wide.u32 	%rd1, %r5, 512;
	sub.s64 	%rd2, %rd8, %rd1;
	setp.lt.s64 	%p1, %rd2, 512;
	@%p1 bra 	$L__BB7_2;
	mov.u32 	%r13, %tid.x;
	cvta.to.global.u64 	%rd15, %rd7;
	cvt.u64.u32 	%rd16, %r13;
	add.s64 	%rd17, %rd1, %rd16;
	cvt.u32.u64 	%r14, %rd17;
	mad.lo.s32 	%r15, %r4, %r14, %r3;
	shl.b64 	%rd18, %rd17, 2;
	add.s64 	%rd19, %rd15, %rd18;
	st.global.u32 	[%rd19], %r15;
	add.s32 	%r16, %r14, 256;
	mad.lo.s32 	%r17, %r4, %r16, %r3;
	st.global.u32 	[%rd19+1024], %r17;
	bra.uni 	$L__BB7_6;
$L__BB7_2:
	cvta.to.global.u64 	%rd3, %rd7;
	mov.u32 	%r6, %tid.x;
	cvt.s64.s32 	%rd4, %rd2;
	cvt.u64.u32 	%rd5, %r6;
	setp.le.s64 	%p2, %rd4, %rd5;
	@%p2 bra 	$L__BB7_4;
	add.s64 	%rd9, %rd1, %rd5;
	cvt.u32.u64 	%r7, %rd9;
	mad.lo.s32 	%r8, %r4, %r7, %r3;
	shl.b64 	%rd10, %rd9, 2;
	add.s64 	%rd11, %rd3, %rd10;
	st.global.u32 	[%rd11], %r8;
$L__BB7_4:
	cvt.u32.u64 	%r9, %rd5;
	add.s32 	%r10, %r9, 256;
	cvt.u64.u32 	%rd6, %r10;
	setp.le.s64 	%p3, %rd4, %rd6;
	@%p3 bra 	$L__BB7_6;
	add.s64 	%rd12, %rd1, %rd6;
	shl.b64 	%rd13, %rd12, 2;
	cvt.u32.u64 	%r11, %rd12;
	mad.lo.s32 	%r12, %r4, %r11, %r3;
	add.s64 	%rd14, %rd13, %rd3;
	st.global.u32 	[%rd14], %r12;
$L__BB7_6:
	ret;

}
	// .globl	_ZN3cub18CUB_300001_SM_10006detail8for_each13static_kernelINS2_12policy_hub_t12policy_500_tElNS2_12op_wrapper_tIlN6thrust24THRUST_300001_SM_1000_NS6system6detail7generic6detail21binary_search_functorINS8_6detail15normal_iteratorINS8_10device_ptrIiEEEENSC_18binary_search_lessENSC_3lbfEEENS8_12zip_iteratorIN4cuda3std3__45tupleIJNS8_17counting_iteratorIiNS8_11use_defaultESS_SS_EESI_EEEEEEEEEvT0_T1_
.visible .entry _ZN3cub18CUB_300001_SM_10006detail8for_each13static_kernelINS2_12policy_hub_t12policy_500_tElNS2_12op_wrapper_tIlN6thrust24THRUST_300001_SM_1000_NS6system6detail7generic6detail21binary_search_functorINS8_6detail15normal_iteratorINS8_10device_ptrIiEEEENSC_18binary_search_lessENSC_3lbfEEENS8_12zip_iteratorIN4cuda3std3__45tupleIJNS8_17counting_iteratorIiNS8_11use_defaultESS_SS_EESI_EEEEEEEEEvT0_T1_(
	.param .u64 _ZN3cub18CUB_300001_SM_10006detail8for_each13static_kernelINS2_12policy_hub_t12policy_500_tElNS2_12op_wrapper_tIlN6thrust24THRUST_300001_SM_1000_NS6system6detail7generic6detail21binary_search_functorINS8_6detail15normal_iteratorINS8_10device_ptrIiEEEENSC_18binary_search_lessENSC_3lbfEEENS8_12zip_iteratorIN4cuda3std3__45tupleIJNS8_17counting_iteratorIiNS8_11use_defaultESS_SS_EESI_EEEEEEEEEvT0_T1__param_0,
	.param .align 8 .b8 _ZN3cub18CUB_300001_SM_10006detail8for_each13static_kernelINS2_12policy_hub_t12policy_500_tElNS2_12op_wrapper_tIlN6thrust24THRUST_300001_SM_1000_NS6system6detail7generic6detail21binary_search_functorINS8_6detail15normal_iteratorINS8_10device_ptrIiEEEENSC_18binary_search_lessENSC_3lbfEEENS8_12zip_iteratorIN4cuda3std3__45tupleIJNS8_17counting_iteratorIiNS8_11use_defaultESS_SS_EESI_EEEEEEEEEvT0_T1__param_1[40]
)
.maxntid 256
{
	.reg .pred 	%p<16>;
	.reg .b16 	%rs<9>;
	.reg .b32 	%r<33>;
	.reg .b64 	%rd<98>;

	ld.param.u64 	%rd34, [_ZN3cub18CUB_300001_SM_10006detail8for_each13static_kernelINS2_12policy_hub_t12policy_500_tElNS2_12op_wrapper_tIlN6thrust24THRUST_300001_SM_1000_NS6system6detail7generic6detail21binary_search_functorINS8_6detail15normal_iteratorINS8_10device_ptrIiEEEENSC_18binary_search_lessENSC_3lbfEEENS8_12zip_iteratorIN4cuda3std3__45tupleIJNS8_17counting_iteratorIiNS8_11use_defaultESS_SS_EESI_EEEEEEEEEvT0_T1__param_1+24];
	ld.param.u64 	%rd33, [_ZN3cub18CUB_300001_SM_10006detail8for_each13static_kernelINS2_12policy_hub_t12policy_500_tElNS2_12op_wrapper_tIlN6thrust24THRUST_300001_SM_1000_NS6system6detail7generic6detail21binary_search_functorINS8_6detail15normal_iteratorINS8_10device_ptrIiEEEENSC_18binary_search_lessENSC_3lbfEEENS8_12zip_iteratorIN4cuda3std3__45tupleIJNS8_17counting_iteratorIiNS8_11use_defaultESS_SS_EESI_EEEEEEEEEvT0_T1__param_1+16];
	ld.param.u64 	%rd32, [_ZN3cub18CUB_300001_SM_10006detail8for_each13static_kernelINS2_12policy_hub_t12policy_500_tElNS2_12op_wrapper_tIlN6thrust24THRUST_300001_SM_1000_NS6system6detail7generic6detail21binary_search_functorINS8_6detail15normal_iteratorINS8_10device_ptrIiEEEENSC_18binary_search_lessENSC_3lbfEEENS8_12zip_iteratorIN4cuda3std3__45tupleIJNS8_17counting_iteratorIiNS8_11use_defaultESS_SS_EESI_EEEEEEEEEvT0_T1__param_1+8];
	ld.param.u32 	%r9, [_ZN3cub18CUB_300001_SM_10006detail8for_each13static_kernelINS2_12policy_hub_t12policy_500_tElNS2_12op_wrapper_tIlN6thrust24THRUST_300001_SM_1000_NS6system6detail7generic6detail21binary_search_functorINS8_6detail15normal_iteratorINS8_10device_ptrIiEEEENSC_18binary_search_lessENSC_3lbfEEENS8_12zip_iteratorIN4cuda3std3__45tupleIJNS8_17counting_iteratorIiNS8_11use_defaultESS_SS_EESI_EEEEEEEEEvT0_T1__param_1];
	ld.param.u64 	%rd35, [_ZN3cub18CUB_300001_SM_10006detail8for_each13static_kernelINS2_12policy_hub_t12policy_500_tElNS2_12op_wrapper_tIlN6thrust24THRUST_300001_SM_1000_NS6system6detail7generic6detail21binary_search_functorINS8_6detail15normal_iteratorINS8_10device_ptrIiEEEENSC_18binary_search_lessENSC_3lbfEEENS8_12zip_iteratorIN4cuda3std3__45tupleIJNS8_17counting_iteratorIiNS8_11use_defaultESS_SS_EESI_EEEEEEEEEvT0_T1__param_0];
	mov.u32 	%r20, %ctaid.x;
	mul.wide.u32 	%rd1, %r20, 512;
	sub.s64 	%rd2, %rd35, %rd1;
	setp.lt.s64 	%p1, %rd2, 512;
	@%p1 bra 	$L__BB8_8;
	cvta.to.global.u64 	%rd3, %rd33;
	mov.u32 	%r2, %tid.x;
	cvta.to.global.u64 	%rd4, %rd32;
	sub.s64 	%rd64, %rd34, %rd33;
	shr.s64 	%rd93, %rd64, 2;
	setp.lt.s64 	%p11, %rd93, 1;
	@%p11 bra 	$L__BB8_7;
	cvt.u64.u32 	%rd70, %r2;
	add.s64 	%rd71, %rd1, %rd70;
	cvt.u32.u64 	%r30, %rd71;
	add.s32 	%r3, %r9, %r30;
	shl.b64 	%rd72, %rd71, 2;
	add.s64 	%rd6, %rd4, %rd72;
	mov.b64 	%rd90, 0;
	mov.u64 	%rd91, %rd93;
$L__BB8_3:
	sub.s64 	%rd73, %rd91, %rd90;
	shr.u64 	%rd74, %rd73, 63;
	add.s64 	%rd75, %rd73, %rd74;
	shr.s64 	%rd76, %rd75, 1;
	add.s64 	%rd77, %rd76, %rd90;
	shl.b64 	%rd78, %rd77, 2;
	add.s64 	%rd79, %rd3, %rd78;
	ld.global.u32 	%r31, [%rd79];
	setp.lt.s32 	%p12, %r31, %r3;
	add.s64 	%rd80, %rd77, 1;
	selp.b64 	%rd91, %rd91, %rd77, %p12;
	selp.b64 	%rd90, %rd80, %rd90, %p12;
	setp.lt.s64 	%p13, %rd90, %rd91;
	@%p13 bra 	$L__BB8_3;
	st.global.u32 	[%rd6], %rd90;
	add.s32 	%r4, %r3, 256;
	mov.b64 	%rd92, 0;
$L__BB8_5:
	sub.s64 	%rd82, %rd93, %rd92;
	shr.u64 	%rd83, %rd82, 63;
	add.s64 	%rd84, %rd82, %rd83;
	shr.s64 	%rd85, %rd84, 1;
	add.s64 	%rd86, %rd85, %rd92;
	shl.b64 	%rd87, %rd86, 2;
	add.s64 	%rd88, %rd3, %rd87;
	ld.global.u32 	%r32, [%rd88];
	setp.lt.s32 	%p14, %r32, %r4;
	add.s64 	%rd89, %rd86, 1;
	selp.b64 	%rd93, %rd93, %rd86, %p14;
	selp.b64 	%rd92, %rd89, %rd92, %p14;
	setp.lt.s64 	%p15, %rd92, %rd93;
	@%p15 bra 	$L__BB8_5;
	st.global.u32 	[%rd6+1024], %rd92;
	bra.uni 	$L__BB8_21;
$L__BB8_7:
	cvt.u64.u32 	%rd65, %r2;
	add.s64 	%rd66, %rd1, %rd65;
	shl.b64 	%rd67, %rd66, 2;
	add.s64 	%rd68, %rd4, %rd67;
	mov.b32 	%r29, 0;
	st.global.u32 	[%rd68], %r29;
	st.global.u32 	[%rd68+1024], %r29;
	bra.uni 	$L__BB8_21;
$L__BB8_8:
	cvta.to.global.u64 	%rd15, %rd33;
	mov.u32 	%r5, %tid.x;
	cvt.s64.s32 	%rd16, %rd2;
	cvta.to.global.u64 	%rd17, %rd32;
	sub.s64 	%rd36, %rd34, %rd33;
	shr.s64 	%rd97, %rd36, 2;
	setp.lt.s64 	%p2, %rd97, 1;
	@%p2 bra 	$L__BB8_17;
	cvt.u64.u32 	%rd19, %r5;
	setp.le.s64 	%p5, %rd16, %rd19;
	@%p5 bra 	$L__BB8_13;
	add.s64 	%rd20, %rd1, %rd19;
	cvt.u32.u64 	%r24, %rd20;
	add.s32 	%r7, %r9, %r24;
	mov.b64 	%rd94, 0;
	mov.u64 	%rd95, %rd97;
$L__BB8_11:
	sub.s64 	%rd42, %rd95, %rd94;
	shr.u64 	%rd43, %rd42, 63;
	add.s64 	%rd44, %rd42, %rd43;
	shr.s64 	%rd45, %rd44, 1;
	add.s64 	%rd46, %rd45, %rd94;
	shl.b64 	%rd47, %rd46, 2;
	add.s64 	%rd48, %rd15, %rd47;
	ld.global.u32 	%r25, [%rd48];
	setp.lt.s32 	%p6, %r25, %r7;
	add.s64 	%rd49, %rd46, 1;
	selp.b64 	%rd95, %rd95, %rd46, %p6;
	selp.b64 	%rd94, %rd49, %rd94, %p6;
	setp.lt.s64 	%p7, %rd94, %rd95;
	@%p7 bra 	$L__BB8_11;
	shl.b64 	%rd50, %rd20, 2;
	add.s64 	%rd51, %rd17, %rd50;
	st.global.u32 	[%rd51], %rd94;
$L__BB8_13:
	add.s32 	%r26, %r5, 256;
	cvt.u64.u32 	%rd25, %r26;
	setp.le.s64 	%p8, %rd16, %rd25;
	@%p8 bra 	$L__BB8_21;
	add.s64 	%rd53, %rd1, %rd25;
	shl.b64 	%rd54, %rd53, 2;
	cvt.u32.u64 	%r27, %rd53;
	add.s32 	%r8, %r9, %r27;
	add.s64 	%rd55, %rd54, %rd17;
	add.s64 	%rd26, %rd55, -1024;
	mov.b64 	%rd96, 0;
$L__BB8_15:
	sub.s64 	%rd56, %rd97, %rd96;
	shr.u64 	%rd57, %rd56, 63;
	add.s64 	%rd58, %rd56, %rd57;
	shr.s64 	%rd59, %rd58, 1;
	add.s64 	%rd60, %rd59, %rd96;
	shl.b64 	%rd61, %rd60, 2;
	add.s64 	%rd62, %rd15, %rd61;
	ld.global.u32 	%r28, [%rd62];
	setp.lt.s32 	%p9, %r28, %r8;
	add.s64 	%rd63, %rd60, 1;
	selp.b64 	%rd97, %rd97, %rd60, %p9;
	selp.b64 	%rd96, %rd63, %rd96, %p9;
	setp.lt.s64 	%p10, %rd96, %rd97;
	@%p10 bra 	$L__BB8_15;
	st.global.u32 	[%rd26+1024], %rd96;
	bra.uni 	$L__BB8_21;
$L__BB8_17:
	cvt.u64.u32 	%rd37, %r5;
	setp.le.s64 	%p3, %rd16, %rd37;
	add.s64 	%rd38, %rd1, %rd37;
	shl.b64 	%rd39, %rd38, 2;
	add.s64 	%rd31, %rd17, %rd39;
	@%p3 bra 	$L__BB8_19;
	mov.b32 	%r21, 0;
	st.global.u32 	[%rd31], %r21;
$L__BB8_19:
	add.s32 	%r22, %r5, 256;
	cvt.u64.u32 	%rd40, %r22;
	setp.le.s64 	%p4, %rd16, %rd40;
	@%p4 bra 	$L__BB8_21;
	mov.b32 	%r23, 0;
	st.global.u32 	[%rd31+1024], %r23;
$L__BB8_21:
	ret;

}
	// .globl	_ZN3cub18CUB_300001_SM_10006detail10radix_sort31DeviceRadixSortSingleTileKernelINS1_5radix10policy_hubIiiyE10Policy1000ELNS0_9SortOrderE0EiiyNS1_21identity_decomposer_tEEEvPKT1_PSA_PKT2_PSE_T3_iiT4_
.visible .entry _ZN3cub18CUB_300001_SM_10006detail10radix_sort31DeviceRadixSortSingleTileKernelINS1_5radix10policy_hubIiiyE10Policy1000ELNS0_9SortOrderE0EiiyNS1_21identity_decomposer_tEEEvPKT1_PSA_PKT2_PSE_T3_iiT4_(
	.param .u64 .ptr .align 1 _ZN3cub18CUB_300001_SM_10006detail10radix_sort31DeviceRadixSortSingleTileKernelINS1_5radix10policy_hubIiiyE10Policy1000ELNS0_9SortOrderE0EiiyNS1_21identity_decomposer_tEEEvPKT1_PSA_PKT2_PSE_T3_iiT4__param_0,
	.param .u64 .ptr .align 1 _ZN3cub18CUB_300001_SM_10006detail10radix_sort31DeviceRadixSortSingleTileKernelINS1_5radix10policy_hubIiiyE10Policy1000ELNS0_9SortOrderE0EiiyNS1_21identity_decomposer_tEEEvPKT1_PSA_PKT2_PSE_T3_iiT4__param_1,
	.param .u64 .ptr .align 1 _ZN3cub18CUB_300001_SM_10006detail10radix_sort31DeviceRadixSortSingleTileKernelINS1_5radix10policy_hubIiiyE10Policy1000ELNS0_9SortOrderE0EiiyNS1_21identity_decomposer_tEEEvPKT1_PSA_PKT2_PSE_T3_iiT4__param_2,
	.param .u64 .ptr .align 1 _ZN3cub18CUB_300001_SM_10006detail10radix_sort31DeviceRadixSortSingleTileKernelINS1_5radix10policy_hubIiiyE10Policy1000ELNS0_9SortOrderE0EiiyNS1_21identity_decomposer_tEEEvPKT1_PSA_PKT2_PSE_T3_iiT4__param_3,
	.param .u64 _ZN3cub18CUB_300001_SM_10006detail10radix_sort31DeviceRadixSortSingleTileKernelINS1_5radix10policy_hubIiiyE10Policy1000ELNS0_9SortOrderE0EiiyNS1_21identity_decomposer_tEEEvPKT1_PSA_PKT2_PSE_T3_iiT4__param_4,
	.param .u32 _ZN3cub18CUB_300001_SM_10006detail10radix_sort31DeviceRadixSortSingleTileKernelINS1_5radix10policy_hubIiiyE10Policy1000ELNS0_9SortOrderE0EiiyNS1_21identity_decomposer_tEEEvPKT1_PSA_PKT2_PSE_T3_iiT4__param_5,
	.param .u32 _ZN3cub18CUB_300001_SM_10006detail10radix_sort31DeviceRadixSortSingleTileKernelINS1_5radix10policy_hubIiiyE10Policy1000ELNS0_9SortOrderE0EiiyNS1_21identity_decomposer_tEEEvPKT1_PSA_PKT2_PSE_T3_iiT4__param_6,
	.param .align 1 .b8 _ZN3cub18CUB_300001_SM_10006detail10radix_sort31DeviceRadixSortSingleTileKernelINS1_5radix10policy_hubIiiyE10Policy1000ELNS0_9SortOrderE0EiiyNS1_21identity_decomposer_tEEEvPKT1_PSA_PKT2_PSE_T3_iiT4__param_7[1]
)
.maxntid 256
.minnctapersm 1
{
	.reg .pred 	%p<73>;
	.reg .b16 	%rs<39>;
	.reg .b32 	%r<900>;
	.reg .b64 	%rd<37>;
	// demoted variable
	.shared .align 16 .b8 _ZZN3cub18CUB_300001_SM_10006detail10radix_sort31DeviceRadixSortSingleTileKernelINS1_5radix10policy_hubIiiyE10Policy1000ELNS0_9SortOrderE0EiiyNS1_21identity_decomposer_tEEEvPKT1_PSA_PKT2_PSE_T3_iiT4_E12temp_storage[33856];
	ld.param.u64 	%rd10, [_ZN3cub18CUB_300001_SM_10006detail10radix_sort31DeviceRadixSortSingleTileKernelINS1_5radix10policy_hubIiiyE10Policy1000ELNS0_9SortOrderE0EiiyNS1_21identity_decomposer_tEEEvPKT1_PSA_PKT2_PSE_T3_iiT4__param_0];
	ld.param.u64 	%rd6, [_ZN3cub18CUB_300001_SM_10006detail10radix_sort31DeviceRadixSortSingleTileKernelINS1_5radix10policy_hubIiiyE10Policy1000ELNS0_9SortOrderE0EiiyNS1_21identity_decomposer_tEEEvPKT1_PSA_PKT2_PSE_T3_iiT4__param_1];
	ld.param.u64 	%rd7, [_ZN3cub18CUB_300001_SM_10006detail10radix_sort31DeviceRadixSortSingleTileKernelINS1_5radix10policy_hubIiiyE10Policy1000ELNS0_9SortOrderE0EiiyNS1_21identity_decomposer_tEEEvPKT1_PSA_PKT2_PSE_T3_iiT4__param_2];
	ld.param.u64 	%rd8, [_ZN3cub18CUB_300001_SM_10006detail10radix_sort31DeviceRadixSortSingleTileKernelINS1_5radix10policy_hubIiiyE10Policy1000ELNS0_9SortOrderE0EiiyNS1_21identity_decomposer_tEEEvPKT1_PSA_PKT2_PSE_T3_iiT4__param_3];
	ld.param.u64 	%rd9, [_ZN3cub18CUB_300001_SM_10006detail10radix_sort31DeviceRadixSortSingleTileKernelINS1_5radix10policy_hubIiiyE10Policy1000ELNS0_9SortOrderE0EiiyNS1_21identity_decomposer_tEEEvPKT1_PSA_PKT2_PSE_T3_iiT4__param_4];
	ld.param.u32 	%r303, [_ZN3cub18CUB_300001_SM_10006detail10radix_sort31DeviceRadixSortSingleTileKernelINS1_5radix10policy_hubIiiyE10Policy1000ELNS0_9SortOrderE0EiiyNS1_21identity_decomposer_tEEEvPKT1_PSA_PKT2_PSE_T3_iiT4__param_5];
	ld.param.u32 	%r304, [_ZN3cub18CUB_300001_SM_10006detail10radix_sort31DeviceRadixSortSingleTileKernelINS1_5radix10policy_hubIiiyE10Policy1000ELNS0_9SortOrderE0EiiyNS1_21identity_decomposer_tEEEvPKT1_PSA_PKT2_PSE_T3_iiT4__param_6];
	cvta.to.global.u64 	%rd11, %rd10;
	cvt.u32.u64 	%r1, %rd9;
	mov.u32 	%r2, %tid.x;
	mul.lo.s32 	%r3, %r2, 19;
	setp.ge.s32 	%p1, %r3, %r1;
	mul.wide.u32 	%rd12, %r3, 4;
	add.s64 	%rd1, %rd11, %rd12;
	mov.b32 	%r878, -1;
	@%p1 bra 	$L__BB9_2;
	ld.global.u32 	%r306, [%rd1];
	xor.b32  	%r878, %r306, -2147483648;
$L__BB9_2:
	add.s32 	%r6, %r3, 1;
	setp.ge.s32 	%p2, %r6, %r1;
	mov.b32 	%r877, -1;
	@%p2 bra 	$L__BB9_4;
	ld.global.u32 	%r308, [%rd1+4];
	xor.b32  	%r877, %r308, -2147483648;
$L__BB9_4:
	add.s32 	%r9, %r3, 2;
	setp.ge.s32 	%p3, %r9, %r1;
	mov.b32 	%r876, -1;
	@%p3 bra 	$L__BB9_6;
	ld.global.u32 	%r310, [%rd1+8];
	xor.b32  	%r876, %r310, -2147483648;
$L__BB9_6:
	add.s32 	%r12, %r3, 3;
	setp.ge.s32 	%p4, %r12, %r1;
	mov.b32 	%r875, -1;
	@%p4 bra 	$L__BB9_8;
	ld.global.u32 	%r312, [%rd1+12];
	xor.b32  	%r875, %r312, -2147483648;
$L__BB9_8:
	add.s32 	%r15, %r3, 4;
	setp.ge.s32 	%p5, %r15, %r1;
	mov.b32 	%r874, -1;
	@%p5 bra 	$L__BB9_10;
	ld.global.u32 	%r314, [%rd1+16];
	xor.b32  	%r874, %r314, -2147483648;
$L__BB9_10:
	add.s32 	%r18, %r3, 5;
	setp.ge.s32 	%p6, %r18, %r1;
	mov.b32 	%r873, -1;
	@%p6 bra 	$L__BB9_12;
	ld.global.u32 	%r316, [%rd1+20];
	xor.b32  	%r873, %r316, -2147483648;
$L__BB9_12:
	add.s32 	%r21, %r3, 6;
	setp.ge.s32 	%p7, %r21, %r1;
	mov.b32 	%r872, -1;
	@%p7 bra 	$L__BB9_14;
	ld.global.u32 	%r318, [%rd1+24];
	xor.b32  	%r872, %r318, -2147483648;
$L__BB9_14:
	add.s32 	%r24, %r3, 7;
	setp.ge.s32 	%p8, %r24, %r1;
	mov.b32 	%r871, -1;
	@%p8 bra 	$L__BB9_16;
	ld.global.u32 	%r320, [%rd1+28];
	xor.b32  	%r871, %r320, -2147483648;
$L__BB9_16:
	add.s32 	%r27, %r3, 8;
	setp.ge.s32 	%p9, %r27, %r1;
	mov.b32 	%r870, -1;
	@%p9 bra 	$L__BB9_18;
	ld.global.u32 	%r322, [%rd1+32];
	xor.b32  	%r870, %r322, -2147483648;
$L__BB9_18:
	add.s32 	%r30, %r3, 9;
	setp.ge.s32 	%p10, %r30, %r1;
	mov.b32 	%r869, -1;
	@%p10 bra 	$L__BB9_20;
	ld.global.u32 	%r324, [%rd1+36];
	xor.b32  	%r869, %r324, -2147483648;
$L__BB9_20:
	add.s32 	%r33, %r3, 10;
	setp.ge.s32 	%p11, %r33, %r1;
	mov.b32 	%r868, -1;
	@%p11 bra 	$L__BB9_22;
	ld.global.u32 	%r326, [%rd1+40];
	xor.b32  	%r868, %r326, -2147483648;
$L__BB9_22:
	add.s32 	%r36, %r3, 11;
	setp.ge.s32 	%p12, %r36, %r1;
	mov.b32 	%r867, -1;
	@%p12 bra 	$L__BB9_24;
	ld.global.u32 	%r328, [%rd1+44];
	xor.b32  	%r867, %r328, -2147483648;
$L__BB9_24:
	add.s32 	%r39, %r3, 12;
	setp.ge.s32 	%p13, %r39, %r1;
	mov.b32 	%r866, -1;
	@%p13 bra 	$L__BB9_26;
	ld.global.u32 	%r330, [%rd1+48];
	xor.b32  	%r866, %r330, -2147483648;
$L__BB9_26:
	add.s32 	%r42, %r3, 13;
	setp.ge.s32 	%p14, %r42, %r1;
	mov.b32 	%r865, -1;
	@%p14 bra 	$L__BB9_28;
	ld.global.u32 	%r332, [%rd1+52];
	xor.b32  	%r865, %r332, -2147483648;
$L__BB9_28:
	add.s32 	%r45, %r3, 14;
	setp.ge.s32 	%p15, %r45, %r1;
	mov.b32 	%r864, -1;
	@%p15 bra 	$L__BB9_30;
	ld.global.u32 	%r334, [%rd1+56];
	xor.b32  	%r864, %r334, -2147483648;
$L__BB9_30:
	add.s32 	%r48, %r3, 15;
	setp.ge.s32 	%p16, %r48, %r1;
	mov.b32 	%r863, -1;
	@%p16 bra 	$L__BB9_32;
	ld.global.u32 	%r336, [%rd1+60];
	xor.b32  	%r863, %r336, -2147483648;
$L__BB9_32:
	add.s32 	%r51, %r3, 16;
	setp.ge.s32 	%p17, %r51, %r1;
	mov.b32 	%r862, -1;
	@%p17 bra 	$L__BB9_34;
	ld.global.u32 	%r338, [%rd1+64];
	xor.b32  	%r862, %r338, -2147483648;
$L__BB9_34:
	add.s32 	%r54, %r3, 17;
	setp.ge.s32 	%p18, %r54, %r1;
	mov.b32 	%r861, -1;
	@%p18 bra 	$L__BB9_36;
	ld.global.u32 	%r340, [%rd1+68];
	xor.b32  	%r861, %r340, -2147483648;
$L__BB9_36:
	add.s32 	%r57, %r3, 18;
	setp.ge.s32 	%p19, %r57, %r1;
	mov.b32 	%r860, -1;
	@%p19 bra 	$L__BB9_38;
	ld.global.u32 	%r342, [%rd1+72];
	xor.b32  	%r860, %r342, -2147483648;
$L__BB9_38:
	bar.sync 	0;
	mov.b64 	{%r344, %r345}, %rd9;
	shfl.sync.idx.b32	%r60|%p20, %r344, 0, 31, -1;
	shfl.sync.idx.b32	%r346|%p21, %r345, 0, 31, -1;
	mov.b64 	%rd2, {%r60, %r346};
	setp.ge.s32 	%p22, %r3, %r60;
	cvta.to.global.u64 	%rd13, %rd7;
	add.s64 	%rd3, %rd13, %rd12;
	@%p22 bra 	$L__BB9_40;
	ld.global.u32 	%r897, [%rd3];
$L__BB9_40:
	setp.ge.s32 	%p23, %r6, %r60;
	@%p23 bra 	$L__BB9_42;
	ld.global.u32 	%r896, [%rd3+4];
$L__BB9_42:
	setp.ge.s32 	%p24, %r9, %r60;
	@%p24 bra 	$L__BB9_44;
	ld.global.u32 	%r895, [%rd3+8];
$L__BB9_44:
	setp.ge.s32 	%p25, %r12, %r60;
	@%p25 bra 	$L__BB9_46;
	ld.global.u32 	%r894, [%rd3+12];
$L__BB9_46:
	setp.ge.s32 	%p26, %r15, %r60;
	@%p26 bra 	$L__BB9_48;
	ld.global.u32 	%r893, [%rd3+16];
$L__BB9_48:
	setp.ge.s32 	%p27, %r18, %r60;
	@%p27 bra 	$L__BB9_50;
	ld.global.u32 	%r892, [%rd3+20];
$L__BB9_50:
	setp.ge.s32 	%p28, %r21, %r60;
	@%p28 bra 	$L__BB9_52;
	ld.global.u32 	%r891, [%rd3+24];
$L__BB9_52:
	setp.ge.s32 	%p29, %r24, %r60;
	@%p29 bra 	$L__BB9_54;
	ld.global.u32 	%r890, [%rd3+28];
$L__BB9_54:
	setp.ge.s32 	%p30, %r27, %r60;
	@%p30 bra 	$L__BB9_56;
	ld.global.u32 	%r889, [%rd3+32];
$L__BB9_56:
	setp.ge.s32 	%p31, %r30, %r60;
	@%p31 bra 	$L__BB9_58;
	ld.global.u32 	%r888, [%rd3+36];
$L__BB9_58:
	setp.ge.s32 	%p32, %r33, %r60;
	@%p32 bra 	$L__BB9_60;
	ld.global.u32 	%r887, [%rd3+40];
$L__BB9_60:
	setp.ge.s32 	%p33, %r36, %r60;
	@%p33 bra 	$L__BB9_62;
	ld.global.u32 	%r886, [%rd3+44];
$L__BB9_62:
	setp.ge.s32 	%p34, %r39, %r60;
	@%p34 bra 	$L__BB9_64;
	ld.global.u32 	%r885, [%rd3+48];
$L__BB9_64:
	setp.ge.s32 	%p35, %r42, %r60;
	@%p35 bra 	$L__BB9_66;
	ld.global.u32 	%r884, [%rd3+52];
$L__BB9_66:
	setp.ge.s32 	%p36, %r45, %r60;
	@%p36 bra 	$L__BB9_68;
	ld.global.u32 	%r883, [%rd3+56];
$L__BB9_68:
	setp.ge.s32 	%p37, %r48, %r60;
	@%p37 bra 	$L__BB9_70;
	ld.global.u32 	%r882, [%rd3+60];
$L__BB9_70:
	setp.ge.s32 	%p38, %r51, %r60;
	@%p38 bra 	$L__BB9_72;
	ld.global.u32 	%r881, [%rd3+64];
$L__BB9_72:
	setp.ge.s32 	%p39, %r54, %r60;
	@%p39 bra 	$L__BB9_74;
	ld.global.u32 	%r880, [%rd3+68];
$L__BB9_74:
	setp.ge.s32 	%p40, %r57, %r60;
	@%p40 bra 	$L__BB9_76;
	ld.global.u32 	%r879, [%rd3+72];
$L__BB9_76:
	bar.sync 	0;
	shr.u32 	%r99, %r2, 5;
	shl.b32 	%r366, %r2, 2;
	mov.u32 	%r367, _ZZN3cub18CUB_300001_SM_10006detail10radix_sort31DeviceRadixSortSingleTileKernelINS1_5radix10policy_hubIiiyE10Policy1000ELNS0_9SortOrderE0EiiyNS1_21identity_decomposer_tEEEvPKT1_PSA_PKT2_PSE_T3_iiT4_E12temp_storage;
	add.s32 	%r100, %r367, %r366;
	shl.b32 	%r368, %r2, 7;
	add.s32 	%r101, %r100, %r368;
	shl.b32 	%r369, %r99, 2;
	add.s32 	%r370, %r367, %r369;
	add.s32 	%r102, %r370, 33792;
	mad.lo.s32 	%r103, %r2, -56, %r101;
	add.s32 	%r859, %r303, 6;
	sub.s32 	%r858, %r304, %r303;
$L__BB9_77:
	add.s32 	%r430, %r859, -6;
	min.s32 	%r373, %r858, 6;
	mov.b32 	%r459, 0;
	st.shared.u32 	[%r100], %r459;
	st.shared.u32 	[%r100+1024], %r459;
	st.shared.u32 	[%r100+2048], %r459;
	st.shared.u32 	[%r100+3072], %r459;
	st.shared.u32 	[%r100+4096], %r459;
	st.shared.u32 	[%r100+5120], %r459;
	st.shared.u32 	[%r100+6144], %r459;
	st.shared.u32 	[%r100+7168], %r459;
	st.shared.u32 	[%r100+8192], %r459;
	st.shared.u32 	[%r100+9216], %r459;
	st.shared.u32 	[%r100+10240], %r459;
	st.shared.u32 	[%r100+11264], %r459;
	st.shared.u32 	[%r100+12288], %r459;
	st.shared.u32 	[%r100+13312], %r459;
	st.shared.u32 	[%r100+14336], %r459;
	st.shared.u32 	[%r100+15360], %r459;
	st.shared.u32 	[%r100+16384], %r459;
	st.shared.u32 	[%r100+17408], %r459;
	st.shared.u32 	[%r100+18432], %r459;
	st.shared.u32 	[%r100+19456], %r459;
	st.shared.u32 	[%r100+20480], %r459;
	st.shared.u32 	[%r100+21504], %r459;
	st.shared.u32 	[%r100+22528], %r459;
	st.shared.u32 	[%r100+23552], %r459;
	st.shared.u32 	[%r100+24576], %r459;
	st.shared.u32 	[%r100+25600], %r459;
	st.shared.u32 	[%r100+26624], %r459;
	st.shared.u32 	[%r100+27648], %r459;
	st.shared.u32 	[%r100+28672], %r459;
	st.shared.u32 	[%r100+29696], %r459;
	st.shared.u32 	[%r100+30720], %r459;
	st.shared.u32 	[%r100+31744], %r459;
	st.shared.u32 	[%r100+32768], %r459;
	// begin inline asm
	bmsk.clamp.b32 %r371, %r459, %r373;
	// end inline asm
	// begin inline asm
	shr.b32 %r374, %r878, %r430;
	// end inline asm
	and.b32  	%r462, %r371, %r374;
	shl.b32 	%r463, %r462, 10;
	and.b32  	%r464, %r463, 31744;
	add.s32 	%r465, %r100, %r464;
	shr.u32 	%r466, %r462, 4;
	and.b32  	%r467, %r466, 268435454;
	add.s32 	%r147, %r465, %r467;
	ld.shared.u16 	%rs1, [%r147];
	add.s16 	%rs20, %rs1, 1;
	st.shared.u16 	[%r147], %rs20;
	// begin inline asm
	shr.b32 %r377, %r877, %r430;
	// end inline asm
	and.b32  	%r468, %r371, %r377;
	shl.b32 	%r469, %r468, 10;
	and.b32  	%r470, %r469, 31744;
	add.s32 	%r471, %r100, %r470;
	shr.u32 	%r472, %r468, 4;
	and.b32  	%r473, %r472, 268435454;
	add.s32 	%r148, %r471, %r473;
	ld.shared.u16 	%rs2, [%r148];
	add.s16 	%rs21, %rs2, 1;
	st.shared.u16 	[%r148], %rs21;
	// begin inline asm
	shr.b32 %r380, %r876, %r430;
	// end inline asm
	and.b32  	%r474, %r371, %r380;
	shl.b32 	%r475, %r474, 10;
	and.b32  	%r476, %r475, 31744;
	add.s32 	%r477, %r100, %r476;
	shr.u32 	%r478, %r474, 4;
	and.b32  	%r479, %r478, 268435454;
	add.s32 	%r149, %r477, %r479;
	ld.shared.u16 	%rs3, [%r149];
	add.s16 	%rs22, %rs3, 1;
	st.shared.u16 	[%r149], %rs22;
	// begin inline asm
	shr.b32 %r383, %r875, %r430;
	// end inline asm
	and.b32  	%r480, %r371, %r383;
	shl.b32 	%r481, %r480, 10;
	and.b32  	%r482, %r481, 31744;
	add.s32 	%r483, %r100, %r482;
	shr.u32 	%r484, %r480, 4;
	and.b32  	%r485, %r484, 268435454;
	add.s32 	%r150, %r483, %r485;
	ld.shared.u16 	%rs4, [%r150];
	add.s16 	%rs23, %rs4, 1;
	st.shared.u16 	[%r150], %rs23;
	// begin inline asm
	shr.b32 %r386, %r874, %r430;
	// end inline asm
	and.b32  	%r486, %r371, %r386;
	shl.b32 	%r487, %r486, 10;
	and.b32  	%r488, %r487, 31744;
	add.s32 	%r489, %r100, %r488;
	shr.u32 	%r490, %r486, 4;
	and.b32  	%r491, %r490, 268435454;
	add.s32 	%r151, %r489, %r491;
	ld.shared.u16 	%rs5, [%r151];
	add.s16 	%rs24, %rs5, 1;
	st.shared.u16 	[%r151], %rs24;
	// begin inline asm
	shr.b32 %r389, %r873, %r430;
	// end inline asm
	and.b32  	%r492, %r371, %r389;
	shl.b32 	%r493, %r492, 10;
	and.b32  	%r494, %r493, 31744;
	add.s32 	%r495, %r100, %r494;
	shr.u32 	%r496, %r492, 4;
	and.b32  	%r497, %r496, 268435454;
	add.s32 	%r152, %r495, %r497;
	ld.shared.u16 	%rs6, [%r152];
	add.s16 	%rs25, %rs6, 1;
	st.shared.u16 	[%r152], %rs25;
	// begin inline asm
	shr.b32 %r392, %r872, %r430;
	// end inline asm
	and.b32  	%r498, %r371, %r392;
	shl.b32 	%r499, %r498, 10;
	and.b32  	%r500, %r499, 31744;
	add.s32 	%r501, %r100, %r500;
	shr.u32 	%r502, %r498, 4;
	and.b32  	%r503, %r502, 268435454;
	add.s32 	%r153, %r501, %r503;
	ld.shared.u16 	%rs7, [%r153];
	add.s16 	%rs26, %rs7, 1;
	st.shared.u16 	[%r153], %rs26;
	// begin inline asm
	shr.b32 %r395, %r871, %r430;
	// end inline asm
	and.b32  	%r504, %r371, %r395;
	shl.b32 	%r505, %r504, 10;
	and.b32  	%r506, %r505, 31744;
	add.s32 	%r507, %r100, %r506;
	shr.u32 	%r508, %r504, 4;
	and.b32  	%r509, %r508, 268435454;
	add.s32 	%r154, %r507, %r509;
	ld.shared.u16 	%rs8, [%r154];
	add.s16 	%rs27, %rs8, 1;
	st.shared.u16 	[%r154], %rs27;
	// begin inline asm
	shr.b32 %r398, %r870, %r430;
	// end inline asm
	and.b32  	%r510, %r371, %r398;
	shl.b32 	%r511, %r510, 10;
	and.b32  	%r512, %r511, 31744;
	add.s32 	%r513, %r100, %r512;
	shr.u32 	%r514, %r510, 4;
	and.b32  	%r515, %r514, 268435454;
	add.s32 	%r155, %r513, %r515;
	ld.shared.u16 	%rs9, [%r155];
	add.s16 	%rs28, %rs9, 1;
	st.shared.u16 	[%r155], %rs28;
	// begin inline asm
	shr.b32 %r401, %r869, %r430;
	// end inline asm
	and.b32  	%r516, %r371, %r401;
	shl.b32 	%r517, %r516, 10;
	and.b32  	%r518, %r517, 31744;
	add.s32 	%r519, %r100, %r518;
	shr.u32 	%r520, %r516, 4;
	and.b32  	%r521, %r520, 268435454;
	add.s32 	%r156, %r519, %r521;
	ld.shared.u16 	%rs10, [%r156];
	add.s16 	%rs29, %rs10, 1;
	st.shared.u16 	[%r156], %rs29;
	// begin inline asm
	shr.b32 %r404, %r868, %r430;
	// end inline asm
	and.b32  	%r522, %r371, %r404;
	shl.b32 	%r523, %r522, 10;
	and.b32  	%r524, %r523, 31744;
	add.s32 	%r525, %r100, %r524;
	shr.u32 	%r526, %r522, 4;
	and.b32  	%r527, %r526, 268435454;
	add.s32 	%r157, %r525, %r527;
	ld.shared.u16 	%rs11, [%r157];
	add.s16 	%rs30, %rs11, 1;
	st.shared.u16 	[%r157], %rs30;
	// begin inline asm
	shr.b32 %r407, %r867, %r430;
	// end inline asm
	and.b32  	%r528, %r371, %r407;
	shl.b32 	%r529, %r528, 10;
	and.b32  	%r530, %r529, 31744;
	add.s32 	%r531, %r100, %r530;
	shr.u32 	%r532, %r528, 4;
	and.b32  	%r533, %r532, 268435454;
	add.s32 	%r158, %r531, %r533;
	ld.shared.u16 	%rs12, [%r158];
	add.s16 	%rs31, %rs12, 1;
	st.shared.u16 	[%r158], %rs31;
	// begin inline asm
	shr.b32 %r410, %r866, %r430;
	// end inline asm
	and.b32  	%r534, %r371, %r410;
	shl.b32 	%r535, %r534, 10;
	and.b32  	%r536, %r535, 31744;
	add.s32 	%r537, %r100, %r536;
	shr.u32 	%r538, %r534, 4;
	and.b32  	%r539, %r538, 268435454;
	add.s32 	%r159, %r537, %r539;
	ld.shared.u16 	%rs13, [%r159];
	add.s16 	%rs32, %rs13, 1;
	st.shared.u16 	[%r159], %rs32;
	// begin inline asm
	shr.b32 %r413, %r865, %r430;
	// end inline asm
	and.b32  	%r540, %r371, %r413;
	shl.b32 	%r541, %r540, 10;
	and.b32  	%r542, %r541, 31744;
	add.s32 	%r543, %r100, %r542;
	shr.u32 	%r544, %r540, 4;
	and.b32  	%r545, %r544, 268435454;
	add.s32 	%r160, %r543, %r545;
	ld.shared.u16 	%rs14, [%r160];
	add.s16 	%rs33, %rs14, 1;
	st.shared.u16 	[%r160], %rs33;
	// begin inline asm
	shr.b32 %r416, %r864, %r430;
	// end inline asm
	and.b32  	%r546, %r371, %r416;
	shl.b32 	%r547, %r546, 10;
	and.b32  	%r548, %r547, 31744;
	add.s32 	%r549, %r100, %r548;
	shr.u32 	%r550, %r546, 4;
	and.b32  	%r551, %r550, 268435454;
	add.s32 	%r161, %r549, %r551;
	ld.shared.u16 	%rs15, [%r161];
	add.s16 	%rs34, %rs15, 1;
	st.shared.u16 	[%r161], %rs34;
	// begin inline asm
	shr.b32 %r419, %r863, %r430;
	// end inline asm
	and.b32  	%r552, %r371, %r419;
	shl.b32 	%r553, %r552, 10;
	and.b32  	%r554, %r553, 31744;
	add.s32 	%r555, %r100, %r554;
	shr.u32 	%r556, %r552, 4;
	and.b32  	%r557, %r556, 268435454;
	add.s32 	%r162, %r555, %r557;
	ld.shared.u16 	%rs16, [%r162];
	add.s16 	%rs35, %rs16, 1;
	st.shared.u16 	[%r162], %rs35;
	// begin inline asm
	shr.b32 %r422, %r862, %r430;
	// end inline asm
	and.b32  	%r558, %r371, %r422;
	shl.b32 	%r559, %r558, 10;
	and.b32  	%r560, %r559, 31744;
	add.s32 	%r561, %r100, %r560;
	shr.u32 	%r562, %r558, 4;
	and.b32  	%r563, %r562, 268435454;
	add.s32 	%r163, %r561, %r563;
	ld.shared.u16 	%rs17, [%r163];
	add.s16 	%rs36, %rs17, 1;
	st.shared.u16 	[%r163], %rs36;
	// begin inline asm
	shr.b32 %r425, %r861, %r430;
	// end inline asm
	and.b32  	%r564, %r371, %r425;
	shl.b32 	%r565, %r564, 10;
	and.b32  	%r566, %r565, 31744;
	add.s32 	%r567, %r100, %r566;
	shr.u32 	%r568, %r564, 4;
	and.b32  	%r569, %r568, 268435454;
	add.s32 	%r164, %r567, %r569;
	ld.shared.u16 	%rs18, [%r164];
	add.s16 	%rs37, %rs18, 1;
	st.shared.u16 	[%r164], %rs37;
	// begin inline asm
	shr.b32 %r428, %r860, %r430;
	// end inline asm
	and.b32  	%r570, %r371, %r428;
	shl.b32 	%r571, %r570, 10;
	and.b32  	%r572, %r571, 31744;
	add.s32 	%r573, %r100, %r572;
	shr.u32 	%r574, %r570, 4;
	and.b32  	%r575, %r574, 268435454;
	add.s32 	%r165, %r573, %r575;
	ld.shared.u16 	%rs19, [%r165];
	add.s16 	%rs38, %rs19, 1;
	st.shared.u16 	[%r165], %rs38;
	bar.sync 	0;
	ld.shared.u32 	%r166, [%r101];
	ld.shared.u32 	%r576, [%r101+4];
	ld.shared.u32 	%r577, [%r101+8];
	ld.shared.u32 	%r578, [%r101+12];
	ld.shared.u32 	%r579, [%r101+16];
	ld.shared.u32 	%r580, [%r101+20];
	ld.shared.u32 	%r581, [%r101+24];
	ld.shared.u32 	%r582, [%r101+28];
	ld.shared.u32 	%r583, [%r101+32];
	ld.shared.u32 	%r584, [%r101+36];
	ld.shared.u32 	%r585, [%r101+40];
	ld.shared.u32 	%r586, [%r101+44];
	ld.shared.u32 	%r587, [%r101+48];
	ld.shared.u32 	%r588, [%r101+52];
	ld.shared.u32 	%r589, [%r101+56];
	ld.shared.u32 	%r590, [%r101+60];
	ld.shared.u32 	%r591, [%r101+64];
	ld.shared.u32 	%r592, [%r101+68];
	ld.shared.u32 	%r593, [%r101+72];
	ld.shared.u32 	%r594, [%r101+76];
	ld.shared.u32 	%r595, [%r101+80];
	ld.shared.u32 	%r596, [%r101+84];
	ld.shared.u32 	%r597, [%r101+88];
	ld.shared.u32 	%r598, [%r101+92];
	ld.shared.u32 	%r599, [%r101+96];
	ld.shared.u32 	%r600, [%r101+100];
	ld.shared.u32 	%r601, [%r101+104];
	ld.shared.u32 	%r602, [%r101+108];
	ld.shared.u32 	%r603, [%r101+112];
	ld.shared.u32 	%r604, [%r101+116];
	ld.shared.u32 	%r605, [%r101+120];
	ld.shared.u32 	%r606, [%r101+124];
	ld.shared.u32 	%r607, [%r101+128];
	add.s32 	%r167, %r576, %r166;
	add.s32 	%r168, %r577, %r167;
	add.s32 	%r169, %r578, %r168;
	add.s32 	%r170, %r579, %r169;
	add.s32 	%r171, %r580, %r170;
	add.s32 	%r172, %r581, %r171;
	add.s32 	%r173, %r582, %r172;
	add.s32 	%r174, %r583, %r173;
	add.s32 	%r175, %r584, %r174;
	add.s32 	%r176, %r585, %r175;
	add.s32 	%r177, %r586, %r176;
	add.s32 	%r178, %r587, %r177;
	add.s32 	%r179, %r588, %r178;
	add.s32 	%r180, %r589, %r179;
	add.s32 	%r181, %r590, %r180;
	add.s32 	%r182, %r591, %r181;
	add.s32 	%r183, %r592, %r182;
	add.s32 	%r184, %r593, %r183;
	add.s32 	%r185, %r594, %r184;
	add.s32 	%r186, %r595, %r185;
	add.s32 	%r187, %r596, %r186;
	add.s32 	%r188, %r597, %r187;
	add.s32 	%r189, %r598, %r188;
	add.s32 	%r190, %r599, %r189;
	add.s32 	%r191, %r600, %r190;
	add.s32 	%r192, %r601, %r191;
	add.s32 	%r193, %r602, %r192;
	add.s32 	%r194, %r603, %r193;
	add.s32 	%r195, %r604, %r194;
	add.s32 	%r196, %r605, %r195;
	add.s32 	%r197, %r606, %r196;
	add.s32 	%r436, %r607, %r197;
	// begin inline asm
	mov.u32 %r431, %laneid;
	// end inline asm
	mov.b32 	%r434, 1;
	mov.b32 	%r461, -1;
	// begin inline asm
	{  .reg .u32 r0;  .reg .pred p;  shfl.sync.up.b32 r0|p, %r436, %r434, %r459, %r461;  @p add.u32 r0, r0, %r436;  mov.u32 %r432, r0;}
	// end inline asm
	mov.b32 	%r440, 2;
	// begin inline asm
	{  .reg .u32 r0;  .reg .pred p;  shfl.sync.up.b32 r0|p, %r432, %r440, %r459, %r461;  @p add.u32 r0, r0, %r432;  mov.u32 %r438, r0;}
	// end inline asm
	mov.b32 	%r446, 4;
	// begin inline asm
	{  .reg .u32 r0;  .reg .pred p;  shfl.sync.up.b32 r0|p, %r438, %r446, %r459, %r461;  @p add.u32 r0, r0, %r438;  mov.u32 %r444, r0;}
	// end inline asm
	mov.b32 	%r452, 8;
	// begin inline asm
	{  .reg .u32 r0;  .reg .pred p;  shfl.sync.up.b32 r0|p, %r444, %r452, %r459, %r461;  @p add.u32 r0, r0, %r444;  mov.u32 %r450, r0;}
	// end inline asm
	mov.b32 	%r458, 16;
	// begin inline asm
	{  .reg .u32 r0;  .reg .pred p;  shfl.sync.up.b32 r0|p, %r450, %r458, %r459, %r461;  @p add.u32 r0, r0, %r450;  mov.u32 %r456, r0;}
	// end inline asm
	setp.ne.s32 	%p41, %r431, 31;
	@%p41 bra 	$L__BB9_79;
	st.shared.u32 	[%r102], %r456;
$L__BB9_79:
	sub.s32 	%r608, %r456, %r436;
	setp.gt.u32 	%p42, %r2, 31;
	setp.eq.s32 	%p43, %r99, 7;
	setp.eq.s32 	%p44, %r99, 6;
	setp.eq.s32 	%p45, %r99, 5;
	setp.eq.s32 	%p46, %r99, 4;
	setp.eq.s32 	%p47, %r99, 3;
	setp.eq.s32 	%p48, %r99, 2;
	setp.eq.s32 	%p49, %r99, 1;
	bar.sync 	0;
	ld.shared.v4.u32 	{%r609, %r610, %r611, %r612}, [_ZZN3cub18CUB_300001_SM_10006detail10radix_sort31DeviceRadixSortSingleTileKernelINS1_5radix10policy_hubIiiyE10Policy1000ELNS0_9SortOrderE0EiiyNS1_21identity_decomposer_tEEEvPKT1_PSA_PKT2_PSE_T3_iiT4_E12temp_storage+33792];
	selp.b32 	%r613, %r609, %r898, %p49;
	add.s32 	%r614, %r610, %r609;
	selp.b32 	%r615, %r614, %r613, %p48;
	add.s32 	%r616, %r614, %r611;
	selp.b32 	%r617, %r616, %r615, %p47;
	add.s32 	%r618, %r616, %r612;
	selp.b32 	%r619, %r618, %r617, %p46;
	ld.shared.v4.u32 	{%r620, %r621, %r622, %r623}, [_ZZN3cub18CUB_300001_SM_10006detail10radix_sort31DeviceRadixSortSingleTileKernelINS1_5radix10policy_hubIiiyE10Policy1000ELNS0_9SortOrderE0EiiyNS1_21identity_decomposer_tEEEvPKT1_PSA_PKT2_PSE_T3_iiT4_E12temp_storage+33808];
	add.s32 	%r624, %r618, %r620;
	selp.b32 	%r625, %r624, %r619, %p45;
	add.s32 	%r626, %r624, %r621;
	selp.b32 	%r627, %r626, %r625, %p44;
	add.s32 	%r628, %r626, %r622;
	selp.b32 	%r898, %r628, %r627, %p43;
	add.s32 	%r202, %r628, %r623;
	setp.ne.s32 	%p50, %r431, 0;
	selp.b32 	%r629, %r608, 0, %p50;
	add.s32 	%r630, %r898, %r629;
	or.pred  	%p51, %p42, %p50;
	selp.b32 	%r899, %r630, %r608, %p42;
	@%p51 bra 	$L__BB9_81;
	shl.b32 	%r899, %r202, 16;
	st.shared.u32 	[_ZZN3cub18CUB_300001_SM_10006detail10radix_sort31DeviceRadixSortSingleTileKernelINS1_5radix10policy_hubIiiyE10Policy1000ELNS0_9SortOrderE0EiiyNS1_21identity_decomposer_tEEEvPKT1_PSA_PKT2_PSE_T3_iiT4_E12temp_storage+33832], %r899;
$L__BB9_81:
	setp.eq.s32 	%p52, %r2, 0;
	bar.sync 	0;
	ld.shared.u32 	%r631, [_ZZN3cub18CUB_300001_SM_10006detail10radix_sort31DeviceRadixSortSingleTileKernelINS1_5radix10policy_hubIiiyE10Policy1000ELNS0_9SortOrderE0EiiyNS1_21identity_decomposer_tEEEvPKT1_PSA_PKT2_PSE_T3_iiT4_E12temp_storage+33832];
	selp.b32 	%r632, 0, %r631, %p52;
	add.s32 	%r633, %r899, %r632;
	add.s32 	%r634, %r166, %r633;
	add.s32 	%r635, %r167, %r633;
	add.s32 	%r636, %r168, %r633;
	add.s32 	%r637, %r169, %r633;
	add.s32 	%r638, %r170, %r633;
	add.s32 	%r639, %r171, %r633;
	add.s32 	%r640, %r172, %r633;
	add.s32 	%r641, %r173, %r633;
	add.s32 	%r642, %r174, %r633;
	add.s32 	%r643, %r175, %r633;
	add.s32 	%r644, %r176, %r633;
	add.s32 	%r645, %r177, %r633;
	add.s32 	%r646, %r178, %r633;
	add.s32 	%r647, %r179, %r633;
	add.s32 	%r648, %r180, %r633;
	add.s32 	%r649, %r181, %r633;
	add.s32 	%r650, %r182, %r633;
	add.s32 	%r651, %r183, %r633;
	add.s32 	%r652, %r184, %r633;
	add.s32 	%r653, %r185, %r633;
	add.s32 	%r654, %r186, %r633;
	add.s32 	%r655, %r187, %r633;
	add.s32 	%r656, %r188, %r633;
	add.s32 	%r657, %r189, %r633;
	add.s32 	%r658, %r190, %r633;
	add.s32 	%r659, %r191, %r633;
	add.s32 	%r660, %r192, %r633;
	add.s32 	%r661, %r193, %r633;
	add.s32 	%r662, %r194, %r633;
	add.s32 	%r663, %r195, %r633;
	add.s32 	%r664, %r196, %r633;
	add.s32 	%r665, %r197, %r633;
	st.shared.u32 	[%r101], %r633;
	st.shared.u32 	[%r101+4], %r634;
	st.shared.u32 	[%r101+8], %r635;
	st.shared.u32 	[%r101+12], %r636;
	st.shared.u32 	[%r101+16], %r637;
	st.shared.u32 	[%r101+20], %r638;
	st.shared.u32 	[%r101+24], %r639;
	st.shared.u32 	[%r101+28], %r640;
	st.shared.u32 	[%r101+32], %r641;
	st.shared.u32 	[%r101+36], %r642;
	st.shared.u32 	[%r101+40], %r643;
	st.shared.u32 	[%r101+44], %r644;
	st.shared.u32 	[%r101+48], %r645;
	st.shared.u32 	[%r101+52], %r646;
	st.shared.u32 	[%r101+56], %r647;
	st.shared.u32 	[%r101+60], %r648;
	st.shared.u32 	[%r101+64], %r649;
	st.shared.u32 	[%r101+68], %r650;
	st.shared.u32 	[%r101+72], %r651;
	st.shared.u32 	[%r101+76], %r652;
	st.shared.u32 	[%r101+80], %r653;
	st.shared.u32 	[%r101+84], %r654;
	st.shared.u32 	[%r101+88], %r655;
	st.shared.u32 	[%r101+92], %r656;
	st.shared.u32 	[%r101+96], %r657;
	st.shared.u32 	[%r101+100], %r658;
	st.shared.u32 	[%r101+104], %r659;
	st.shared.u32 	[%r101+108], %r660;
	st.shared.u32 	[%r101+112], %r661;
	st.shared.u32 	[%r101+116], %r662;
	st.shared.u32 	[%r101+120], %r663;
	st.shared.u32 	[%r101+124], %r664;
	st.shared.u32 	[%r101+128], %r665;
	bar.sync 	0;
	cvt.u32.u16 	%r666, %rs1;
	ld.shared.u16 	%r667, [%r147];
	add.s32 	%r206, %r667, %r666;
	cvt.u32.u16 	%r668, %rs2;
	ld.shared.u16 	%r669, [%r148];
	add.s32 	%r207, %r669, %r668;
	cvt.u32.u16 	%r670, %rs3;
	ld.shared.u16 	%r671, [%r149];
	add.s32 	%r208, %r671, %r670;
	cvt.u32.u16 	%r672, %rs4;
	ld.shared.u16 	%r673, [%r150];
	add.s32 	%r209, %r673, %r672;
	cvt.u32.u16 	%r674, %rs5;
	ld.shared.u16 	%r675, [%r151];
	add.s32 	%r210, %r675, %r674;
	cvt.u32.u16 	%r676, %rs6;
	ld.shared.u16 	%r677, [%r152];
	add.s32 	%r211, %r677, %r676;
	cvt.u32.u16 	%r678, %rs7;
	ld.shared.u16 	%r679, [%r153];
	add.s32 	%r212, %r679, %r678;
	cvt.u32.u16 	%r680, %rs8;
	ld.shared.u16 	%r681, [%r154];
	add.s32 	%r213, %r681, %r680;
	cvt.u32.u16 	%r682, %rs9;
	ld.shared.u16 	%r683, [%r155];
	add.s32 	%r214, %r683, %r682;
	cvt.u32.u16 	%r684, %rs10;
	ld.shared.u16 	%r685, [%r156];
	add.s32 	%r215, %r685, %r684;
	cvt.u32.u16 	%r686, %rs11;
	ld.shared.u16 	%r687, [%r157];
	add.s32 	%r216, %r687, %r686;
	cvt.u32.u16 	%r688, %rs12;
	ld.shared.u16 	%r689, [%r158];
	add.s32 	%r217, %r689, %r688;
	cvt.u32.u16 	%r690, %rs13;
	ld.shared.u16 	%r691, [%r159];
	add.s32 	%r218, %r691, %r690;
	cvt.u32.u16 	%r692, %rs14;
	ld.shared.u16 	%r693, [%r160];
	add.s32 	%r219, %r693, %r692;
	cvt.u32.u16 	%r694, %rs15;
	ld.shared.u16 	%r695, [%r161];
	add.s32 	%r220, %r695, %r694;
	cvt.u32.u16 	%r696, %rs16;
	ld.shared.u16 	%r697, [%r162];
	add.s32 	%r221, %r697, %r696;
	cvt.u32.u16 	%r698, %rs17;
	ld.shared.u16 	%r699, [%r163];
	add.s32 	%r222, %r699, %r698;
	cvt.u32.u16 	%r700, %rs18;
	ld.shared.u16 	%r701, [%r164];
	add.s32 	%r223, %r701, %r700;
	cvt.u32.u16 	%r702, %rs19;
	ld.shared.u16 	%r703, [%r165];
	add.s32 	%r224, %r703, %r702;
	bar.sync 	0;
	setp.lt.s32 	%p53, %r859, %r304;
	@%p53 bra 	$L__BB9_121;
	cvt.u64.u32 	%rd15, %r2;
	shl.b32 	%r704, %r206, 2;
	mov.u32 	%r705, _ZZN3cub18CUB_300001_SM_10006detail10radix_sort31DeviceRadixSortSingleTileKernelINS1_5radix10policy_hubIiiyE10Policy1000ELNS0_9SortOrderE0EiiyNS1_21identity_decomposer_tEEEvPKT1_PSA_PKT2_PSE_T3_iiT4_E12temp_storage;
	add.s32 	%r706, %r705, %r704;
	st.shared.u32 	[%r706], %r878;
	shl.b32 	%r707, %r207, 2;
	add.s32 	%r708, %r705, %r707;
	st.shared.u32 	[%r708], %r877;
	shl.b32 	%r709, %r208, 2;
	add.s32 	%r710, %r705, %r709;
	st.shared.u32 	[%r710], %r876;
	shl.b32 	%r711, %r209, 2;
	add.s32 	%r712, %r705, %r711;
	st.shared.u32 	[%r712], %r875;
	shl.b32 	%r713, %r210, 2;
	add.s32 	%r714, %r705, %r713;
	st.shared.u32 	[%r714], %r874;
	shl.b32 	%r715, %r211, 2;
	add.s32 	%r716, %r705, %r715;
	st.shared.u32 	[%r716], %r873;
	shl.b32 	%r717, %r212, 2;
	add.s32 	%r718, %r705, %r717;
	st.shared.u32 	[%r718], %r872;
	shl.b32 	%r719, %r213, 2;
	add.s32 	%r720, %r705, %r719;
	st.shared.u32 	[%r720], %r871;
	shl.b32 	%r721, %r214, 2;
	add.s32 	%r722, %r705, %r721;
	st.shared.u32 	[%r722], %r870;
	shl.b32 	%r723, %r215, 2;
	add.s32 	%r724, %r705, %r723;
	st.shared.u32 	[%r724], %r869;
	shl.b32 	%r725, %r216, 2;
	add.s32 	%r726, %r705, %r725;
	st.shared.u32 	[%r726], %r868;
	shl.b32 	%r727, %r217, 2;
	add.s32 	%r728, %r705, %r727;
	st.shared.u32 	[%r728], %r867;
	shl.b32 	%r729, %r218, 2;
	add.s32 	%r730, %r705, %r729;
	st.shared.u32 	[%r730], %r866;
	shl.b32 	%r731, %r219, 2;
	add.s32 	%r732, %r705, %r731;
	st.shared.u32 	[%r732], %r865;
	shl.b32 	%r733, %r220, 2;
	add.s32 	%r734, %r705, %r733;
	st.shared.u32 	[%r734], %r864;
	shl.b32 	%r735, %r221, 2;
	add.s32 	%r736, %r705, %r735;
	st.shared.u32 	[%r736], %r863;
	shl.b32 	%r737, %r222, 2;
	add.s32 	%r738, %r705, %r737;
	st.shared.u32 	[%r738], %r862;
	shl.b32 	%r739, %r223, 2;
	add.s32 	%r740, %r705, %r739;
	st.shared.u32 	[%r740], %r861;
	shl.b32 	%r741, %r224, 2;
	add.s32 	%r742, %r705, %r741;
	st.shared.u32 	[%r742], %r860;
	bar.sync 	0;
	mad.lo.s32 	%r225, %r2, -72, %r103;
	ld.shared.u32 	%r226, [%r225];
	ld.shared.u32 	%r227, [%r225+1024];
	ld.shared.u32 	%r228, [%r225+2048];
	ld.shared.u32 	%r229, [%r225+3072];
	ld.shared.u32 	%r230, [%r225+4096];
	ld.shared.u32 	%r231, [%r225+5120];
	ld.shared.u32 	%r232, [%r225+6144];
	ld.shared.u32 	%r233, [%r225+7168];
	ld.shared.u32 	%r234, [%r225+8192];
	ld.shared.u32 	%r235, [%r225+9216];
	ld.shared.u32 	%r236, [%r225+10240];
	ld.shared.u32 	%r237, [%r225+11264];
	ld.shared.u32 	%r238, [%r225+12288];
	ld.shared.u32 	%r239, [%r225+13312];
	ld.shared.u32 	%r240, [%r225+14336];
	ld.shared.u32 	%r241, [%r225+15360];
	ld.shared.u32 	%r242, [%r225+16384];
	ld.shared.u32 	%r243, [%r225+17408];
	ld.shared.u32 	%r244, [%r225+18432];
	bar.sync 	0;
	st.shared.u32 	[%r706], %r897;
	st.shared.u32 	[%r708], %r896;
	st.shared.u32 	[%r710], %r895;
	st.shared.u32 	[%r712], %r894;
	st.shared.u32 	[%r714], %r893;
	st.shared.u32 	[%r716], %r892;
	st.shared.u32 	[%r718], %r891;
	st.shared.u32 	[%r720], %r890;
	st.shared.u32 	[%r722], %r889;
	st.shared.u32 	[%r724], %r888;
	st.shared.u32 	[%r726], %r887;
	st.shared.u32 	[%r728], %r886;
	st.shared.u32 	[%r730], %r885;
	st.shared.u32 	[%r732], %r884;
	st.shared.u32 	[%r734], %r883;
	st.shared.u32 	[%r736], %r882;
	st.shared.u32 	[%r738], %r881;
	st.shared.u32 	[%r740], %r880;
	st.shared.u32 	[%r742], %r879;
	bar.sync 	0;
	ld.shared.u32 	%r245, [%r225+1024];
	ld.shared.u32 	%r246, [%r225+2048];
	ld.shared.u32 	%r247, [%r225+3072];
	ld.shared.u32 	%r248, [%r225+4096];
	ld.shared.u32 	%r249, [%r225+5120];
	ld.shared.u32 	%r250, [%r225+6144];
	ld.shared.u32 	%r251, [%r225+7168];
	ld.shared.u32 	%r252, [%r225+8192];
	ld.shared.u32 	%r253, [%r225+9216];
	ld.shared.u32 	%r254, [%r225+10240];
	ld.shared.u32 	%r255, [%r225+11264];
	ld.shared.u32 	%r256, [%r225+12288];
	ld.shared.u32 	%r257, [%r225+13312];
	ld.shared.u32 	%r258, [%r225+14336];
	ld.shared.u32 	%r259, [%r225+15360];
	ld.shared.u32 	%r260, [%r225+16384];
	ld.shared.u32 	%r261, [%r225+17408];
	ld.shared.u32 	%r262, [%r225+18432];
	setp.gt.u64 	%p54, %rd2, %rd15;
	cvta.to.global.u64 	%rd16, %rd6;
	mul.wide.u32 	%rd17, %r2, 4;
	add.s64 	%rd4, %rd16, %rd17;
	cvta.to.global.u64 	%rd18, %rd8;
	add.s64 	%rd5, %rd18, %rd17;
	@%p54 bra 	$L__BB9_83;
	bra.uni 	$L__BB9_84;
$L__BB9_83:
	xor.b32  	%r743, %r226, -2147483648;
	ld.shared.u32 	%r744, [%r225];
	st.global.u32 	[%rd4], %r743;
	st.global.u32 	[%rd5], %r744;
$L__BB9_84:
	add.s32 	%r745, %r2, 256;
	cvt.u64.u32 	%rd19, %r745;
	setp.le.u64 	%p55, %rd2, %rd19;
	@%p55 bra 	$L__BB9_86;
	xor.b32  	%r746, %r227, -2147483648;
	st.global.u32 	[%rd4+1024], %r746;
	st.global.u32 	[%rd5+1024], %r245;
$L__BB9_86:
	add.s32 	%r747, %r2, 512;
	cvt.u64.u32 	%rd20, %r747;
	setp.le.u64 	%p56, %rd2, %rd20;
	@%p56 bra 	$L__BB9_88;
	xor.b32  	%r748, %r228, -2147483648;
	st.global.u32 	[%rd4+2048], %r748;
	st.global.u32 	[%rd5+2048], %r246;
$L__BB9_88:
	add.s32 	%r749, %r2, 768;
	cvt.u64.u32 	%rd21, %r749;
	setp.le.u64 	%p57, %rd2, %rd21;
	@%p57 bra 	$L__BB9_90;
	xor.b32  	%r750, %r229, -2147483648;
	st.global.u32 	[%rd4+3072], %r750;
	st.global.u32 	[%rd5+3072], %r247;
$L__BB9_90:
	or.b32  	%r751, %r2, 1024;
	cvt.u64.u32 	%rd22, %r751;
	setp.le.u64 	%p58, %rd2, %rd22;
	@%p58 bra 	$L__BB9_92;
	xor.b32  	%r752, %r230, -2147483648;
	st.global.u32 	[%rd4+4096], %r752;
	st.global.u32 	[%rd5+4096], %r248;
$L__BB9_92:
	add.s32 	%r753, %r2, 1280;
	cvt.u64.u32 	%rd23, %r753;
	setp.le.u64 	%p59, %rd2, %rd23;
	@%p59 bra 	$L__BB9_94;
	xor.b32  	%r754, %r231, -2147483648;
	st.global.u32 	[%rd4+5120], %r754;
	st.global.u32 	[%rd5+5120], %r249;
$L__BB9_94:
	add.s32 	%r755, %r2, 1536;
	cvt.u64.u32 	%rd24, %r755;
	setp.le.u64 	%p60, %rd2, %rd24;
	@%p60 bra 	$L__BB9_96;
	xor.b32  	%r756, %r232, -2147483648;
	st.global.u32 	[%rd4+6144], %r756;
	st.global.u32 	[%rd5+6144], %r250;
$L__BB9_96:
	add.s32 	%r757, %r2, 1792;
	cvt.u64.u32 	%rd25, %r757;
	setp.le.u64 	%p61, %rd2, %rd25;
	@%p61 bra 	$L__BB9_98;
	xor.b32  	%r758, %r233, -2147483648;
	st.global.u32 	[%rd4+7168], %r758;
	st.global.u32 	[%rd5+7168], %r251;
$L__BB9_98:
	or.b32  	%r759, %r2, 2048;
	cvt.u64.u32 	%rd26, %r759;
	setp.le.u64 	%p62, %rd2, %rd26;
	@%p62 bra 	$L__BB9_100;
	xor.b32  	%r760, %r234, -2147483648;
	st.global.u32 	[%rd4+8192], %r760;
	st.global.u32 	[%rd5+8192], %r252;
$L__BB9_100:
	add.s32 	%r761, %r2, 2304;
	cvt.u64.u32 	%rd27, %r761;
	setp.le.u64 	%p63, %rd2, %rd27;
	@%p63 bra 	$L__BB9_102;
	xor.b32  	%r762, %r235, -2147483648;
	st.global.u32 	[%rd4+9216], %r762;
	st.global.u32 	[%rd5+9216], %r253;
$L__BB9_102:
	add.s32 	%r763, %r2, 2560;
	cvt.u64.u32 	%rd28, %r763;
	setp.le.u64 	%p64, %rd2, %rd28;
	@%p64 bra 	$L__BB9_104;
	xor.b32  	%r764, %r236, -2147483648;
	st.global.u32 	[%rd4+10240], %r764;
	st.global.u32 	[%rd5+10240], %r254;
$L__BB9_104:
	add.s32 	%r765, %r2, 2816;
	cvt.u64.u32 	%rd29, %r765;
	setp.le.u64 	%p65, %rd2, %rd29;
	@%p65 bra 	$L__BB9_106;
	xor.b32  	%r766, %r237, -2147483648;
	st.global.u32 	[%rd4+11264], %r766;
	st.global.u32 	[%rd5+11264], %r255;
$L__BB9_106:
	or.b32  	%r767, %r2, 3072;
	cvt.u64.u32 	%rd30, %r767;
	setp.le.u64 	%p66, %rd2, %rd30;
	@%p66 bra 	$L__BB9_108;
	xor.b32  	%r768, %r238, -2147483648;
	st.global.u32 	[%rd4+12288], %r768;
	st.global.u32 	[%rd5+12288], %r256;
$L__BB9_108:
	add.s32 	%r769, %r2, 3328;
	cvt.u64.u32 	%rd31, %r769;
	setp.le.u64 	%p67, %rd2, %rd31;
	@%p67 bra 	$L__BB9_110;
	xor.b32  	%r770, %r239, -2147483648;
	st.global.u32 	[%rd4+13312], %r770;
	st.global.u32 	[%rd5+13312], %r257;
$L__BB9_110:
	add.s32 	%r771, %r2, 3584;
	cvt.u64.u32 	%rd32, %r771;
	setp.le.u64 	%p68, %rd2, %rd32;
	@%p68 bra 	$L__BB9_112;
	xor.b32  	%r772, %r240, -2147483648;
	st.global.u32 	[%rd4+14336], %r772;
	st.global.u32 	[%rd5+14336], %r258;
$L__BB9_112:
	add.s32 	%r773, %r2, 3840;
	cvt.u64.u32 	%rd33, %r773;
	setp.le.u64 	%p69, %rd2, %rd33;
	@%p69 bra 	$L__BB9_114;
	xor.b32  	%r774, %r241, -2147483648;
	st.global.u32 	[%rd4+15360], %r774;
	st.global.u32 	[%rd5+15360], %r259;
$L__BB9_114:
	or.b32  	%r775, %r2, 4096;
	cvt.u64.u32 	%rd34, %r775;
	setp.le.u64 	%p70, %rd2, %rd34;
	@%p70 bra 	$L__BB9_116;
	xor.b32  	%r776, %r242, -2147483648;
	st.global.u32 	[%rd4+16384], %r776;
	st.global.u32 	[%rd5+16384], %r260;
$L__BB9_116:
	add.s32 	%r777, %r2, 4352;
	cvt.u64.u32 	%rd35, %r777;
	setp.le.u64 	%p71, %rd2, %rd35;
	@%p71 bra 	$L__BB9_118;
	xor.b32  	%r778, %r243, -2147483648;
	st.global.u32 	[%rd4+17408], %r778;
	st.global.u32 	[%rd5+17408], %r261;
$L__BB9_118:
	add.s32 	%r779, %r2, 4608;
	cvt.u64.u32 	%rd36, %r779;
	setp.le.u64 	%p72, %rd2, %rd36;
	@%p72 bra 	$L__BB9_120;
	xor.b32  	%r780, %r244, -2147483648;
	st.global.u32 	[%rd4+18432], %r780;
	st.global.u32 	[%rd5+18432], %r262;
$L__BB9_120:
	ret;
$L__BB9_121:
	shl.b32 	%r781, %r206, 2;
	mov.u32 	%r782, _ZZN3cub18CUB_300001_SM_10006detail10radix_sort31DeviceRadixSortSingleTileKernelINS1_5radix10policy_hubIiiyE10Policy1000ELNS0_9SortOrderE0EiiyNS1_21identity_decomposer_tEEEvPKT1_PSA_PKT2_PSE_T3_iiT4_E12temp_storage;
	add.s32 	%r783, %r782, %r781;
	st.shared.u32 	[%r783], %r878;
	shl.b32 	%r784, %r207, 2;
	add.s32 	%r785, %r782, %r784;
	st.shared.u32 	[%r785], %r877;
	shl.b32 	%r786, %r208, 2;
	add.s32 	%r787, %r782, %r786;
	st.shared.u32 	[%r787], %r876;
	shl.b32 	%r788, %r209, 2;
	add.s32 	%r789, %r782, %r788;
	st.shared.u32 	[%r789], %r875;
	shl.b32 	%r790, %r210, 2;
	add.s32 	%r791, %r782, %r790;
	st.shared.u32 	[%r791], %r874;
	shl.b32 	%r792, %r211, 2;
	add.s32 	%r793, %r782, %r792;
	st.shared.u32 	[%r793], %r873;
	shl.b32 	%r794, %r212, 2;
	add.s32 	%r795, %r782, %r794;
	st.shared.u32 	[%r795], %r872;
	shl.b32 	%r796, %r213, 2;
	add.s32 	%r797, %r782, %r796;
	st.shared.u32 	[%r797], %r871;
	shl.b32 	%r798, %r214, 2;
	add.s32 	%r799, %r782, %r798;
	st.shared.u32 	[%r799], %r870;
	shl.b32 	%r800, %r215, 2;
	add.s32 	%r801, %r782, %r800;
	st.shared.u32 	[%r801], %r869;
	shl.b32 	%r802, %r216, 2;
	add.s32 	%r803, %r782, %r802;
	st.shared.u32 	[%r803], %r868;
	shl.b32 	%r804, %r217, 2;
	add.s32 	%r805, %r782, %r804;
	st.shared.u32 	[%r805], %r867;
	shl.b32 	%r806, %r218, 2;
	add.s32 	%r807, %r782, %r806;
	st.shared.u32 	[%r807], %r866;
	shl.b32 	%r808, %r219, 2;
	add.s32 	%r809, %r782, %r808;
	st.shared.u32 	[%r809], %r865;
	shl.b32 	%r810, %r220, 2;
	add.s32 	%r811, %r782, %r810;
	st.shared.u32 	[%r811], %r864;
	shl.b32 	%r812, %r221, 2;
	add.s32 	%r813, %r782, %r812;
	st.shared.u32 	[%r813], %r863;
	shl.b32 	%r814, %r222, 2;
	add.s32 	%r815, %r782, %r814;
	st.shared.u32 	[%r815], %r862;
	shl.b32 	%r816, %r223, 2;
	add.s32 	%r817, %r782, %r816;
	st.shared.u32 	[%r817], %r861;
	shl.b32 	%r818, %r224, 2;
	add.s32 	%r819, %r782, %r818;
	st.shared.u32 	[%r819], %r860;
	bar.sync 	0;
	ld.shared.u32 	%r878, [%r103];
	ld.shared.u32 	%r877, [%r103+4];
	ld.shared.u32 	%r876, [%r103+8];
	ld.shared.u32 	%r875, [%r103+12];
	ld.shared.u32 	%r874, [%r103+16];
	ld.shared.u32 	%r873, [%r103+20];
	ld.shared.u32 	%r872, [%r103+24];
	ld.shared.u32 	%r871, [%r103+28];
	ld.shared.u32 	%r870, [%r103+32];
	ld.shared.u32 	%r869, [%r103+36];
	ld.shared.u32 	%r868, [%r103+40];
	ld.shared.u32 	%r867, [%r103+44];
	ld.shared.u32 	%r866, [%r103+48];
	ld.shared.u32 	%r865, [%r103+52];
	ld.shared.u32 	%r864, [%r103+56];
	ld.shared.u32 	%r863, [%r103+60];
	ld.shared.u32 	%r862, [%r103+64];
	ld.shared.u32 	%r861, [%r103+68];
	ld.shared.u32 	%r860, [%r103+72];
	bar.sync 	0;
	st.shared.u32 	[%r783], %r897;
	st.shared.u32 	[%r785], %r896;
	st.shared.u32 	[%r787], %r895;
	st.shared.u32 	[%r789], %r894;
	st.shared.u32 	[%r791], %r893;
	st.shared.u32 	[%r793], %r892;
	st.shared.u32 	[%r795], %r891;
	st.shared.u32 	[%r797], %r890;
	st.shared.u32 	[%r799], %r889;
	st.shared.u32 	[%r801], %r888;
	st.shared.u32 	[%r803], %r887;
	st.shared.u32 	[%r805], %r886;
	st.shared.u32 	[%r807], %r885;
	st.shared.u32 	[%r809], %r884;
	st.shared.u32 	[%r811], %r883;
	st.shared.u32 	[%r813], %r882;
	st.shared.u32 	[%r815], %r881;
	st.shared.u32 	[%r817], %r880;
	st.shared.u32 	[%r819], %r879;
	bar.sync 	0;
	ld.shared.u32 	%r897, [%r103];
	ld.shared.u32 	%r896, [%r103+4];
	ld.shared.u32 	%r895, [%r103+8];
	ld.shared.u32 	%r894, [%r103+12];
	ld.shared.u32 	%r893, [%r103+16];
	ld.shared.u32 	%r892, [%r103+20];
	ld.shared.u32 	%r891, [%r103+24];
	ld.shared.u32 	%r890, [%r103+28];
	ld.shared.u32 	%r889, [%r103+32];
	ld.shared.u32 	%r888, [%r103+36];
	ld.shared.u32 	%r887, [%r103+40];
	ld.shared.u32 	%r886, [%r103+44];
	ld.shared.u32 	%r885, [%r103+48];
	ld.shared.u32 	%r884, [%r103+52];
	ld.shared.u32 	%r883, [%r103+56];
	ld.shared.u32 	%r882, [%r103+60];
	ld.shared.u32 	%r881, [%r103+64];
	ld.shared.u32 	%r880, [%r103+68];
	ld.shared.u32 	%r879, [%r103+72];
	bar.sync 	0;
	add.s32 	%r859, %r859, 6;
	add.s32 	%r858, %r858, -6;
	bra.uni 	$L__BB9_77;

}
	// .globl	_ZN3cub18CUB_300001_SM_10006detail10radix_sort30DeviceRadixSortHistogramKernelINS1_5radix10policy_hubIiiyE10Policy1000ELNS0_9SortOrderE0EiyNS1_21identity_decomposer_tEEEvPT2_PKT1_SA_iiT3_
.visible .entry _ZN3cub18CUB_300001_SM_10006detail10radix_sort30DeviceRadixSortHistogramKernelINS1_5radix10policy_hubIiiyE10Policy1000ELNS0_9SortOrderE0EiyNS1_21identity_decomposer_tEEEvPT2_PKT1_SA_iiT3_(
	.param .u64 .ptr .align 1 _ZN3cub18CUB_300001_SM_10006detail10radix_sort30DeviceRadixSortHistogramKernelINS1_5radix10policy_hubIiiyE10Policy1000ELNS0_9SortOrderE0EiyNS1_21identity_decomposer_tEEEvPT2_PKT1_SA_iiT3__param_0,
	.param .u64 .ptr .align 1 _ZN3cub18CUB_300001_SM_10006detail10radix_sort30DeviceRadixSortHistogramKernelINS1_5radix10policy_hubIiiyE10Policy1000ELNS0_9SortOrderE0EiyNS1_21identity_decomposer_tEEEvPT2_PKT1_SA_iiT3__param_1,
	.param .u64 _ZN3cub18CUB_300001_SM_10006detail10radix_sort30DeviceRadixSortHistogramKernelINS1_5radix10policy_hubIiiyE10Policy1000ELNS0_9SortOrderE0EiyNS1_21identity_decomposer_tEEEvPT2_PKT1_SA_iiT3__param_2,
	.param .u32 _ZN3cub18CUB_300001_SM_10006detail10radix_sort30DeviceRadixSortHistogramKernelINS1_5radix10policy_hubIiiyE10Policy1000ELNS0_9SortOrderE0EiyNS1_21identity_decomposer_tEEEvPT2_PKT1_SA_iiT3__param_3,
	.param .u32 _ZN3cub18CUB_300001_SM_10006detail10radix_sort30DeviceRadixSortHistogramKernelINS1_5radix10policy_hubIiiyE10Policy1000ELNS0_9SortOrderE0EiyNS1_21identity_decomposer_tEEEvPT2_PKT1_SA_iiT3__param_4,
	.param .align 1 .b8 _ZN3cub18CUB_300001_SM_10006detail10radix_sort30DeviceRadixSortHistogramKernelINS1_5radix10policy_hubIiiyE10Policy1000ELNS0_9SortOrderE0EiyNS1_21identity_decomposer_tEEEvPT2_PKT1_SA_iiT3__param_5[1]
)
.maxntid 128
{
	.reg .pred 	%p<91>;
	.reg .b32 	%r<486>;
	.reg .b64 	%rd<137>;
	// demoted variable
	.shared .align 4 .b8 _ZZN3cub18CUB_300001_SM_10006detail10radix_sort30DeviceRadixSortHistogramKernelINS1_5radix10policy_hubIiiyE10Policy1000ELNS0_9SortOrderE0EiyNS1_21identity_decomposer_tEEEvPT2_PKT1_SA_iiT3_E12temp_storage[4096];
	ld.param.u64 	%rd18, [_ZN3cub18CUB_300001_SM_10006detail10radix_sort30DeviceRadixSortHistogramKernelINS1_5radix10policy_hubIiiyE10Policy1000ELNS0_9SortOrderE0EiyNS1_21identity_decomposer_tEEEvPT2_PKT1_SA_iiT3__param_0];
	ld.param.u64 	%rd19, [_ZN3cub18CUB_300001_SM_10006detail10radix_sort30DeviceRadixSortHistogramKernelINS1_5radix10policy_hubIiiyE10Policy1000ELNS0_9SortOrderE0EiyNS1_21identity_decomposer_tEEEvPT2_PKT1_SA_iiT3__param_1];
	ld.param.u64 	%rd17, [_ZN3cub18CUB_300001_SM_10006detail10radix_sort30DeviceRadixSortHistogramKernelINS1_5radix10policy_hubIiiyE10Policy1000ELNS0_9SortOrderE0EiyNS1_21identity_decomposer_tEEEvPT2_PKT1_SA_iiT3__param_2];
	ld.param.u32 	%r174, [_ZN3cub18CUB_300001_SM_10006detail10radix_sort30DeviceRadixSortHistogramKernelINS1_5radix10policy_hubIiiyE10Policy1000ELNS0_9SortOrderE0EiyNS1_21identity_decomposer_tEEEvPT2_PKT1_SA_iiT3__param_3];
	ld.param.u32 	%r175, [_ZN3cub18CUB_300001_SM_10006detail10radix_sort30DeviceRadixSortHistogramKernelINS1_5radix10policy_hubIiiyE10Policy1000ELNS0_9SortOrderE0EiyNS1_21identity_decomposer_tEEEvPT2_PKT1_SA_iiT3__param_4];
	cvta.to.global.u64 	%rd1, %rd19;
	cvta.to.global.u64 	%rd2, %rd18;
	setp.eq.s64 	%p2, %rd17, 0;
	@%p2 bra 	$L__BB10_153;
	sub.s32 	%r176, %r175, %r174;
	add.s32 	%r177, %r176, 7;
	shr.s32 	%r178, %r177, 31;
	shr.u32 	%r179, %r178, 29;
	add.s32 	%r180, %r177, %r179;
	shr.s32 	%r181, %r180, 3;
	mov.u32 	%r182, %tid.x;
	setp.gt.u32 	%p3, %r182, 255;
	setp.lt.s32 	%p4, %r177, 8;
	mov.u32 	%r183, %ctaid.x;
	shl.b32 	%r184, %r183, 11;
	cvt.u64.u32 	%rd3, %r184;
	mov.u32 	%r185, %nctaid.x;
	shl.b32 	%r186, %r185, 11;
	cvt.u64.u32 	%rd4, %r186;
	add.s32 	%r1, %r181, -1;
	and.b32  	%r2, %r181, 15;
	and.b32  	%r3, %r181, 7;
	add.s32 	%r4, %r3, -1;
	and.b32  	%r5, %r181, 3;
	or.pred  	%p1, %p3, %p4;
	shl.b32 	%r187, %r182, 2;
	mov.u32 	%r188, _ZZN3cub18CUB_300001_SM_10006detail10radix_sort30DeviceRadixSortHistogramKernelINS1_5radix10policy_hubIiiyE10Policy1000ELNS0_9SortOrderE0EiyNS1_21identity_decomposer_tEEEvPT2_PKT1_SA_iiT3_E12temp_storage;
	add.s32 	%r6, %r188, %r187;
	and.b32  	%r7, %r181, 268435440;
	cvt.u64.u32 	%rd5, %r182;
	add.s32 	%r8, %r182, 128;
	add.s32 	%r9, %r182, 256;
	add.s32 	%r10, %r182, 384;
	add.s32 	%r11, %r182, 512;
	add.s32 	%r12, %r182, 640;
	add.s32 	%r13, %r182, 768;
	or.b32  	%r14, %r182, 1024;
	add.s32 	%r15, %r182, 1920;
	and.b32  	%r16, %r181, 268435448;
	and.b32  	%r17, %r181, 1;
	neg.s32 	%r18, %r7;
	add.s32 	%r19, %r6, 8192;
	add.s64 	%rd21, %rd17, -1;
	shr.u64 	%rd22, %rd21, 30;
	add.s64 	%rd23, %rd22, 1;
	min.u64 	%rd6, %rd23, %rd17;
	mov.b64 	%rd135, 0;
$L__BB10_2:
	@%p1 bra 	$L__BB10_30;
	setp.lt.u32 	%p5, %r1, 15;
	mov.b32 	%r439, 0;
	@%p5 bra 	$L__BB10_6;
	mov.u32 	%r436, %r19;
	mov.u32 	%r437, %r18;
$L__BB10_5:
	.pragma "nounroll";
	mov.b32 	%r190, 0;
	st.shared.u32 	[%r436+-8192], %r190;
	st.shared.u32 	[%r436+-7168], %r190;
	st.shared.u32 	[%r436+-6144], %r190;
	st.shared.u32 	[%r436+-5120], %r190;
	st.shared.u32 	[%r436+-4096], %r190;
	st.shared.u32 	[%r436+-3072], %r190;
	st.shared.u32 	[%r436+-2048], %r190;
	st.shared.u32 	[%r436+-1024], %r190;
	st.shared.u32 	[%r436], %r190;
	st.shared.u32 	[%r436+1024], %r190;
	st.shared.u32 	[%r436+2048], %r190;
	st.shared.u32 	[%r436+3072], %r190;
	st.shared.u32 	[%r436+4096], %r190;
	st.shared.u32 	[%r436+5120], %r190;
	st.shared.u32 	[%r436+6144], %r190;
	st.shared.u32 	[%r436+7168], %r190;
	add.s32 	%r437, %r437, 16;
	add.s32 	%r436, %r436, 16384;
	setp.ne.s32 	%p6, %r437, 0;
	mov.u32 	%r439, %r7;
	@%p6 bra 	$L__BB10_5;
$L__BB10_6:
	add.s32 	%r25, %r2, -1;
	setp.eq.s32 	%p7, %r2, 0;
	@%p7 bra 	$L__BB10_16;
	setp.lt.u32 	%p8, %r25, 7;
	@%p8 bra 	$L__BB10_9;
	shl.b32 	%r191, %r439, 10;
	add.s32 	%r192, %r6, %r191;
	mov.b32 	%r193, 0;
	st.shared.u32 	[%r192], %r193;
	st.shared.u32 	[%r192+1024], %r193;
	st.shared.u32 	[%r192+2048], %r193;
	st.shared.u32 	[%r192+3072], %r193;
	st.shared.u32 	[%r192+4096], %r193;
	st.shared.u32 	[%r192+5120], %r193;
	st.shared.u32 	[%r192+6144], %r193;
	st.shared.u32 	[%r192+7168], %r193;
	add.s32 	%r439, %r439, 8;
$L__BB10_9:
	setp.eq.s32 	%p9, %r3, 0;
	@%p9 bra 	$L__BB10_16;
	setp.lt.u32 	%p10, %r4, 3;
	@%p10 bra 	$L__BB10_12;
	shl.b32 	%r194, %r439, 10;
	add.s32 	%r195, %r6, %r194;
	mov.b32 	%r196, 0;
	st.shared.u32 	[%r195], %r196;
	st.shared.u32 	[%r195+1024], %r196;
	st.shared.u32 	[%r195+2048], %r196;
	st.shared.u32 	[%r195+3072], %r196;
	add.s32 	%r439, %r439, 4;
$L__BB10_12:
	setp.eq.s32 	%p11, %r5, 0;
	@%p11 bra 	$L__BB10_16;
	setp.eq.s32 	%p12, %r5, 1;
	shl.b32 	%r197, %r439, 10;
	add.s32 	%r30, %r6, %r197;
	mov.b32 	%r198, 0;
	st.shared.u32 	[%r30], %r198;
	@%p12 bra 	$L__BB10_16;
	setp.eq.s32 	%p13, %r5, 2;
	mov.b32 	%r199, 0;
	st.shared.u32 	[%r30+1024], %r199;
	@%p13 bra 	$L__BB10_16;
	mov.b32 	%r200, 0;
	st.shared.u32 	[%r30+2048], %r200;
$L__BB10_16:
	cvt.u32.u64 	%r201, %rd5;
	setp.gt.u32 	%p14, %r201, 127;
	@%p14 bra 	$L__BB10_30;
	setp.lt.u32 	%p15, %r1, 15;
	mov.b32 	%r443, 0;
	@%p15 bra 	$L__BB10_20;
	mov.b32 	%r441, 0;
$L__BB10_19:
	.pragma "nounroll";
	shl.b32 	%r204, %r441, 10;
	add.s32 	%r205, %r6, %r204;
	mov.b32 	%r206, 0;
	st.shared.u32 	[%r205+512], %r206;
	st.shared.u32 	[%r205+1536], %r206;
	st.shared.u32 	[%r205+2560], %r206;
	st.shared.u32 	[%r205+3584], %r206;
	st.shared.u32 	[%r205+4608], %r206;
	st.shared.u32 	[%r205+5632], %r206;
	st.shared.u32 	[%r205+6656], %r206;
	st.shared.u32 	[%r205+7680], %r206;
	st.shared.u32 	[%r205+8704], %r206;
	st.shared.u32 	[%r205+9728], %r206;
	st.shared.u32 	[%r205+10752], %r206;
	st.shared.u32 	[%r205+11776], %r206;
	st.shared.u32 	[%r205+12800], %r206;
	st.shared.u32 	[%r205+13824], %r206;
	st.shared.u32 	[%r205+14848], %r206;
	st.shared.u32 	[%r205+15872], %r206;
	add.s32 	%r441, %r441, 16;
	setp.ne.s32 	%p16, %r441, %r7;
	mov.u32 	%r443, %r7;
	@%p16 bra 	$L__BB10_19;
$L__BB10_20:
	setp.eq.s32 	%p17, %r2, 0;
	@%p17 bra 	$L__BB10_30;
	setp.lt.u32 	%p18, %r25, 7;
	@%p18 bra 	$L__BB10_23;
	shl.b32 	%r207, %r443, 10;
	add.s32 	%r208, %r6, %r207;
	mov.b32 	%r209, 0;
	st.shared.u32 	[%r208+512], %r209;
	st.shared.u32 	[%r208+1536], %r209;
	st.shared.u32 	[%r208+2560], %r209;
	st.shared.u32 	[%r208+3584], %r209;
	st.shared.u32 	[%r208+4608], %r209;
	st.shared.u32 	[%r208+5632], %r209;
	st.shared.u32 	[%r208+6656], %r209;
	st.shared.u32 	[%r208+7680], %r209;
	add.s32 	%r443, %r443, 8;
$L__BB10_23:
	setp.eq.s32 	%p19, %r3, 0;
	@%p19 bra 	$L__BB10_30;
	setp.lt.u32 	%p20, %r4, 3;
	@%p20 bra 	$L__BB10_26;
	shl.b32 	%r210, %r443, 10;
	add.s32 	%r211, %r6, %r210;
	mov.b32 	%r212, 0;
	st.shared.u32 	[%r211+512], %r212;
	st.shared.u32 	[%r211+1536], %r212;
	st.shared.u32 	[%r211+2560], %r212;
	st.shared.u32 	[%r211+3584], %r212;
	add.s32 	%r443, %r443, 4;
$L__BB10_26:
	setp.eq.s32 	%p21, %r5, 0;
	@%p21 bra 	$L__BB10_30;
	setp.eq.s32 	%p22, %r5, 1;
	shl.b32 	%r213, %r443, 10;
	add.s32 	%r38, %r6, %r213;
	mov.b32 	%r214, 0;
	st.shared.u32 	[%r38+512], %r214;
	@%p22 bra 	$L__BB10_30;
	setp.eq.s32 	%p23, %r5, 2;
	mov.b32 	%r215, 0;
	st.shared.u32 	[%r38+1536], %r215;
	@%p23 bra 	$L__BB10_30;
	mov.b32 	%r216, 0;
	st.shared.u32 	[%r38+2560], %r216;
$L__BB10_30:
	bar.sync 	0;
	bar.sync 	0;
	shl.b64 	%rd8, %rd135, 30;
	sub.s64 	%rd24, %rd17, %rd8;
	min.u64 	%rd9, %rd24, 1073741824;
	setp.le.u64 	%p24, %rd9, %rd3;
	@%p24 bra 	$L__BB10_70;
	mov.u64 	%rd136, %rd3;
$L__BB10_32:
	add.s64 	%rd11, %rd136, %rd8;
	sub.s64 	%rd12, %rd17, %rd11;
	setp.lt.u64 	%p25, %rd12, 2048;
	@%p25 bra 	$L__BB10_34;
	add.s64 	%rd27, %rd11, %rd5;
	shl.b64 	%rd28, %rd27, 2;
	add.s64 	%rd29, %rd1, %rd28;
	ld.global.u32 	%r475, [%rd29];
	ld.global.u32 	%r474, [%rd29+512];
	ld.global.u32 	%r473, [%rd29+1024];
	ld.global.u32 	%r472, [%rd29+1536];
	ld.global.u32 	%r471, [%rd29+2048];
	ld.global.u32 	%r470, [%rd29+2560];
	ld.global.u32 	%r469, [%rd29+3072];
	ld.global.u32 	%r468, [%rd29+3584];
	ld.global.u32 	%r467, [%rd29+4096];
	ld.global.u32 	%r466, [%rd29+4608];
	ld.global.u32 	%r465, [%rd29+5120];
	ld.global.u32 	%r464, [%rd29+5632];
	ld.global.u32 	%r463, [%rd29+6144];
	ld.global.u32 	%r462, [%rd29+6656];
	ld.global.u32 	%r461, [%rd29+7168];
	ld.global.u32 	%r460, [%rd29+7680];
	bra.uni 	$L__BB10_66;
$L__BB10_34:
	cvt.u32.u64 	%r218, %rd5;
	cvt.u32.u64 	%r55, %rd12;
	setp.ge.s32 	%p26, %r218, %r55;
	add.s64 	%rd25, %rd11, %rd5;
	shl.b64 	%rd26, %rd25, 2;
	add.s64 	%rd13, %rd1, %rd26;
	mov.b32 	%r475, 2147483647;
	@%p26 bra 	$L__BB10_36;
	ld.global.u32 	%r475, [%rd13];
$L__BB10_36:
	setp.ge.s32 	%p27, %r8, %r55;
	mov.b32 	%r474, 2147483647;
	@%p27 bra 	$L__BB10_38;
	ld.global.u32 	%r474, [%rd13+512];
$L__BB10_38:
	setp.ge.s32 	%p28, %r9, %r55;
	mov.b32 	%r473, 2147483647;
	@%p28 bra 	$L__BB10_40;
	ld.global.u32 	%r473, [%rd13+1024];
$L__BB10_40:
	setp.ge.s32 	%p29, %r10, %r55;
	mov.b32 	%r472, 2147483647;
	@%p29 bra 	$L__BB10_42;
	ld.global.u32 	%r472, [%rd13+1536];
$L__BB10_42:
	setp.ge.s32 	%p30, %r11, %r55;
	mov.b32 	%r471, 2147483647;
	@%p30 bra 	$L__BB10_44;
	ld.global.u32 	%r471, [%rd13+2048];
$L__BB10_44:
	setp.ge.s32 	%p31, %r12, %r55;
	mov.b32 	%r470, 2147483647;
	@%p31 bra 	$L__BB10_46;
	ld.global.u32 	%r470, [%rd13+2560];
$L__BB10_46:
	setp.ge.s32 	%p32, %r13, %r55;
	mov.b32 	%r469, 2147483647;
	@%p32 bra 	$L__BB10_48;
	ld.global.u32 	%r469, [%rd13+3072];
$L__BB10_48:
	mov.u32 	%r226, %tid.x;
	add.s32 	%r227, %r226, 896;
	setp.ge.s32 	%p33, %r227, %r55;
	mov.b32 	%r468, 2147483647;
	@%p33 bra 	$L__BB10_50;
	ld.global.u32 	%r468, [%rd13+3584];
$L__BB10_50:
	setp.ge.s32 	%p34, %r14, %r55;
	mov.b32 	%r467, 2147483647;
	@%p34 bra 	$L__BB10_52;
	ld.global.u32 	%r467, [%rd13+4096];
$L__BB10_52:
	add.s32 	%r231, %r226, 1152;
	setp.ge.s32 	%p35, %r231, %r55;
	mov.b32 	%r466, 2147483647;
	@%p35 bra 	$L__BB10_54;
	ld.global.u32 	%r466, [%rd13+4608];
$L__BB10_54:
	add.s32 	%r234, %r226, 1280;
	setp.ge.s32 	%p36, %r234, %r55;
	mov.b32 	%r465, 2147483647;
	@%p36 bra 	$L__BB10_56;
	ld.global.u32 	%r465, [%rd13+5120];
$L__BB10_56:
	add.s32 	%r237, %r226, 1408;
	setp.ge.s32 	%p37, %r237, %r55;
	mov.b32 	%r464, 2147483647;
	@%p37 bra 	$L__BB10_58;
	ld.global.u32 	%r464, [%rd13+5632];
$L__BB10_58:
	add.s32 	%r240, %r226, 1536;
	setp.ge.s32 	%p38, %r240, %r55;
	mov.b32 	%r463, 2147483647;
	@%p38 bra 	$L__BB10_60;
	ld.global.u32 	%r463, [%rd13+6144];
$L__BB10_60:
	add.s32 	%r243, %r226, 1664;
	setp.ge.s32 	%p39, %r243, %r55;
	mov.b32 	%r462, 2147483647;
	@%p39 bra 	$L__BB10_62;
	ld.global.u32 	%r462, [%rd13+6656];
$L__BB10_62:
	add.s32 	%r246, %r226, 1792;
	setp.ge.s32 	%p40, %r246, %r55;
	mov.b32 	%r461, 2147483647;
	@%p40 bra 	$L__BB10_64;
	ld.global.u32 	%r461, [%rd13+7168];
$L__BB10_64:
	setp.ge.s32 	%p41, %r15, %r55;
	mov.b32 	%r460, 2147483647;
	@%p41 bra 	$L__BB10_66;
	ld.global.u32 	%r460, [%rd13+7680];
$L__BB10_66:
	setp.le.s32 	%p42, %r175, %r174;
	@%p42 bra 	$L__BB10_69;
	xor.b32  	%r103, %r460, -2147483648;
	xor.b32  	%r104, %r461, -2147483648;
	xor.b32  	%r105, %r462, -2147483648;
	xor.b32  	%r106, %r463, -2147483648;
	xor.b32  	%r107, %r464, -2147483648;
	xor.b32  	%r108, %r465, -2147483648;
	xor.b32  	%r109, %r466, -2147483648;
	xor.b32  	%r110, %r467, -2147483648;
	xor.b32  	%r111, %r468, -2147483648;
	xor.b32  	%r112, %r469, -2147483648;
	xor.b32  	%r113, %r470, -2147483648;
	xor.b32  	%r114, %r471, -2147483648;
	xor.b32  	%r115, %r472, -2147483648;
	xor.b32  	%r116, %r473, -2147483648;
	xor.b32  	%r117, %r474, -2147483648;
	xor.b32  	%r118, %r475, -2147483648;
	mov.b32 	%r476, 0;
	mov.u32 	%r477, %r174;
$L__BB10_68:
	sub.s32 	%r249, %r175, %r477;
	shl.b32 	%r250, %r476, 10;
	mov.u32 	%r251, _ZZN3cub18CUB_300001_SM_10006detail10radix_sort30DeviceRadixSortHistogramKernelINS1_5radix10policy_hubIiiyE10Policy1000ELNS0_9SortOrderE0EiyNS1_21identity_decomposer_tEEEvPT2_PKT1_SA_iiT3_E12temp_storage;
	add.s32 	%r252, %r251, %r250;
	min.s32 	%r253, %r249, 8;
	mov.b32 	%r254, -1;
	shl.b32 	%r255, %r254, %r253;
	not.b32 	%r256, %r255;
	shr.u32 	%r257, %r118, %r477;
	and.b32  	%r258, %r257, %r256;
	shl.b32 	%r259, %r258, 2;
	add.s32 	%r260, %r252, %r259;
	atom.shared.add.u32 	%r261, [%r260], 1;
	shr.u32 	%r262, %r117, %r477;
	and.b32  	%r263, %r262, %r256;
	shl.b32 	%r264, %r263, 2;
	add.s32 	%r265, %r252, %r264;
	atom.shared.add.u32 	%r266, [%r265], 1;
	shr.u32 	%r267, %r116, %r477;
	and.b32  	%r268, %r267, %r256;
	shl.b32 	%r269, %r268, 2;
	add.s32 	%r270, %r252, %r269;
	atom.shared.add.u32 	%r271, [%r270], 1;
	shr.u32 	%r272, %r115, %r477;
	and.b32  	%r273, %r272, %r256;
	shl.b32 	%r274, %r273, 2;
	add.s32 	%r275, %r252, %r274;
	atom.shared.add.u32 	%r276, [%r275], 1;
	shr.u32 	%r277, %r114, %r477;
	and.b32  	%r278, %r277, %r256;
	shl.b32 	%r279, %r278, 2;
	add.s32 	%r280, %r252, %r279;
	atom.shared.add.u32 	%r281, [%r280], 1;
	shr.u32 	%r282, %r113, %r477;
	and.b32  	%r283, %r282, %r256;
	shl.b32 	%r284, %r283, 2;
	add.s32 	%r285, %r252, %r284;
	atom.shared.add.u32 	%r286, [%r285], 1;
	shr.u32 	%r287, %r112, %r477;
	and.b32  	%r288, %r287, %r256;
	shl.b32 	%r289, %r288, 2;
	add.s32 	%r290, %r252, %r289;
	atom.shared.add.u32 	%r291, [%r290], 1;
	shr.u32 	%r292, %r111, %r477;
	and.b32  	%r293, %r292, %r256;
	shl.b32 	%r294, %r293, 2;
	add.s32 	%r295, %r252, %r294;
	atom.shared.add.u32 	%r296, [%r295], 1;
	shr.u32 	%r297, %r110, %r477;
	and.b32  	%r298, %r297, %r256;
	shl.b32 	%r299, %r298, 2;
	add.s32 	%r300, %r252, %r299;
	atom.shared.add.u32 	%r301, [%r300], 1;
	shr.u32 	%r302, %r109, %r477;
	and.b32  	%r303, %r302, %r256;
	shl.b32 	%r304, %r303, 2;
	add.s32 	%r305, %r252, %r304;
	atom.shared.add.u32 	%r306, [%r305], 1;
	shr.u32 	%r307, %r108, %r477;
	and.b32  	%r308, %r307, %r256;
	shl.b32 	%r309, %r308, 2;
	add.s32 	%r310, %r252, %r309;
	atom.shared.add.u32 	%r311, [%r310], 1;
	shr.u32 	%r312, %r107, %r477;
	and.b32  	%r313, %r312, %r256;
	shl.b32 	%r314, %r313, 2;
	add.s32 	%r315, %r252, %r314;
	atom.shared.add.u32 	%r316, [%r315], 1;
	shr.u32 	%r317, %r106, %r477;
	and.b32  	%r318, %r317, %r256;
	shl.b32 	%r319, %r318, 2;
	add.s32 	%r320, %r252, %r319;
	atom.shared.add.u32 	%r321, [%r320], 1;
	shr.u32 	%r322, %r105, %r477;
	and.b32  	%r323, %r322, %r256;
	shl.b32 	%r324, %r323, 2;
	add.s32 	%r325, %r252, %r324;
	atom.shared.add.u32 	%r326, [%r325], 1;
	shr.u32 	%r327, %r104, %r477;
	and.b32  	%r328, %r327, %r256;
	shl.b32 	%r329, %r328, 2;
	add.s32 	%r330, %r252, %r329;
	atom.shared.add.u32 	%r331, [%r330], 1;
	shr.u32 	%r332, %r103, %r477;
	and.b32  	%r333, %r332, %r256;
	shl.b32 	%r334, %r333, 2;
	add.s32 	%r335, %r252, %r334;
	atom.shared.add.u32 	%r336, [%r335], 1;
	add.s32 	%r477, %r477, 8;
	add.s32 	%r476, %r476, 1;
	setp.lt.s32 	%p43, %r477, %r175;
	@%p43 bra 	$L__BB10_68;
$L__BB10_69:
	add.s64 	%rd136, %rd136, %rd4;
	setp.lt.u64 	%p44, %rd136, %rd9;
	@%p44 bra 	$L__BB10_32;
$L__BB10_70:
	bar.sync 	0;
	@%p1 bra 	$L__BB10_152;
	setp.lt.u32 	%p45, %r1, 7;
	mov.b32 	%r480, 0;
	@%p45 bra 	$L__BB10_90;
	mov.b32 	%r478, 0;
$L__BB10_73:
	.pragma "nounroll";
	shl.b32 	%r339, %r478, 10;
	add.s32 	%r124, %r6, %r339;
	ld.shared.u32 	%r125, [%r124];
	setp.eq.s32 	%p46, %r125, 0;
	@%p46 bra 	$L__BB10_75;
	cvt.u32.u64 	%r340, %rd5;
	shl.b32 	%r341, %r478, 8;
	add.s32 	%r342, %r341, %r340;
	mul.wide.u32 	%rd30, %r342, 8;
	add.s64 	%rd31, %rd2, %rd30;
	cvt.u64.u32 	%rd32, %r125;
	atom.global.add.u64 	%rd33, [%rd31], %rd32;
$L__BB10_75:
	ld.shared.u32 	%r126, [%r124+1024];
	setp.eq.s32 	%p47, %r126, 0;
	@%p47 bra 	$L__BB10_77;
	cvt.u32.u64 	%r343, %rd5;
	shl.b32 	%r344, %r478, 8;
	add.s32 	%r345, %r344, %r343;
	add.s32 	%r346, %r345, 256;
	mul.wide.u32 	%rd34, %r346, 8;
	add.s64 	%rd35, %rd2, %rd34;
	cvt.u64.u32 	%rd36, %r126;
	atom.global.add.u64 	%rd37, [%rd35], %rd36;
$L__BB10_77:
	ld.shared.u32 	%r127, [%r124+2048];
	setp.eq.s32 	%p48, %r127, 0;
	@%p48 bra 	$L__BB10_79;
	cvt.u32.u64 	%r347, %rd5;
	shl.b32 	%r348, %r478, 8;
	add.s32 	%r349, %r348, %r347;
	add.s32 	%r350, %r349, 512;
	mul.wide.u32 	%rd38, %r350, 8;
	add.s64 	%rd39, %rd2, %rd38;
	cvt.u64.u32 	%rd40, %r127;
	atom.global.add.u64 	%rd41, [%rd39], %rd40;
$L__BB10_79:
	ld.shared.u32 	%r128, [%r124+3072];
	setp.eq.s32 	%p49, %r128, 0;
	@%p49 bra 	$L__BB10_81;
	cvt.u32.u64 	%r351, %rd5;
	shl.b32 	%r352, %r478, 8;
	add.s32 	%r353, %r352, %r351;
	add.s32 	%r354, %r353, 768;
	mul.wide.u32 	%rd42, %r354, 8;
	add.s64 	%rd43, %rd2, %rd42;
	cvt.u64.u32 	%rd44, %r128;
	atom.global.add.u64 	%rd45, [%rd43], %rd44;
$L__BB10_81:
	ld.shared.u32 	%r129, [%r124+4096];
	setp.eq.s32 	%p50, %r129, 0;
	@%p50 bra 	$L__BB10_83;
	cvt.u32.u64 	%r355, %rd5;
	shl.b32 	%r356, %r478, 8;
	add.s32 	%r357, %r356, %r355;
	add.s32 	%r358, %r357, 1024;
	mul.wide.u32 	%rd46, %r358, 8;
	add.s64 	%rd47, %rd2, %rd46;
	cvt.u64.u32 	%rd48, %r129;
	atom.global.add.u64 	%rd49, [%rd47], %rd48;
$L__BB10_83:
	ld.shared.u32 	%r130, [%r124+5120];
	setp.eq.s32 	%p51, %r130, 0;
	@%p51 bra 	$L__BB10_85;
	cvt.u32.u64 	%r359, %rd5;
	shl.b32 	%r360, %r478, 8;
	add.s32 	%r361, %r360, %r359;
	add.s32 	%r362, %r361, 1280;
	mul.wide.u32 	%rd50, %r362, 8;
	add.s64 	%rd51, %rd2, %rd50;
	cvt.u64.u32 	%rd52, %r130;
	atom.global.add.u64 	%rd53, [%rd51], %rd52;
$L__BB10_85:
	ld.shared.u32 	%r131, [%r124+6144];
	setp.eq.s32 	%p52, %r131, 0;
	@%p52 bra 	$L__BB10_87;
	cvt.u32.u64 	%r363, %rd5;
	shl.b32 	%r364, %r478, 8;
	add.s32 	%r365, %r364, %r363;
	add.s32 	%r366, %r365, 1536;
	mul.wide.u32 	%rd54, %r366, 8;
	add.s64 	%rd55, %rd2, %rd54;
	cvt.u64.u32 	%rd56, %r131;
	atom.global.add.u64 	%rd57, [%rd55], %rd56;
$L__BB10_87:
	ld.shared.u32 	%r132, [%r124+7168];
	setp.eq.s32 	%p53, %r132, 0;
	@%p53 bra 	$L__BB10_89;
	cvt.u32.u64 	%r367, %rd5;
	shl.b32 	%r368, %r478, 8;
	add.s32 	%r369, %r368, %r367;
	add.s32 	%r370, %r369, 1792;
	mul.wide.u32 	%rd58, %r370, 8;
	add.s64 	%rd59, %rd2, %rd58;
	cvt.u64.u32 	%rd60, %r132;
	atom.global.add.u64 	%rd61, [%rd59], %rd60;
$L__BB10_89:
	add.s32 	%r478, %r478, 8;
	setp.ne.s32 	%p54, %r478, %r16;
	mov.u32 	%r480, %r16;
	@%p54 bra 	$L__BB10_73;
$L__BB10_90:
	add.s32 	%r135, %r5, -1;
	setp.eq.s32 	%p55, %r3, 0;
	@%p55 bra 	$L__BB10_111;
	setp.lt.u32 	%p56, %r4, 3;
	@%p56 bra 	$L__BB10_101;
	shl.b32 	%r371, %r480, 10;
	add.s32 	%r136, %r6, %r371;
	ld.shared.u32 	%r137, [%r136];
	setp.eq.s32 	%p57, %r137, 0;
	@%p57 bra 	$L__BB10_94;
	cvt.u32.u64 	%r372, %rd5;
	shl.b32 	%r373, %r480, 8;
	add.s32 	%r374, %r373, %r372;
	mul.wide.u32 	%rd62, %r374, 8;
	add.s64 	%rd63, %rd2, %rd62;
	cvt.u64.u32 	%rd64, %r137;
	atom.global.add.u64 	%rd65, [%rd63], %rd64;
$L__BB10_94:
	ld.shared.u32 	%r138, [%r136+1024];
	setp.eq.s32 	%p58, %r138, 0;
	@%p58 bra 	$L__BB10_96;
	cvt.u32.u64 	%r375, %rd5;
	shl.b32 	%r376, %r480, 8;
	add.s32 	%r377, %r376, %r375;
	add.s32 	%r378, %r377, 256;
	mul.wide.u32 	%rd66, %r378, 8;
	add.s64 	%rd67, %rd2, %rd66;
	cvt.u64.u32 	%rd68, %r138;
	atom.global.add.u64 	%rd69, [%rd67], %rd68;
$L__BB10_96:
	ld.shared.u32 	%r139, [%r136+2048];
	setp.eq.s32 	%p59, %r139, 0;
	@%p59 bra 	$L__BB10_98;
	cvt.u32.u64 	%r379, %rd5;
	shl.b32 	%r380, %r480, 8;
	add.s32 	%r381, %r380, %r379;
	add.s32 	%r382, %r381, 512;
	mul.wide.u32 	%rd70, %r382, 8;
	add.s64 	%rd71, %rd2, %rd70;
	cvt.u64.u32 	%rd72, %r139;
	atom.global.add.u64 	%rd73, [%rd71], %rd72;
$L__BB10_98:
	ld.shared.u32 	%r140, [%r136+3072];
	setp.eq.s32 	%p60, %r140, 0;
	@%p60 bra 	$L__BB10_100;
	cvt.u32.u64 	%r383, %rd5;
	shl.b32 	%r384, %r480, 8;
	add.s32 	%r385, %r384, %r383;
	add.s32 	%r386, %r385, 768;
	mul.wide.u32 	%rd74, %r386, 8;
	add.s64 	%rd75, %rd2, %rd74;
	cvt.u64.u32 	%rd76, %r140;
	atom.global.add.u64 	%rd77, [%rd75], %rd76;
$L__BB10_100:
	add.s32 	%r480, %r480, 4;
$L__BB10_101:
	setp.eq.s32 	%p61, %r5, 0;
	@%p61 bra 	$L__BB10_111;
	setp.eq.s32 	%p62, %r135, 0;
	@%p62 bra 	$L__BB10_108;
	shl.b32 	%r387, %r480, 10;
	add.s32 	%r143, %r6, %r387;
	ld.shared.u32 	%r144, [%r143];
	setp.eq.s32 	%p63, %r144, 0;
	@%p63 bra 	$L__BB10_105;
	cvt.u32.u64 	%r388, %rd5;
	shl.b32 	%r389, %r480, 8;
	add.s32 	%r390, %r389, %r388;
	mul.wide.u32 	%rd78, %r390, 8;
	add.s64 	%rd79, %rd2, %rd78;
	cvt.u64.u32 	%rd80, %r144;
	atom.global.add.u64 	%rd81, [%rd79], %rd80;
$L__BB10_105:
	ld.shared.u32 	%r145, [%r143+1024];
	setp.eq.s32 	%p64, %r145, 0;
	@%p64 bra 	$L__BB10_107;
	cvt.u32.u64 	%r391, %rd5;
	shl.b32 	%r392, %r480, 8;
	add.s32 	%r393, %r392, %r391;
	add.s32 	%r394, %r393, 256;
	mul.wide.u32 	%rd82, %r394, 8;
	add.s64 	%rd83, %rd2, %rd82;
	cvt.u64.u32 	%rd84, %r145;
	atom.global.add.u64 	%rd85, [%rd83], %rd84;
$L__BB10_107:
	add.s32 	%r480, %r480, 2;
$L__BB10_108:
	setp.eq.s32 	%p65, %r17, 0;
	@%p65 bra 	$L__BB10_111;
	shl.b32 	%r395, %r480, 10;
	add.s32 	%r396, %r6, %r395;
	ld.shared.u32 	%r148, [%r396];
	setp.eq.s32 	%p66, %r148, 0;
	@%p66 bra 	$L__BB10_111;
	cvt.u32.u64 	%r397, %rd5;
	shl.b32 	%r398, %r480, 8;
	add.s32 	%r399, %r398, %r397;
	mul.wide.u32 	%rd86, %r399, 8;
	add.s64 	%rd87, %rd2, %rd86;
	cvt.u64.u32 	%rd88, %r148;
	atom.global.add.u64 	%rd89, [%rd87], %rd88;
$L__BB10_111:
	cvt.u32.u64 	%r400, %rd5;
	setp.gt.u32 	%p67, %r400, 127;
	@%p67 bra 	$L__BB10_152;
	setp.lt.u32 	%p68, %r1, 7;
	mov.b32 	%r484, 0;
	@%p68 bra 	$L__BB10_131;
	mov.b32 	%r482, 0;
$L__BB10_114:
	.pragma "nounroll";
	shl.b32 	%r404, %r482, 10;
	add.s32 	%r150, %r6, %r404;
	ld.shared.u32 	%r151, [%r150+512];
	setp.eq.s32 	%p69, %r151, 0;
	shl.b32 	%r405, %r482, 8;
	add.s32 	%r406, %r405, %r400;
	mul.wide.u32 	%rd90, %r406, 8;
	add.s64 	%rd15, %rd2, %rd90;
	@%p69 bra 	$L__BB10_116;
	cvt.u64.u32 	%rd91, %r151;
	atom.global.add.u64 	%rd92, [%rd15+1024], %rd91;
$L__BB10_116:
	ld.shared.u32 	%r152, [%r150+1536];
	setp.eq.s32 	%p70, %r152, 0;
	@%p70 bra 	$L__BB10_118;
	cvt.u64.u32 	%rd93, %r152;
	atom.global.add.u64 	%rd94, [%rd15+3072], %rd93;
$L__BB10_118:
	ld.shared.u32 	%r153, [%r150+2560];
	setp.eq.s32 	%p71, %r153, 0;
	@%p71 bra 	$L__BB10_120;
	cvt.u64.u32 	%rd95, %r153;
	atom.global.add.u64 	%rd96, [%rd15+5120], %rd95;
$L__BB10_120:
	ld.shared.u32 	%r154, [%r150+3584];
	setp.eq.s32 	%p72, %r154, 0;
	@%p72 bra 	$L__BB10_122;
	cvt.u64.u32 	%rd97, %r154;
	atom.global.add.u64 	%rd98, [%rd15+7168], %rd97;
$L__BB10_122:
	ld.shared.u32 	%r155, [%r150+4608];
	setp.eq.s32 	%p73, %r155, 0;
	@%p73 bra 	$L__BB10_124;
	cvt.u64.u32 	%rd99, %r155;
	atom.global.add.u64 	%rd100, [%rd15+9216], %rd99;
$L__BB10_124:
	ld.shared.u32 	%r156, [%r150+5632];
	setp.eq.s32 	%p74, %r156, 0;
	@%p74 bra 	$L__BB10_126;
	cvt.u64.u32 	%rd101, %r156;
	atom.global.add.u64 	%rd102, [%rd15+11264], %rd101;
$L__BB10_126:
	ld.shared.u32 	%r157, [%r150+6656];
	setp.eq.s32 	%p75, %r157, 0;
	@%p75 bra 	$L__BB10_128;
	cvt.u64.u32 	%rd103, %r157;
	atom.global.add.u64 	%rd104, [%rd15+13312], %rd103;
$L__BB10_128:
	ld.shared.u32 	%r158, [%r150+7680];
	setp.eq.s32 	%p76, %r158, 0;
	@%p76 bra 	$L__BB10_130;
	cvt.u64.u32 	%rd105, %r158;
	atom.global.add.u64 	%rd106, [%rd15+15360], %rd105;
$L__BB10_130:
	add.s32 	%r482, %r482, 8;
	setp.ne.s32 	%p77, %r482, %r16;
	mov.u32 	%r484, %r16;
	@%p77 bra 	$L__BB10_114;
$L__BB10_131:
	setp.eq.s32 	%p78, %r3, 0;
	@%p78 bra 	$L__BB10_152;
	setp.lt.u32 	%p79, %r4, 3;
	@%p79 bra 	$L__BB10_142;
	shl.b32 	%r407, %r484, 10;
	add.s32 	%r161, %r6, %r407;
	ld.shared.u32 	%r162, [%r161+512];
	setp.eq.s32 	%p80, %r162, 0;
	@%p80 bra 	$L__BB10_135;
	shl.b32 	%r409, %r484, 8;
	add.s32 	%r410, %r409, %r400;
	mul.wide.u32 	%rd107, %r410, 8;
	add.s64 	%rd108, %rd2, %rd107;
	cvt.u64.u32 	%rd109, %r162;
	atom.global.add.u64 	%rd110, [%rd108+1024], %rd109;
$L__BB10_135:
	ld.shared.u32 	%r163, [%r161+1536];
	setp.eq.s32 	%p81, %r163, 0;
	@%p81 bra 	$L__BB10_137;
	shl.b32 	%r412, %r484, 8;
	add.s32 	%r413, %r412, %r400;
	add.s32 	%r414, %r413, 256;
	mul.wide.u32 	%rd111, %r414, 8;
	add.s64 	%rd112, %rd2, %rd111;
	cvt.u64.u32 	%rd113, %r163;
	atom.global.add.u64 	%rd114, [%rd112+1024], %rd113;
$L__BB10_137:
	ld.shared.u32 	%r164, [%r161+2560];
	setp.eq.s32 	%p82, %r164, 0;
	@%p82 bra 	$L__BB10_139;
	shl.b32 	%r416, %r484, 8;
	add.s32 	%r417, %r416, %r400;
	add.s32 	%r418, %r417, 512;
	mul.wide.u32 	%rd115, %r418, 8;
	add.s64 	%rd116, %rd2, %rd115;
	cvt.u64.u32 	%rd117, %r164;
	atom.global.add.u64 	%rd118, [%rd116+1024], %rd117;
$L__BB10_139:
	ld.shared.u32 	%r165, [%r161+3584];
	setp.eq.s32 	%p83, %r165, 0;
	@%p83 bra 	$L__BB10_141;
	shl.b32 	%r420, %r484, 8;
	add.s32 	%r421, %r420, %r400;
	add.s32 	%r422, %r421, 768;
	mul.wide.u32 	%rd119, %r422, 8;
	add.s64 	%rd120, %rd2, %rd119;
	cvt.u64.u32 	%rd121, %r165;
	atom.global.add.u64 	%rd122, [%rd120+1024], %rd121;
$L__BB10_141:
	add.s32 	%r484, %r484, 4;
$L__BB10_142:
	setp.eq.s32 	%p84, %r5, 0;
	@%p84 bra 	$L__BB10_152;
	setp.eq.s32 	%p85, %r135, 0;
	@%p85 bra 	$L__BB10_149;
	shl.b32 	%r423, %r484, 10;
	add.s32 	%r168, %r6, %r423;
	ld.shared.u32 	%r169, [%r168+512];
	setp.eq.s32 	%p86, %r169, 0;
	@%p86 bra 	$L__BB10_146;
	shl.b32 	%r425, %r484, 8;
	add.s32 	%r426, %r425, %r400;
	mul.wide.u32 	%rd123, %r426, 8;
	add.s64 	%rd124, %rd2, %rd123;
	cvt.u64.u32 	%rd125, %r169;
	atom.global.add.u64 	%rd126, [%rd124+1024], %rd125;
$L__BB10_146:
	ld.shared.u32 	%r170, [%r168+1536];
	setp.eq.s32 	%p87, %r170, 0;
	@%p87 bra 	$L__BB10_148;
	shl.b32 	%r428, %r484, 8;
	add.s32 	%r429, %r428, %r400;
	add.s32 	%r430, %r429, 256;
	mul.wide.u32 	%rd127, %r430, 8;
	add.s64 	%rd128, %rd2, %rd127;
	cvt.u64.u32 	%rd129, %r170;
	atom.global.add.u64 	%rd130, [%rd128+1024], %rd129;
$L__BB10_148:
	add.s32 	%r484, %r484, 2;
$L__BB10_149:
	setp.eq.s32 	%p88, %r17, 0;
	@%p88 bra 	$L__BB10_152;
	shl.b32 	%r431, %r484, 10;
	add.s32 	%r432, %r6, %r431;
	ld.shared.u32 	%r173, [%r432+512];
	setp.eq.s32 	%p89, %r173, 0;
	@%p89 bra 	$L__BB10_152;
	shl.b32 	%r434, %r484, 8;
	add.s32 	%r435, %r434, %r400;
	mul.wide.u32 	%rd131, %r435, 8;
	add.s64 	%rd132, %rd2, %rd131;
	cvt.u64.u32 	%rd133, %r173;
	atom.global.add.u64 	%rd134, [%rd132+1024], %rd133;
$L__BB10_152:
	bar.sync 	0;
	add.s64 	%rd135, %rd135, 1;
	setp.ne.s64 	%p90, %rd135, %rd6;
	@%p90 bra 	$L__BB10_2;
$L__BB10_153:
	ret;

}
	// .globl	_ZN3cub18CUB_300001_SM_10006detail10radix_sort33DeviceRadixSortExclusiveSumKernelINS1_5radix10policy_hubIiiyE10Policy1000EyEEvPT0_
.visible .entry _ZN3cub18CUB_300001_SM_10006detail10radix_sort33DeviceRadixSortExclusiveSumKernelINS1_5radix10policy_hubIiiyE10Policy1000EyEEvPT0_(
	.param .u64 .ptr .align 1 _ZN3cub18CUB_300001_SM_10006detail10radix_sort33DeviceRadixSortExclusiveSumKernelINS1_5radix10policy_hubIiiyE10Policy1000EyEEvPT0__param_0
)
{
	.reg .pred 	%p<4>;
	.reg .b32 	%r<28>;
	.reg .b64 	%rd<54>;
	// demoted variable
	.shared .align 16 .b8 _ZZN3cub18CUB_300001_SM_10006detail10radix_sort33DeviceRadixSortExclusiveSumKernelINS1_5radix10policy_hubIiiyE10Policy1000EyEEvPT0_E12temp_storage[2336];
	ld.param.u64 	%rd5, [_ZN3cub18CUB_300001_SM_10006detail10radix_sort33DeviceRadixSortExclusiveSumKernelINS1_5radix10policy_hubIiiyE10Policy1000EyEEvPT0__param_0];
	cvta.to.global.u64 	%rd6, %rd5;
	mov.u32 	%r3, %ctaid.x;
	shl.b32 	%r4, %r3, 8;
	mov.u32 	%r1, %tid.x;
	setp.gt.u32 	%p1, %r1, 255;
	add.s32 	%r5, %r4, %r1;
	mul.wide.s32 	%rd7, %r5, 8;
	add.s64 	%rd1, %rd6, %rd7;
	@%p1 bra 	$L__BB11_2;
	ld.global.u64 	%rd53, [%rd1];
$L__BB11_2:
	shr.u32 	%r6, %r1, 3;
	add.s32 	%r7, %r6, %r1;
	shl.b32 	%r8, %r7, 3;
	mov.u32 	%r9, _ZZN3cub18CUB_300001_SM_10006detail10radix_sort33DeviceRadixSortExclusiveSumKernelINS1_5radix10policy_hubIiiyE10Policy1000EyEEvPT0_E12temp_storage;
	add.s32 	%r10, %r9, %r8;
	add.s32 	%r2, %r10, 16;
	st.shared.u64 	[%r10+16], %rd53;
	bar.sync 	0;
	setp.gt.u32 	%p2, %r1, 31;
	@%p2 bra 	$L__BB11_4;
	mad.lo.s32 	%r27, %r1, 72, %r9;
	ld.shared.u64 	%rd23, [%r27+16];
	ld.shared.u64 	%rd24, [%r27+24];
	ld.shared.u64 	%rd25, [%r27+32];
	ld.shared.u64 	%rd26, [%r27+40];
	ld.shared.u64 	%rd27, [%r27+48];
	ld.shared.u64 	%rd28, [%r27+56];
	ld.shared.u64 	%rd29, [%r27+64];
	ld.shared.u64 	%rd30, [%r27+72];
	add.s64 	%rd31, %rd24, %rd23;
	add.s64 	%rd32, %rd31, %rd25;
	add.s64 	%rd33, %rd32, %rd26;
	add.s64 	%rd34, %rd33, %rd27;
	add.s64 	%rd35, %rd34, %rd28;
	add.s64 	%rd36, %rd35, %rd29;
	add.s64 	%rd10, %rd36, %rd30;
	mov.b32 	%r11, 1;
	mov.b32 	%r24, 0;
	mov.b32 	%r25, -1;
	// begin inline asm
	{  .reg .u64 r0;  .reg .u32 lo;  .reg .u32 hi;  .reg .pred p;  mov.b64 {lo, hi}, %rd10;  shfl.sync.up.b32 lo|p, lo, %r11, %r24, %r25;  shfl.sync.up.b32 hi|p, hi, %r11, %r24, %r25;  mov.b64 r0, {lo, hi};  @p add.u64 r0, r0, %rd10;  mov.u64 %rd8, r0;}
	// end inline asm
	mov.b32 	%r14, 2;
	// begin inline asm
	{  .reg .u64 r0;  .reg .u32 lo;  .reg .u32 hi;  .reg .pred p;  mov.b64 {lo, hi}, %rd8;  shfl.sync.up.b32 lo|p, lo, %r14, %r24, %r25;  shfl.sync.up.b32 hi|p, hi, %r14, %r24, %r25;  mov.b64 r0, {lo, hi};  @p add.u64 r0, r0, %rd8;  mov.u64 %rd11, r0;}
	// end inline asm
	mov.b32 	%r17, 4;
	// begin inline asm
	{  .reg .u64 r0;  .reg .u32 lo;  .reg .u32 hi;  .reg .pred p;  mov.b64 {lo, hi}, %rd11;  shfl.sync.up.b32 lo|p, lo, %r17, %r24, %r25;  shfl.sync.up.b32 hi|p, hi, %r17, %r24, %r25;  mov.b64 r0, {lo, hi};  @p add.u64 r0, r0, %rd11;  mov.u64 %rd14, r0;}
	// end inline asm
	mov.b32 	%r20, 8;
	// begin inline asm
	{  .reg .u64 r0;  .reg .u32 lo;  .reg .u32 hi;  .reg .pred p;  mov.b64 {lo, hi}, %rd14;  shfl.sync.up.b32 lo|p, lo, %r20, %r24, %r25;  shfl.sync.up.b32 hi|p, hi, %r20, %r24, %r25;  mov.b64 r0, {lo, hi};  @p add.u64 r0, r0, %rd14;  mov.u64 %rd17, r0;}
	// end inline asm
	mov.b32 	%r23, 16;
	// begin inline asm
	{  .reg .u64 r0;  .reg .u32 lo;  .reg .u32 hi;  .reg .pred p;  mov.b64 {lo, hi}, %rd17;  shfl.sync.up.b32 lo|p, lo, %r23, %r24, %r25;  shfl.sync.up.b32 hi|p, hi, %r23, %r24, %r25;  mov.b64 r0, {lo, hi};  @p add.u64 r0, r0, %rd17;  mov.u64 %rd20, r0;}
	// end inline asm
	sub.s64 	%rd37, %rd20, %rd10;
	ld.shared.u64 	%rd38, [%r27+16];
	ld.shared.u64 	%rd39, [%r27+24];
	ld.shared.u64 	%rd40, [%r27+32];
	ld.shared.u64 	%rd41, [%r27+40];
	ld.shared.u64 	%rd42, [%r27+48];
	ld.shared.u64 	%rd43, [%r27+56];
	ld.shared.u64 	%rd44, [%r27+64];
	add.s64 	%rd45, %rd38, %rd37;
	add.s64 	%rd46, %rd39, %rd45;
	add.s64 	%rd47, %rd40, %rd46;
	add.s64 	%rd48, %rd41, %rd47;
	add.s64 	%rd49, %rd42, %rd48;
	add.s64 	%rd50, %rd43, %rd49;
	add.s64 	%rd51, %rd44, %rd50;
	st.shared.u64 	[%r27+16], %rd37;
	st.shared.u64 	[%r27+24], %rd45;
	st.shared.u64 	[%r27+32], %rd46;
	st.shared.u64 	[%r27+40], %rd47;
	st.shared.u64 	[%r27+48], %rd48;
	st.shared.u64 	[%r27+56], %rd49;
	st.shared.u64 	[%r27+64], %rd50;
	st.shared.u64 	[%r27+72], %rd51;
$L__BB11_4:
	setp.gt.u32 	%p3, %r1, 255;
	bar.sync 	0;
	@%p3 bra 	$L__BB11_6;
	ld.shared.u64 	%rd52, [%r2];
	st.global.u64 	[%rd1], %rd52;
$L__BB11_6:
	ret;

}
	// .globl	_ZN3cub18CUB_300001_SM_10006detail10radix_sort29DeviceRadixSortOnesweepKernelINS1_5radix10policy_hubIiiyE10Policy1000ELNS0_9SortOrderE0EiiyiiNS1_21identity_decomposer_tEEEvPT5_SB_PT3_PKSC_PT1_PKSG_PT2_PKSK_T4_iiT6_
.visible .entry _ZN3cub18CUB_300001_SM_10006detail10radix_sort29DeviceRadixSortOnesweepKernelINS1_5radix10policy_hubIiiyE10Policy1000ELNS0_9SortOrderE0EiiyiiNS1_21identity_decomposer_tEEEvPT5_SB_PT3_PKSC_PT1_PKSG_PT2_PKSK_T4_iiT6_(
	.param .u64 .ptr .align 1 _ZN3cub18CUB_300001_SM_10006detail10radix_sort29DeviceRadixSortOnesweepKernelINS1_5radix10policy_hubIiiyE10Policy1000ELNS0_9SortOrderE0EiiyiiNS1_21identity_decomposer_tEEEvPT5_SB_PT3_PKSC_PT1_PKSG_PT2_PKSK_T4_iiT6__param_0,
	.param .u64 .ptr .align 1 _ZN3cub18CUB_300001_SM_10006detail10radix_sort29DeviceRadixSortOnesweepKernelINS1_5radix10policy_hubIiiyE10Policy1000ELNS0_9SortOrderE0EiiyiiNS1_21identity_decomposer_tEEEvPT5_SB_PT3_PKSC_PT1_PKSG_PT2_PKSK_T4_iiT6__param_1,
	.param .u64 .ptr .align 1 _ZN3cub18CUB_300001_SM_10006detail10radix_sort29DeviceRadixSortOnesweepKernelINS1_5radix10policy_hubIiiyE10Policy1000ELNS0_9SortOrderE0EiiyiiNS1_21identity_decomposer_tEEEvPT5_SB_PT3_PKSC_PT1_PKSG_PT2_PKSK_T4_iiT6__param_2,
	.param .u64 .ptr .align 1 _ZN3cub18CUB_300001_SM_10006detail10radix_sort29DeviceRadixSortOnesweepKernelINS1_5radix10policy_hubIiiyE10Policy1000ELNS0_9SortOrderE0EiiyiiNS1_21identity_decomposer_tEEEvPT5_SB_PT3_PKSC_PT1_PKSG_PT2_PKSK_T4_iiT6__param_3,
	.param .u64 .ptr .align 1 _ZN3cub18CUB_300001_SM_10006detail10radix_sort29DeviceRadixSortOnesweepKernelINS1_5radix10policy_hubIiiyE10Policy1000ELNS0_9SortOrderE0EiiyiiNS1_21identity_decomposer_tEEEvPT5_SB_PT3_PKSC_PT1_PKSG_PT2_PKSK_T4_iiT6__param_4,
	.param .u64 .ptr .align 1 _ZN3cub18CUB_300001_SM_10006detail10radix_sort29DeviceRadixSortOnesweepKernelINS1_5radix10policy_hubIiiyE10Policy1000ELNS0_9SortOrderE0EiiyiiNS1_21identity_decomposer_tEEEvPT5_SB_PT3_PKSC_PT1_PKSG_PT2_PKSK_T4_iiT6__param_5,
	.param .u64 .ptr .align 1 _ZN3cub18CUB_300001_SM_10006detail10radix_sort29DeviceRadixSortOnesweepKernelINS1_5radix10policy_hubIiiyE10Policy1000ELNS0_9SortOrderE0EiiyiiNS1_21identity_decomposer_tEEEvPT5_SB_PT3_PKSC_PT1_PKSG_PT2_PKSK_T4_iiT6__param_6,
	.param .u64 .ptr .align 1 _ZN3cub18CUB_300001_SM_10006detail10radix_sort29DeviceRadixSortOnesweepKernelINS1_5radix10policy_hubIiiyE10Policy1000ELNS0_9SortOrderE0EiiyiiNS1_21identity_decomposer_tEEEvPT5_SB_PT3_PKSC_PT1_PKSG_PT2_PKSK_T4_iiT6__param_7,
	.param .u32 _ZN3cub18CUB_300001_SM_10006detail10radix_sort29DeviceRadixSortOnesweepKernelINS1_5radix10policy_hubIiiyE10Policy1000ELNS0_9SortOrderE0EiiyiiNS1_21identity_decomposer_tEEEvPT5_SB_PT3_PKSC_PT1_PKSG_PT2_PKSK_T4_iiT6__param_8,
	.param .u32 _ZN3cub18CUB_300001_SM_10006detail10radix_sort29DeviceRadixSortOnesweepKernelINS1_5radix10policy_hubIiiyE10Policy1000ELNS0_9SortOrderE0EiiyiiNS1_21identity_decomposer_tEEEvPT5_SB_PT3_PKSC_PT1_PKSG_PT2_PKSK_T4_iiT6__param_9,
	.param .u32 _ZN3cub18CUB_300001_SM_10006detail10radix_sort29DeviceRadixSortOnesweepKernelINS1_5radix10policy_hubIiiyE10Policy1000ELNS0_9SortOrderE0EiiyiiNS1_21identity_decomposer_tEEEvPT5_SB_PT3_PKSC_PT1_PKSG_PT2_PKSK_T4_iiT6__param_10,
	.param .align 1 .b8 _ZN3cub18CUB_300001_SM_10006detail10radix_sort29DeviceRadixSortOnesweepKernelINS1_5radix10policy_hubIiiyE10Policy1000ELNS0_9SortOrderE0EiiyiiNS1_21identity_decomposer_tEEEvPT5_SB_PT3_PKSC_PT1_PKSG_PT2_PKSK_T4_iiT6__param_11[1]
)
.maxntid 384
{
	.reg .pred 	%p<205>;
	.reg .b32 	%r<2283>;
	.reg .b64 	%rd<457>;
	// demoted variable
	.shared .align 16 .b8 _ZZN3cub18CUB_300001_SM_10006detail10radix_sort29DeviceRadixSortOnesweepKernelINS1_5radix10policy_hubIiiyE10Policy1000ELNS0_9SortOrderE0EiiyiiNS1_21identity_decomposer_tEEEvPT5_SB_PT3_PKSC_PT1_PKSG_PT2_PKSK_T4_iiT6_E1s[28160];
	ld.param.u64 	%rd43, [_ZN3cub18CUB_300001_SM_10006detail10radix_sort29DeviceRadixSortOnesweepKernelINS1_5radix10policy_hubIiiyE10Policy1000ELNS0_9SortOrderE0EiiyiiNS1_21identity_decomposer_tEEEvPT5_SB_PT3_PKSC_PT1_PKSG_PT2_PKSK_T4_iiT6__param_0];
	ld.param.u64 	%rd44, [_ZN3cub18CUB_300001_SM_10006detail10radix_sort29DeviceRadixSortOnesweepKernelINS1_5radix10policy_hubIiiyE10Policy1000ELNS0_9SortOrderE0EiiyiiNS1_21identity_decomposer_tEEEvPT5_SB_PT3_PKSC_PT1_PKSG_PT2_PKSK_T4_iiT6__param_1];
	ld.param.u64 	%rd47, [_ZN3cub18CUB_300001_SM_10006detail10radix_sort29DeviceRadixSortOnesweepKernelINS1_5radix10policy_hubIiiyE10Policy1000ELNS0_9SortOrderE0EiiyiiNS1_21identity_decomposer_tEEEvPT5_SB_PT3_PKSC_PT1_PKSG_PT2_PKSK_T4_iiT6__param_4];
	ld.param.u64 	%rd50, [_ZN3cub18CUB_300001_SM_10006detail10radix_sort29DeviceRadixSortOnesweepKernelINS1_5radix10policy_hubIiiyE10Policy1000ELNS0_9SortOrderE0EiiyiiNS1_21identity_decomposer_tEEEvPT5_SB_PT3_PKSC_PT1_PKSG_PT2_PKSK_T4_iiT6__param_5];
	cvta.to.global.u64 	%rd1, %rd47;
	cvta.to.global.u64 	%rd2, %rd43;
	cvta.to.global.u64 	%rd3, %rd50;
	mov.u32 	%r1, %tid.x;
	// begin inline asm
	mov.u32 %r443, %laneid;
	// end inline asm
	setp.ne.s32 	%p1, %r1, 0;
	@%p1 bra 	$L__BB12_2;
	cvta.to.global.u64 	%rd51, %rd44;
	atom.global.add.u32 	%r444, [%rd51], 1;
	st.shared.u32 	[_ZZN3cub18CUB_300001_SM_10006detail10radix_sort29DeviceRadixSortOnesweepKernelINS1_5radix10policy_hubIiiyE10Policy1000ELNS0_9SortOrderE0EiiyiiNS1_21identity_decomposer_tEEEvPT5_SB_PT3_PKSC_PT1_PKSG_PT2_PKSK_T4_iiT6_E1s+26112], %r444;
$L__BB12_2:
	ld.param.u32 	%r2078, [_ZN3cub18CUB_300001_SM_10006detail10radix_sort29DeviceRadixSortOnesweepKernelINS1_5radix10policy_hubIiiyE10Policy1000ELNS0_9SortOrderE0EiiyiiNS1_21identity_decomposer_tEEEvPT5_SB_PT3_PKSC_PT1_PKSG_PT2_PKSK_T4_iiT6__param_8];
	bar.sync 	0;
	ld.shared.u32 	%r3, [_ZZN3cub18CUB_300001_SM_10006detail10radix_sort29DeviceRadixSortOnesweepKernelINS1_5radix10policy_hubIiiyE10Policy1000ELNS0_9SortOrderE0EiiyiiNS1_21identity_decomposer_tEEEvPT5_SB_PT3_PKSC_PT1_PKSG_PT2_PKSK_T4_iiT6_E1s+26112];
	mul.lo.s32 	%r445, %r3, 6528;
	add.s32 	%r4, %r445, 6528;
	setp.gt.s32 	%p2, %r4, %r2078;
	cvt.s64.s32 	%rd4, %r445;
	@%p2 bra 	$L__BB12_4;
	and.b32  	%r446, %r1, 31;
	and.b32  	%r447, %r1, 992;
	mul.lo.s32 	%r448, %r447, 17;
	or.b32  	%r449, %r448, %r446;
	cvt.u64.u32 	%rd52, %r449;
	add.s64 	%rd53, %rd52, %rd4;
	shl.b64 	%rd54, %rd53, 2;
	add.s64 	%rd55, %rd3, %rd54;
	ld.global.u32 	%r2165, [%rd55];
	ld.global.u32 	%r2164, [%rd55+128];
	ld.global.u32 	%r2163, [%rd55+256];
	ld.global.u32 	%r2162, [%rd55+384];
	ld.global.u32 	%r2161, [%rd55+512];
	ld.global.u32 	%r2160, [%rd55+640];
	ld.global.u32 	%r2159, [%rd55+768];
	ld.global.u32 	%r2158, [%rd55+896];
	ld.global.u32 	%r2157, [%rd55+1024];
	ld.global.u32 	%r2156, [%rd55+1152];
	ld.global.u32 	%r2155, [%rd55+1280];
	ld.global.u32 	%r2154, [%rd55+1408];
	ld.global.u32 	%r2153, [%rd55+1536];
	ld.global.u32 	%r2152, [%rd55+1664];
	ld.global.u32 	%r2151, [%rd55+1792];
	ld.global.u32 	%r2150, [%rd55+1920];
	ld.global.u32 	%r2149, [%rd55+2048];
	bra.uni 	$L__BB12_38;
$L__BB12_4:
	ld.param.u32 	%r2079, [_ZN3cub18CUB_300001_SM_10006detail10radix_sort29DeviceRadixSortOnesweepKernelINS1_5radix10policy_hubIiiyE10Policy1000ELNS0_9SortOrderE0EiiyiiNS1_21identity_decomposer_tEEEvPT5_SB_PT3_PKSC_PT1_PKSG_PT2_PKSK_T4_iiT6__param_8];
	cvt.u32.u64 	%r451, %rd4;
	sub.s32 	%r22, %r2079, %r451;
	and.b32  	%r452, %r1, 31;
	and.b32  	%r453, %r1, 992;
	mul.lo.s32 	%r454, %r453, 17;
	or.b32  	%r23, %r454, %r452;
	setp.ge.s32 	%p3, %r23, %r22;
	cvt.u64.u32 	%rd56, %r23;
	add.s64 	%rd57, %rd56, %rd4;
	shl.b64 	%rd58, %rd57, 2;
	add.s64 	%rd5, %rd3, %rd58;
	mov.b32 	%r2165, 2147483647;
	@%p3 bra 	$L__BB12_6;
	ld.global.u32 	%r2165, [%rd5];
$L__BB12_6:
	add.s32 	%r456, %r23, 32;
	setp.ge.s32 	%p4, %r456, %r22;
	mov.b32 	%r2164, 2147483647;
	@%p4 bra 	$L__BB12_8;
	ld.global.u32 	%r2164, [%rd5+128];
$L__BB12_8:
	add.s32 	%r458, %r23, 64;
	setp.ge.s32 	%p5, %r458, %r22;
	mov.b32 	%r2163, 2147483647;
	@%p5 bra 	$L__BB12_10;
	ld.global.u32 	%r2163, [%rd5+256];
$L__BB12_10:
	add.s32 	%r460, %r23, 96;
	setp.ge.s32 	%p6, %r460, %r22;
	mov.b32 	%r2162, 2147483647;
	@%p6 bra 	$L__BB12_12;
	ld.global.u32 	%r2162, [%rd5+384];
$L__BB12_12:
	add.s32 	%r462, %r23, 128;
	setp.ge.s32 	%p7, %r462, %r22;
	mov.b32 	%r2161, 2147483647;
	@%p7 bra 	$L__BB12_14;
	ld.global.u32 	%r2161, [%rd5+512];
$L__BB12_14:
	add.s32 	%r464, %r23, 160;
	setp.ge.s32 	%p8, %r464, %r22;
	mov.b32 	%r2160, 2147483647;
	@%p8 bra 	$L__BB12_16;
	ld.global.u32 	%r2160, [%rd5+640];
$L__BB12_16:
	add.s32 	%r466, %r23, 192;
	setp.ge.s32 	%p9, %r466, %r22;
	mov.b32 	%r2159, 2147483647;
	@%p9 bra 	$L__BB12_18;
	ld.global.u32 	%r2159, [%rd5+768];
$L__BB12_18:
	add.s32 	%r468, %r23, 224;
	setp.ge.s32 	%p10, %r468, %r22;
	mov.b32 	%r2158, 2147483647;
	@%p10 bra 	$L__BB12_20;
	ld.global.u32 	%r2158, [%rd5+896];
$L__BB12_20:
	add.s32 	%r470, %r23, 256;
	setp.ge.s32 	%p11, %r470, %r22;
	mov.b32 	%r2157, 2147483647;
	@%p11 bra 	$L__BB12_22;
	ld.global.u32 	%r2157, [%rd5+1024];
$L__BB12_22:
	add.s32 	%r472, %r23, 288;
	setp.ge.s32 	%p12, %r472, %r22;
	mov.b32 	%r2156, 2147483647;
	@%p12 bra 	$L__BB12_24;
	ld.global.u32 	%r2156, [%rd5+1152];
$L__BB12_24:
	add.s32 	%r474, %r23, 320;
	setp.ge.s32 	%p13, %r474, %r22;
	mov.b32 	%r2155, 2147483647;
	@%p13 bra 	$L__BB12_26;
	ld.global.u32 	%r2155, [%rd5+1280];
$L__BB12_26:
	add.s32 	%r476, %r23, 352;
	setp.ge.s32 	%p14, %r476, %r22;
	mov.b32 	%r2154, 2147483647;
	@%p14 bra 	$L__BB12_28;
	ld.global.u32 	%r2154, [%rd5+1408];
$L__BB12_28:
	add.s32 	%r478, %r23, 384;
	setp.ge.s32 	%p15, %r478, %r22;
	mov.b32 	%r2153, 2147483647;
	@%p15 bra 	$L__BB12_30;
	ld.global.u32 	%r2153, [%rd5+1536];
$L__BB12_30:
	add.s32 	%r480, %r23, 416;
	setp.ge.s32 	%p16, %r480, %r22;
	mov.b32 	%r2152, 2147483647;
	@%p16 bra 	$L__BB12_32;
	ld.global.u32 	%r2152, [%rd5+1664];
$L__BB12_32:
	add.s32 	%r482, %r23, 448;
	setp.ge.s32 	%p17, %r482, %r22;
	mov.b32 	%r2151, 2147483647;
	@%p17 bra 	$L__BB12_34;
	ld.global.u32 	%r2151, [%rd5+1792];
$L__BB12_34:
	add.s32 	%r484, %r23, 480;
	setp.ge.s32 	%p18, %r484, %r22;
	mov.b32 	%r2150, 2147483647;
	@%p18 bra 	$L__BB12_36;
	ld.global.u32 	%r2150, [%rd5+1920];
$L__BB12_36:
	add.s32 	%r486, %r23, 512;
	setp.ge.s32 	%p19, %r486, %r22;
	mov.b32 	%r2149, 2147483647;
	@%p19 bra 	$L__BB12_38;
	ld.global.u32 	%r2149, [%rd5+2048];
$L__BB12_38:
	ld.param.u32 	%r2131, [_ZN3cub18CUB_300001_SM_10006detail10radix_sort29DeviceRadixSortOnesweepKernelINS1_5radix10policy_hubIiiyE10Policy1000ELNS0_9SortOrderE0EiiyiiNS1_21identity_decomposer_tEEEvPT5_SB_PT3_PKSC_PT1_PKSG_PT2_PKSK_T4_iiT6__param_10];
	mov.b32 	%r487, -1;
	shl.b32 	%r488, %r487, %r2131;
	not.b32 	%r74, %r488;
	shr.u32 	%r75, %r1, 5;
	shl.b32 	%r489, %r75, 10;
	mov.u32 	%r490, _ZZN3cub18CUB_300001_SM_10006detail10radix_sort29DeviceRadixSortOnesweepKernelINS1_5radix10policy_hubIiiyE10Policy1000ELNS0_9SortOrderE0EiiyiiNS1_21identity_decomposer_tEEEvPT5_SB_PT3_PKSC_PT1_PKSG_PT2_PKSK_T4_iiT6_E1s;
	add.s32 	%r76, %r490, %r489;
	setp.gt.s32 	%p20, %r443, 255;
	@%p20 bra 	$L__BB12_51;
	max.s32 	%r491, %r443, 224;
	sub.s32 	%r492, %r491, %r443;
	add.s32 	%r493, %r492, 31;
	shr.u32 	%r494, %r493, 5;
	add.s32 	%r77, %r494, 1;
	and.b32  	%r78, %r77, 15;
	setp.lt.u32 	%p21, %r493, 480;
	mov.u32 	%r2169, %r443;
	@%p21 bra 	$L__BB12_42;
	and.b32  	%r495, %r77, 268435440;
	neg.s32 	%r2167, %r495;
	shl.b32 	%r497, %r443, 2;
	add.s32 	%r498, %r489, %r497;
	add.s32 	%r500, %r498, %r490;
	add.s32 	%r2166, %r500, 1024;
	mov.u32 	%r2169, %r443;
$L__BB12_41:
	.pragma "nounroll";
	mov.b32 	%r501, 0;
	st.shared.u32 	[%r2166+-1024], %r501;
	st.shared.u32 	[%r2166+-896], %r501;
	st.shared.u32 	[%r2166+-768], %r501;
	st.shared.u32 	[%r2166+-640], %r501;
	st.shared.u32 	[%r2166+-512], %r501;
	st.shared.u32 	[%r2166+-384], %r501;
	st.shared.u32 	[%r2166+-256], %r501;
	st.shared.u32 	[%r2166+-128], %r501;
	st.shared.u32 	[%r2166], %r501;
	st.shared.u32 	[%r2166+128], %r501;
	st.shared.u32 	[%r2166+256], %r501;
	st.shared.u32 	[%r2166+384], %r501;
	st.shared.u32 	[%r2166+512], %r501;
	st.shared.u32 	[%r2166+640], %r501;
	st.shared.u32 	[%r2166+768], %r501;
	st.shared.u32 	[%r2166+896], %r501;
	add.s32 	%r2169, %r2169, 512;
	add.s32 	%r2167, %r2167, 16;
	add.s32 	%r2166, %r2166, 2048;
	setp.ne.s32 	%p22, %r2167, 0;
	@%p22 bra 	$L__BB12_41;
$L__BB12_42:
	setp.eq.s32 	%p23, %r78, 0;
	@%p23 bra 	$L__BB12_51;
	and.b32  	%r88, %r77, 7;
	setp.lt.u32 	%p24, %r78, 8;
	@%p24 bra 	$L__BB12_45;
	shl.b32 	%r502, %r2169, 2;
	add.s32 	%r503, %r76, %r502;
	mov.b32 	%r504, 0;
	st.shared.u32 	[%r503], %r504;
	st.shared.u32 	[%r503+128], %r504;
	st.shared.u32 	[%r503+256], %r504;
	st.shared.u32 	[%r503+384], %r504;
	st.shared.u32 	[%r503+512], %r504;
	st.shared.u32 	[%r503+640], %r504;
	st.shared.u32 	[%r503+768], %r504;
	st.shared.u32 	[%r503+896], %r504;
	add.s32 	%r2169, %r2169, 256;
$L__BB12_45:
	setp.eq.s32 	%p25, %r88, 0;
	@%p25 bra 	$L__BB12_51;
	and.b32  	%r91, %r77, 3;
	setp.lt.u32 	%p26, %r88, 4;
	@%p26 bra 	$L__BB12_48;
	shl.b32 	%r505, %r2169, 2;
	add.s32 	%r506, %r76, %r505;
	mov.b32 	%r507, 0;
	st.shared.u32 	[%r506], %r507;
	st.shared.u32 	[%r506+128], %r507;
	st.shared.u32 	[%r506+256], %r507;
	st.shared.u32 	[%r506+384], %r507;
	add.s32 	%r2169, %r2169, 128;
$L__BB12_48:
	setp.eq.s32 	%p27, %r91, 0;
	@%p27 bra 	$L__BB12_51;
	shl.b32 	%r509, %r2169, 2;
	add.s32 	%r510, %r489, %r509;
	add.s32 	%r2173, %r490, %r510;
	neg.s32 	%r2172, %r91;
$L__BB12_50:
	.pragma "nounroll";
	mov.b32 	%r512, 0;
	st.shared.u32 	[%r2173], %r512;
	add.s32 	%r2173, %r2173, 128;
	add.s32 	%r2172, %r2172, 1;
	setp.ne.s32 	%p28, %r2172, 0;
	@%p28 bra 	$L__BB12_50;
$L__BB12_51:
	ld.param.u32 	%r2094, [_ZN3cub18CUB_300001_SM_10006detail10radix_sort29DeviceRadixSortOnesweepKernelINS1_5radix10policy_hubIiiyE10Policy1000ELNS0_9SortOrderE0EiiyiiNS1_21identity_decomposer_tEEEvPT5_SB_PT3_PKSC_PT1_PKSG_PT2_PKSK_T4_iiT6__param_9];
	bar.warp.sync 	-1;
	xor.b32  	%r514, %r2165, -2147483648;
	shr.u32 	%r515, %r514, %r2094;
	and.b32  	%r100, %r515, %r74;
	shl.b32 	%r516, %r100, 2;
	add.s32 	%r517, %r76, %r516;
	atom.shared.add.u32 	%r518, [%r517], 1;
	xor.b32  	%r2227, %r2164, -2147483648;
	shr.u32 	%r520, %r2227, %r2094;
	and.b32  	%r521, %r520, %r74;
	shl.b32 	%r522, %r521, 2;
	add.s32 	%r523, %r76, %r522;
	atom.shared.add.u32 	%r524, [%r523], 1;
	xor.b32  	%r2226, %r2163, -2147483648;
	shr.u32 	%r526, %r2226, %r2094;
	and.b32  	%r527, %r526, %r74;
	shl.b32 	%r528, %r527, 2;
	add.s32 	%r529, %r76, %r528;
	atom.shared.add.u32 	%r530, [%r529], 1;
	xor.b32  	%r2225, %r2162, -2147483648;
	shr.u32 	%r532, %r2225, %r2094;
	and.b32  	%r533, %r532, %r74;
	shl.b32 	%r534, %r533, 2;
	add.s32 	%r535, %r76, %r534;
	atom.shared.add.u32 	%r536, [%r535], 1;
	xor.b32  	%r537, %r2161, -2147483648;
	shr.u32 	%r538, %r537, %r2094;
	and.b32  	%r539, %r538, %r74;
	shl.b32 	%r540, %r539, 2;
	add.s32 	%r541, %r76, %r540;
	atom.shared.add.u32 	%r542, [%r541], 1;
	xor.b32  	%r543, %r2160, -2147483648;
	shr.u32 	%r544, %r543, %r2094;
	and.b32  	%r545, %r544, %r74;
	shl.b32 	%r546, %r545, 2;
	add.s32 	%r547, %r76, %r546;
	atom.shared.add.u32 	%r548, [%r547], 1;
	xor.b32  	%r549, %r2159, -2147483648;
	shr.u32 	%r550, %r549, %r2094;
	and.b32  	%r551, %r550, %r74;
	shl.b32 	%r552, %r551, 2;
	add.s32 	%r553, %r76, %r552;
	atom.shared.add.u32 	%r554, [%r553], 1;
	xor.b32  	%r555, %r2158, -2147483648;
	shr.u32 	%r556, %r555, %r2094;
	and.b32  	%r557, %r556, %r74;
	shl.b32 	%r558, %r557, 2;
	add.s32 	%r559, %r76, %r558;
	atom.shared.add.u32 	%r560, [%r559], 1;
	xor.b32  	%r561, %r2157, -2147483648;
	shr.u32 	%r562, %r561, %r2094;
	and.b32  	%r563, %r562, %r74;
	shl.b32 	%r564, %r563, 2;
	add.s32 	%r565, %r76, %r564;
	atom.shared.add.u32 	%r566, [%r565], 1;
	xor.b32  	%r567, %r2156, -2147483648;
	shr.u32 	%r568, %r567, %r2094;
	and.b32  	%r569, %r568, %r74;
	shl.b32 	%r570, %r569, 2;
	add.s32 	%r571, %r76, %r570;
	atom.shared.add.u32 	%r572, [%r571], 1;
	xor.b32  	%r573, %r2155, -2147483648;
	shr.u32 	%r574, %r573, %r2094;
	and.b32  	%r575, %r574, %r74;
	shl.b32 	%r576, %r575, 2;
	add.s32 	%r577, %r76, %r576;
	atom.shared.add.u32 	%r578, [%r577], 1;
	xor.b32  	%r579, %r2154, -2147483648;
	shr.u32 	%r580, %r579, %r2094;
	and.b32  	%r581, %r580, %r74;
	shl.b32 	%r582, %r581, 2;
	add.s32 	%r583, %r76, %r582;
	atom.shared.add.u32 	%r584, [%r583], 1;
	xor.b32  	%r585, %r2153, -2147483648;
	shr.u32 	%r586, %r585, %r2094;
	and.b32  	%r587, %r586, %r74;
	shl.b32 	%r588, %r587, 2;
	add.s32 	%r589, %r76, %r588;
	atom.shared.add.u32 	%r590, [%r589], 1;
	xor.b32  	%r591, %r2152, -2147483648;
	shr.u32 	%r592, %r591, %r2094;
	and.b32  	%r593, %r592, %r74;
	shl.b32 	%r594, %r593, 2;
	add.s32 	%r595, %r76, %r594;
	atom.shared.add.u32 	%r596, [%r595], 1;
	xor.b32  	%r597, %r2151, -2147483648;
	shr.u32 	%r598, %r597, %r2094;
	and.b32  	%r599, %r598, %r74;
	shl.b32 	%r600, %r599, 2;
	add.s32 	%r601, %r76, %r600;
	atom.shared.add.u32 	%r602, [%r601], 1;
	xor.b32  	%r603, %r2150, -2147483648;
	shr.u32 	%r604, %r603, %r2094;
	and.b32  	%r605, %r604, %r74;
	shl.b32 	%r606, %r605, 2;
	add.s32 	%r607, %r76, %r606;
	atom.shared.add.u32 	%r608, [%r607], 1;
	xor.b32  	%r2212, %r2149, -2147483648;
	shr.u32 	%r610, %r2212, %r2094;
	and.b32  	%r611, %r610, %r74;
	shl.b32 	%r612, %r611, 2;
	add.s32 	%r613, %r76, %r612;
	atom.shared.add.u32 	%r614, [%r613], 1;
	bar.sync 	0;
	setp.gt.u32 	%p29, %r1, 255;
	shl.b32 	%r615, %r1, 2;
	add.s32 	%r101, %r490, %r615;
	mov.b32 	%r2174, 0;
	@%p29 bra 	$L__BB12_53;
	ld.shared.u32 	%r617, [%r101];
	mov.b32 	%r618, 0;
	st.shared.u32 	[%r101], %r618;
	ld.shared.u32 	%r619, [%r101+1024];
	st.shared.u32 	[%r101+1024], %r617;
	add.s32 	%r620, %r619, %r617;
	ld.shared.u32 	%r621, [%r101+2048];
	st.shared.u32 	[%r101+2048], %r620;
	add.s32 	%r622, %r621, %r620;
	ld.shared.u32 	%r623, [%r101+3072];
	st.shared.u32 	[%r101+3072], %r622;
	add.s32 	%r624, %r623, %r622;
	ld.shared.u32 	%r625, [%r101+4096];
	st.shared.u32 	[%r101+4096], %r624;
	add.s32 	%r626, %r625, %r624;
	ld.shared.u32 	%r627, [%r101+5120];
	st.shared.u32 	[%r101+5120], %r626;
	add.s32 	%r628, %r627, %r626;
	ld.shared.u32 	%r629, [%r101+6144];
	st.shared.u32 	[%r101+6144], %r628;
	add.s32 	%r630, %r629, %r628;
	ld.shared.u32 	%r631, [%r101+7168];
	st.shared.u32 	[%r101+7168], %r630;
	add.s32 	%r632, %r631, %r630;
	ld.shared.u32 	%r633, [%r101+8192];
	st.shared.u32 	[%r101+8192], %r632;
	add.s32 	%r634, %r633, %r632;
	ld.shared.u32 	%r635, [%r101+9216];
	st.shared.u32 	[%r101+9216], %r634;
	add.s32 	%r636, %r635, %r634;
	ld.shared.u32 	%r637, [%r101+10240];
	st.shared.u32 	[%r101+10240], %r636;
	add.s32 	%r638, %r637, %r636;
	ld.shared.u32 	%r639, [%r101+11264];
	st.shared.u32 	[%r101+11264], %r638;
	add.s32 	%r2174, %r639, %r638;
$L__BB12_53:
	setp.gt.u32 	%p30, %r1, 255;
	shl.b32 	%r640, %r3, 8;
	add.s32 	%r641, %r640, %r1;
	mul.wide.s32 	%rd59, %r641, 4;
	add.s64 	%rd6, %rd2, %rd59;
	@%p30 bra 	$L__BB12_55;
	or.b32  	%r642, %r2174, 1073741824;
	st.volatile.global.u32 	[%rd6], %r642;
$L__BB12_55:
	ld.param.u64 	%rd442, [_ZN3cub18CUB_300001_SM_10006detail10radix_sort29DeviceRadixSortOnesweepKernelINS1_5radix10policy_hubIiiyE10Policy1000ELNS0_9SortOrderE0EiiyiiNS1_21identity_decomposer_tEEEvPT5_SB_PT3_PKSC_PT1_PKSG_PT2_PKSK_T4_iiT6__param_7];
	xor.b32  	%r2223, %r2160, -2147483648;
	xor.b32  	%r2224, %r2161, -2147483648;
	xor.b32  	%r2222, %r2159, -2147483648;
	xor.b32  	%r2221, %r2158, -2147483648;
	xor.b32  	%r2228, %r2165, -2147483648;
	xor.b32  	%r2218, %r2155, -2147483648;
	xor.b32  	%r2220, %r2157, -2147483648;
	xor.b32  	%r2217, %r2154, -2147483648;
	xor.b32  	%r2219, %r2156, -2147483648;
	xor.b32  	%r2215, %r2152, -2147483648;
	xor.b32  	%r2216, %r2153, -2147483648;
	xor.b32  	%r2213, %r2150, -2147483648;
	xor.b32  	%r2214, %r2151, -2147483648;
	setp.lt.u32 	%p31, %r1, 256;
	setp.eq.s32 	%p32, %r2174, 6528;
	and.pred  	%p33, %p31, %p32;
	selp.u32 	%r643, 1, 0, %p33;
	{ 
	.reg .pred 	%p1; 
	.reg .pred 	%p2; 
	setp.ne.u32 	%p1, %r643, 0; 
	bar.red.or.pred 	%p2, 0, %p1; 
	selp.u32 	%r644, 1, 0, %p2; 
	}
	setp.eq.s32 	%p34, %r644, 0;
	and.b32  	%r645, %r1, 992;
	and.b32  	%r646, %r1, 31;
	mul.lo.s32 	%r647, %r645, 17;
	or.b32  	%r648, %r647, %r646;
	cvt.u64.u32 	%rd7, %r648;
	mul.lo.s32 	%r649, %r3, 6528;
	cvt.s64.s32 	%rd60, %r649;
	add.s64 	%rd61, %rd7, %rd60;
	cvta.to.global.u64 	%rd62, %rd442;
	shl.b64 	%rd63, %rd61, 2;
	add.s64 	%rd8, %rd62, %rd63;
	cvt.u64.u32 	%rd9, %r1;
	@%p34 bra 	$L__BB12_175;
	setp.gt.u32 	%p35, %r1, 255;
	shl.b32 	%r650, %r1, 3;
	mov.u32 	%r651, _ZZN3cub18CUB_300001_SM_10006detail10radix_sort29DeviceRadixSortOnesweepKernelINS1_5radix10policy_hubIiiyE10Policy1000ELNS0_9SortOrderE0EiiyiiNS1_21identity_decomposer_tEEEvPT5_SB_PT3_PKSC_PT1_PKSG_PT2_PKSK_T4_iiT6_E1s;
	add.s32 	%r652, %r651, %r650;
	add.s32 	%r121, %r652, 26112;
	@%p35 bra 	$L__BB12_64;
	ld.param.u64 	%rd436, [_ZN3cub18CUB_300001_SM_10006detail10radix_sort29DeviceRadixSortOnesweepKernelINS1_5radix10policy_hubIiiyE10Policy1000ELNS0_9SortOrderE0EiiyiiNS1_21identity_decomposer_tEEEvPT5_SB_PT3_PKSC_PT1_PKSG_PT2_PKSK_T4_iiT6__param_3];
	cvta.to.global.u64 	%rd64, %rd436;
	shl.b64 	%rd65, %rd9, 3;
	add.s64 	%rd66, %rd64, %rd65;
	ld.global.u64 	%rd67, [%rd66];
	setp.gt.u32 	%p36, %r1, %r100;
	selp.b64 	%rd68, 6528, 0, %p36;
	sub.s64 	%rd455, %rd67, %rd68;
	st.shared.u64 	[%r121], %rd455;
	setp.lt.s32 	%p37, %r3, 1;
	mov.u32 	%r2178, %r2174;
	@%p37 bra 	$L__BB12_63;
	mov.b32 	%r2176, -1;
	mov.u32 	%r2175, %r3;
	mov.u32 	%r2178, %r2174;
$L__BB12_59:
	ld.param.u64 	%rd429, [_ZN3cub18CUB_300001_SM_10006detail10radix_sort29DeviceRadixSortOnesweepKernelINS1_5radix10policy_hubIiiyE10Policy1000ELNS0_9SortOrderE0EiiyiiNS1_21identity_decomposer_tEEEvPT5_SB_PT3_PKSC_PT1_PKSG_PT2_PKSK_T4_iiT6__param_0];
	add.s32 	%r125, %r2175, -1;
	shl.b32 	%r654, %r125, 8;
	add.s32 	%r655, %r654, %r1;
	cvta.to.global.u64 	%rd69, %rd429;
	mul.wide.s32 	%rd70, %r655, 4;
	add.s64 	%rd11, %rd69, %rd70;
$L__BB12_60:
	membar.cta;
	ld.volatile.global.u32 	%r126, [%rd11];
	setp.eq.s32 	%p38, %r126, 0;
	@%p38 bra 	$L__BB12_60;
	and.b32  	%r656, %r126, 1073741823;
	add.s32 	%r2178, %r656, %r2178;
	setp.gt.s32 	%p39, %r126, -1;
	vote.sync.ballot.b32 	%r2176, %p39, %r2176;
	setp.gt.u32 	%p41, %r2175, 1;
	and.pred  	%p42, %p39, %p41;
	mov.u32 	%r2175, %r125;
	@%p42 bra 	$L__BB12_59;
	ld.shared.u64 	%rd455, [%r121];
$L__BB12_63:
	or.b32  	%r657, %r2178, -2147483648;
	st.volatile.global.u32 	[%rd6], %r657;
	sub.s32 	%r658, %r2178, %r2174;
	cvt.s64.s32 	%rd71, %r658;
	add.s64 	%rd72, %rd455, %rd71;
	st.shared.u64 	[%r121], %rd72;
$L__BB12_64:
	ld.param.u32 	%r2080, [_ZN3cub18CUB_300001_SM_10006detail10radix_sort29DeviceRadixSortOnesweepKernelINS1_5radix10policy_hubIiiyE10Policy1000ELNS0_9SortOrderE0EiiyiiNS1_21identity_decomposer_tEEEvPT5_SB_PT3_PKSC_PT1_PKSG_PT2_PKSK_T4_iiT6__param_8];
	ld.param.u64 	%rd432, [_ZN3cub18CUB_300001_SM_10006detail10radix_sort29DeviceRadixSortOnesweepKernelINS1_5radix10policy_hubIiiyE10Policy1000ELNS0_9SortOrderE0EiiyiiNS1_21identity_decomposer_tEEEvPT5_SB_PT3_PKSC_PT1_PKSG_PT2_PKSK_T4_iiT6__param_2];
	setp.gt.u32 	%p43, %r1, 255;
	setp.lt.s32 	%p44, %r4, %r2080;
	setp.eq.s64 	%p45, %rd432, 0;
	or.pred  	%p46, %p45, %p44;
	or.pred  	%p47, %p43, %p46;
	@%p47 bra 	$L__BB12_66;
	ld.param.u64 	%rd433, [_ZN3cub18CUB_300001_SM_10006detail10radix_sort29DeviceRadixSortOnesweepKernelINS1_5radix10policy_hubIiiyE10Policy1000ELNS0_9SortOrderE0EiiyiiNS1_21identity_decomposer_tEEEvPT5_SB_PT3_PKSC_PT1_PKSG_PT2_PKSK_T4_iiT6__param_2];
	ld.shared.u64 	%rd73, [%r121];
	setp.gt.u32 	%p48, %r1, %r100;
	selp.b64 	%rd74, 6528, 0, %p48;
	cvt.s64.s32 	%rd75, %r2174;
	add.s64 	%rd76, %rd74, %rd75;
	add.s64 	%rd77, %rd76, %rd73;
	cvta.to.global.u64 	%rd78, %rd433;
	shl.b64 	%rd79, %rd9, 3;
	add.s64 	%rd80, %rd78, %rd79;
	st.global.u64 	[%rd80], %rd77;
$L__BB12_66:
	ld.param.u32 	%r2081, [_ZN3cub18CUB_300001_SM_10006detail10radix_sort29DeviceRadixSortOnesweepKernelINS1_5radix10policy_hubIiiyE10Policy1000ELNS0_9SortOrderE0EiiyiiNS1_21identity_decomposer_tEEEvPT5_SB_PT3_PKSC_PT1_PKSG_PT2_PKSK_T4_iiT6__param_8];
	setp.gt.s32 	%p49, %r4, %r2081;
	bar.sync 	0;
	shl.b32 	%r659, %r100, 3;
	add.s32 	%r661, %r651, %r659;
	ld.shared.u64 	%rd14, [%r661+26112];
	@%p49 bra 	$L__BB12_68;
	add.s64 	%rd81, %rd14, %rd7;
	shl.b64 	%rd82, %rd81, 2;
	add.s64 	%rd83, %rd1, %rd82;
	st.global.u32 	[%rd83], %r2165;
	st.global.u32 	[%rd83+128], %r2164;
	st.global.u32 	[%rd83+256], %r2163;
	st.global.u32 	[%rd83+384], %r2162;
	st.global.u32 	[%rd83+512], %r2161;
	st.global.u32 	[%rd83+640], %r2160;
	st.global.u32 	[%rd83+768], %r2159;
	st.global.u32 	[%rd83+896], %r2158;
	st.global.u32 	[%rd83+1024], %r2157;
	st.global.u32 	[%rd83+1152], %r2156;
	st.global.u32 	[%rd83+1280], %r2155;
	st.global.u32 	[%rd83+1408], %r2154;
	st.global.u32 	[%rd83+1536], %r2153;
	st.global.u32 	[%rd83+1664], %r2152;
	st.global.u32 	[%rd83+1792], %r2151;
	st.global.u32 	[%rd83+1920], %r2150;
	st.global.u32 	[%rd83+2048], %r2149;
	bra.uni 	$L__BB12_102;
$L__BB12_68:
	ld.param.u32 	%r2082, [_ZN3cub18CUB_300001_SM_10006detail10radix_sort29DeviceRadixSortOnesweepKernelINS1_5radix10policy_hubIiiyE10Policy1000ELNS0_9SortOrderE0EiiyiiNS1_21identity_decomposer_tEEEvPT5_SB_PT3_PKSC_PT1_PKSG_PT2_PKSK_T4_iiT6__param_8];
	cvt.u32.u64 	%r662, %rd7;
	mad.lo.s32 	%r130, %r3, -6528, %r2082;
	setp.ge.s32 	%p50, %r662, %r130;
	add.s64 	%rd84, %rd14, %rd7;
	shl.b64 	%rd85, %rd84, 2;
	add.s64 	%rd15, %rd1, %rd85;
	@%p50 bra 	$L__BB12_70;
	st.global.u32 	[%rd15], %r2165;
$L__BB12_70:
	add.s32 	%r664, %r662, 32;
	setp.ge.s32 	%p51, %r664, %r130;
	@%p51 bra 	$L__BB12_72;
	st.global.u32 	[%rd15+128], %r2164;
$L__BB12_72:
	add.s32 	%r666, %r662, 64;
	setp.ge.s32 	%p52, %r666, %r130;
	@%p52 bra 	$L__BB12_74;
	st.global.u32 	[%rd15+256], %r2163;
$L__BB12_74:
	add.s32 	%r668, %r662, 96;
	setp.ge.s32 	%p53, %r668, %r130;
	@%p53 bra 	$L__BB12_76;
	st.global.u32 	[%rd15+384], %r2162;
$L__BB12_76:
	add.s32 	%r670, %r662, 128;
	setp.ge.s32 	%p54, %r670, %r130;
	@%p54 bra 	$L__BB12_78;
	st.global.u32 	[%rd15+512], %r2161;
$L__BB12_78:
	add.s32 	%r672, %r662, 160;
	setp.ge.s32 	%p55, %r672, %r130;
	@%p55 bra 	$L__BB12_80;
	st.global.u32 	[%rd15+640], %r2160;
$L__BB12_80:
	add.s32 	%r674, %r662, 192;
	setp.ge.s32 	%p56, %r674, %r130;
	@%p56 bra 	$L__BB12_82;
	st.global.u32 	[%rd15+768], %r2159;
$L__BB12_82:
	add.s32 	%r676, %r662, 224;
	setp.ge.s32 	%p57, %r676, %r130;
	@%p57 bra 	$L__BB12_84;
	st.global.u32 	[%rd15+896], %r2158;
$L__BB12_84:
	add.s32 	%r678, %r662, 256;
	setp.ge.s32 	%p58, %r678, %r130;
	@%p58 bra 	$L__BB12_86;
	st.global.u32 	[%rd15+1024], %r2157;
$L__BB12_86:
	add.s32 	%r680, %r662, 288;
	setp.ge.s32 	%p59, %r680, %r130;
	@%p59 bra 	$L__BB12_88;
	st.global.u32 	[%rd15+1152], %r2156;
$L__BB12_88:
	add.s32 	%r682, %r662, 320;
	setp.ge.s32 	%p60, %r682, %r130;
	@%p60 bra 	$L__BB12_90;
	st.global.u32 	[%rd15+1280], %r2155;
$L__BB12_90:
	add.s32 	%r684, %r662, 352;
	setp.ge.s32 	%p61, %r684, %r130;
	@%p61 bra 	$L__BB12_92;
	st.global.u32 	[%rd15+1408], %r2154;
$L__BB12_92:
	add.s32 	%r686, %r662, 384;
	setp.ge.s32 	%p62, %r686, %r130;
	@%p62 bra 	$L__BB12_94;
	st.global.u32 	[%rd15+1536], %r2153;
$L__BB12_94:
	add.s32 	%r688, %r662, 416;
	setp.ge.s32 	%p63, %r688, %r130;
	@%p63 bra 	$L__BB12_96;
	st.global.u32 	[%rd15+1664], %r2152;
$L__BB12_96:
	add.s32 	%r690, %r662, 448;
	setp.ge.s32 	%p64, %r690, %r130;
	@%p64 bra 	$L__BB12_98;
	st.global.u32 	[%rd15+1792], %r2151;
$L__BB12_98:
	add.s32 	%r692, %r662, 480;
	setp.ge.s32 	%p65, %r692, %r130;
	@%p65 bra 	$L__BB12_100;
	st.global.u32 	[%rd15+1920], %r2150;
$L__BB12_100:
	add.s32 	%r694, %r662, 512;
	setp.ge.s32 	%p66, %r694, %r130;
	@%p66 bra 	$L__BB12_102;
	st.global.u32 	[%rd15+2048], %r2149;
$L__BB12_102:
	ld.param.u32 	%r2083, [_ZN3cub18CUB_300001_SM_10006detail10radix_sort29DeviceRadixSortOnesweepKernelINS1_5radix10policy_hubIiiyE10Policy1000ELNS0_9SortOrderE0EiiyiiNS1_21identity_decomposer_tEEEvPT5_SB_PT3_PKSC_PT1_PKSG_PT2_PKSK_T4_iiT6__param_8];
	setp.gt.s32 	%p67, %r4, %r2083;
	@%p67 bra 	$L__BB12_104;
	ld.global.u32 	%r2211, [%rd8];
	ld.global.u32 	%r2210, [%rd8+128];
	ld.global.u32 	%r2209, [%rd8+256];
	ld.global.u32 	%r2208, [%rd8+384];
	ld.global.u32 	%r2207, [%rd8+512];
	ld.global.u32 	%r2206, [%rd8+640];
	ld.global.u32 	%r2205, [%rd8+768];
	ld.global.u32 	%r2204, [%rd8+896];
	ld.global.u32 	%r2203, [%rd8+1024];
	ld.global.u32 	%r2202, [%rd8+1152];
	ld.global.u32 	%r2201, [%rd8+1280];
	ld.global.u32 	%r2200, [%rd8+1408];
	ld.global.u32 	%r2199, [%rd8+1536];
	ld.global.u32 	%r2198, [%rd8+1664];
	ld.global.u32 	%r2197, [%rd8+1792];
	ld.global.u32 	%r2196, [%rd8+1920];
	ld.global.u32 	%r2195, [%rd8+2048];
	bra.uni 	$L__BB12_138;
$L__BB12_104:
	ld.param.u32 	%r2084, [_ZN3cub18CUB_300001_SM_10006detail10radix_sort29DeviceRadixSortOnesweepKernelINS1_5radix10policy_hubIiiyE10Policy1000ELNS0_9SortOrderE0EiiyiiNS1_21identity_decomposer_tEEEvPT5_SB_PT3_PKSC_PT1_PKSG_PT2_PKSK_T4_iiT6__param_8];
	cvt.u32.u64 	%r696, %rd7;
	sub.s32 	%r148, %r2084, %r649;
	setp.ge.s32 	%p68, %r696, %r148;
	@%p68 bra 	$L__BB12_106;
	ld.global.u32 	%r2211, [%rd8];
$L__BB12_106:
	add.s32 	%r700, %r696, 32;
	setp.ge.s32 	%p69, %r700, %r148;
	@%p69 bra 	$L__BB12_108;
	ld.global.u32 	%r2210, [%rd8+128];
$L__BB12_108:
	add.s32 	%r703, %r696, 64;
	setp.ge.s32 	%p70, %r703, %r148;
	@%p70 bra 	$L__BB12_110;
	ld.global.u32 	%r2209, [%rd8+256];
$L__BB12_110:
	add.s32 	%r706, %r696, 96;
	setp.ge.s32 	%p71, %r706, %r148;
	@%p71 bra 	$L__BB12_112;
	ld.global.u32 	%r2208, [%rd8+384];
$L__BB12_112:
	add.s32 	%r709, %r696, 128;
	setp.ge.s32 	%p72, %r709, %r148;
	@%p72 bra 	$L__BB12_114;
	ld.global.u32 	%r2207, [%rd8+512];
$L__BB12_114:
	add.s32 	%r712, %r696, 160;
	setp.ge.s32 	%p73, %r712, %r148;
	@%p73 bra 	$L__BB12_116;
	ld.global.u32 	%r2206, [%rd8+640];
$L__BB12_116:
	add.s32 	%r715, %r696, 192;
	setp.ge.s32 	%p74, %r715, %r148;
	@%p74 bra 	$L__BB12_118;
	ld.global.u32 	%r2205, [%rd8+768];
$L__BB12_118:
	add.s32 	%r718, %r696, 224;
	setp.ge.s32 	%p75, %r718, %r148;
	@%p75 bra 	$L__BB12_120;
	ld.global.u32 	%r2204, [%rd8+896];
$L__BB12_120:
	add.s32 	%r721, %r696, 256;
	setp.ge.s32 	%p76, %r721, %r148;
	@%p76 bra 	$L__BB12_122;
	ld.global.u32 	%r2203, [%rd8+1024];
$L__BB12_122:
	add.s32 	%r724, %r696, 288;
	setp.ge.s32 	%p77, %r724, %r148;
	@%p77 bra 	$L__BB12_124;
	ld.global.u32 	%r2202, [%rd8+1152];
$L__BB12_124:
	add.s32 	%r727, %r696, 320;
	setp.ge.s32 	%p78, %r727, %r148;
	@%p78 bra 	$L__BB12_126;
	ld.global.u32 	%r2201, [%rd8+1280];
$L__BB12_126:
	add.s32 	%r730, %r696, 352;
	setp.ge.s32 	%p79, %r730, %r148;
	@%p79 bra 	$L__BB12_128;
	ld.global.u32 	%r2200, [%rd8+1408];
$L__BB12_128:
	add.s32 	%r733, %r696, 384;
	setp.ge.s32 	%p80, %r733, %r148;
	@%p80 bra 	$L__BB12_130;
	ld.global.u32 	%r2199, [%rd8+1536];
$L__BB12_130:
	add.s32 	%r736, %r696, 416;
	setp.ge.s32 	%p81, %r736, %r148;
	@%p81 bra 	$L__BB12_132;
	ld.global.u32 	%r2198, [%rd8+1664];
$L__BB12_132:
	add.s32 	%r739, %r696, 448;
	setp.ge.s32 	%p82, %r739, %r148;
	@%p82 bra 	$L__BB12_134;
	ld.global.u32 	%r2197, [%rd8+1792];
$L__BB12_134:
	add.s32 	%r742, %r696, 480;
	setp.ge.s32 	%p83, %r742, %r148;
	@%p83 bra 	$L__BB12_136;
	ld.global.u32 	%r2196, [%rd8+1920];
$L__BB12_136:
	add.s32 	%r745, %r696, 512;
	setp.ge.s32 	%p84, %r745, %r148;
	@%p84 bra 	$L__BB12_138;
	ld.global.u32 	%r2195, [%rd8+2048];
$L__BB12_138:
	ld.param.u32 	%r2085, [_ZN3cub18CUB_300001_SM_10006detail10radix_sort29DeviceRadixSortOnesweepKernelINS1_5radix10policy_hubIiiyE10Policy1000ELNS0_9SortOrderE0EiiyiiNS1_21identity_decomposer_tEEEvPT5_SB_PT3_PKSC_PT1_PKSG_PT2_PKSK_T4_iiT6__param_8];
	mad.lo.s32 	%r746, %r3, 6528, 6528;
	setp.gt.s32 	%p85, %r746, %r2085;
	@%p85 bra 	$L__BB12_140;
	ld.param.u64 	%rd439, [_ZN3cub18CUB_300001_SM_10006detail10radix_sort29DeviceRadixSortOnesweepKernelINS1_5radix10policy_hubIiiyE10Policy1000ELNS0_9SortOrderE0EiiyiiNS1_21identity_decomposer_tEEEvPT5_SB_PT3_PKSC_PT1_PKSG_PT2_PKSK_T4_iiT6__param_6];
	add.s64 	%rd86, %rd14, %rd7;
	cvta.to.global.u64 	%rd87, %rd439;
	shl.b64 	%rd88, %rd86, 2;
	add.s64 	%rd89, %rd87, %rd88;
	st.global.u32 	[%rd89], %r2211;
	st.global.u32 	[%rd89+128], %r2210;
	st.global.u32 	[%rd89+256], %r2209;
	st.global.u32 	[%rd89+384], %r2208;
	st.global.u32 	[%rd89+512], %r2207;
	st.global.u32 	[%rd89+640], %r2206;
	st.global.u32 	[%rd89+768], %r2205;
	st.global.u32 	[%rd89+896], %r2204;
	st.global.u32 	[%rd89+1024], %r2203;
	st.global.u32 	[%rd89+1152], %r2202;
	st.global.u32 	[%rd89+1280], %r2201;
	st.global.u32 	[%rd89+1408], %r2200;
	st.global.u32 	[%rd89+1536], %r2199;
	st.global.u32 	[%rd89+1664], %r2198;
	st.global.u32 	[%rd89+1792], %r2197;
	st.global.u32 	[%rd89+1920], %r2196;
	st.global.u32 	[%rd89+2048], %r2195;
	bra.uni 	$L__BB12_174;
$L__BB12_140:
	ld.param.u32 	%r2086, [_ZN3cub18CUB_300001_SM_10006detail10radix_sort29DeviceRadixSortOnesweepKernelINS1_5radix10policy_hubIiiyE10Policy1000ELNS0_9SortOrderE0EiiyiiNS1_21identity_decomposer_tEEEvPT5_SB_PT3_PKSC_PT1_PKSG_PT2_PKSK_T4_iiT6__param_8];
	ld.param.u64 	%rd440, [_ZN3cub18CUB_300001_SM_10006detail10radix_sort29DeviceRadixSortOnesweepKernelINS1_5radix10policy_hubIiiyE10Policy1000ELNS0_9SortOrderE0EiiyiiNS1_21identity_decomposer_tEEEvPT5_SB_PT3_PKSC_PT1_PKSG_PT2_PKSK_T4_iiT6__param_6];
	cvt.u32.u64 	%r747, %rd7;
	mad.lo.s32 	%r199, %r3, -6528, %r2086;
	setp.ge.s32 	%p86, %r747, %r199;
	add.s64 	%rd90, %rd14, %rd7;
	cvta.to.global.u64 	%rd91, %rd440;
	shl.b64 	%rd92, %rd90, 2;
	add.s64 	%rd16, %rd91, %rd92;
	@%p86 bra 	$L__BB12_142;
	st.global.u32 	[%rd16], %r2211;
$L__BB12_142:
	add.s32 	%r749, %r747, 32;
	setp.ge.s32 	%p87, %r749, %r199;
	@%p87 bra 	$L__BB12_144;
	st.global.u32 	[%rd16+128], %r2210;
$L__BB12_144:
	add.s32 	%r751, %r747, 64;
	setp.ge.s32 	%p88, %r751, %r199;
	@%p88 bra 	$L__BB12_146;
	st.global.u32 	[%rd16+256], %r2209;
$L__BB12_146:
	add.s32 	%r753, %r747, 96;
	setp.ge.s32 	%p89, %r753, %r199;
	@%p89 bra 	$L__BB12_148;
	st.global.u32 	[%rd16+384], %r2208;
$L__BB12_148:
	add.s32 	%r755, %r747, 128;
	setp.ge.s32 	%p90, %r755, %r199;
	@%p90 bra 	$L__BB12_150;
	st.global.u32 	[%rd16+512], %r2207;
$L__BB12_150:
	add.s32 	%r757, %r747, 160;
	setp.ge.s32 	%p91, %r757, %r199;
	@%p91 bra 	$L__BB12_152;
	st.global.u32 	[%rd16+640], %r2206;
$L__BB12_152:
	add.s32 	%r759, %r747, 192;
	setp.ge.s32 	%p92, %r759, %r199;
	@%p92 bra 	$L__BB12_154;
	st.global.u32 	[%rd16+768], %r2205;
$L__BB12_154:
	add.s32 	%r761, %r747, 224;
	setp.ge.s32 	%p93, %r761, %r199;
	@%p93 bra 	$L__BB12_156;
	st.global.u32 	[%rd16+896], %r2204;
$L__BB12_156:
	add.s32 	%r763, %r747, 256;
	setp.ge.s32 	%p94, %r763, %r199;
	@%p94 bra 	$L__BB12_158;
	st.global.u32 	[%rd16+1024], %r2203;
$L__BB12_158:
	add.s32 	%r765, %r747, 288;
	setp.ge.s32 	%p95, %r765, %r199;
	@%p95 bra 	$L__BB12_160;
	st.global.u32 	[%rd16+1152], %r2202;
$L__BB12_160:
	add.s32 	%r767, %r747, 320;
	setp.ge.s32 	%p96, %r767, %r199;
	@%p96 bra 	$L__BB12_162;
	st.global.u32 	[%rd16+1280], %r2201;
$L__BB12_162:
	add.s32 	%r769, %r747, 352;
	setp.ge.s32 	%p97, %r769, %r199;
	@%p97 bra 	$L__BB12_164;
	st.global.u32 	[%rd16+1408], %r2200;
$L__BB12_164:
	add.s32 	%r771, %r747, 384;
	setp.ge.s32 	%p98, %r771, %r199;
	@%p98 bra 	$L__BB12_166;
	st.global.u32 	[%rd16+1536], %r2199;
$L__BB12_166:
	add.s32 	%r773, %r747, 416;
	setp.ge.s32 	%p99, %r773, %r199;
	@%p99 bra 	$L__BB12_168;
	st.global.u32 	[%rd16+1664], %r2198;
$L__BB12_168:
	add.s32 	%r775, %r747, 448;
	setp.ge.s32 	%p100, %r775, %r199;
	@%p100 bra 	$L__BB12_170;
	st.global.u32 	[%rd16+1792], %r2197;
$L__BB12_170:
	add.s32 	%r777, %r747, 480;
	setp.ge.s32 	%p101, %r777, %r199;
	@%p101 bra 	$L__BB12_172;
	st.global.u32 	[%rd16+1920], %r2196;
$L__BB12_172:
	add.s32 	%r779, %r747, 512;
	setp.ge.s32 	%p102, %r779, %r199;
	@%p102 bra 	$L__BB12_174;
	st.global.u32 	[%rd16+2048], %r2195;
$L__BB12_174:
	// begin inline asm
	exit;
	// end inline asm
	mov.u32 	%r2212, %r2149;
	mov.u32 	%r2213, %r2150;
	mov.u32 	%r2214, %r2151;
	mov.u32 	%r2215, %r2152;
	mov.u32 	%r2216, %r2153;
	mov.u32 	%r2217, %r2154;
	mov.u32 	%r2218, %r2155;
	mov.u32 	%r2219, %r2156;
	mov.u32 	%r2220, %r2157;
	mov.u32 	%r2221, %r2158;
	mov.u32 	%r2222, %r2159;
	mov.u32 	%r2223, %r2160;
	mov.u32 	%r2224, %r2161;
	mov.u32 	%r2225, %r2162;
	mov.u32 	%r2226, %r2163;
	mov.u32 	%r2227, %r2164;
	mov.u32 	%r2228, %r2165;
$L__BB12_175:
	mul.hi.u32 	%r780, %r1, 357913942;
	add.s32 	%r781, %r780, %r1;
	shl.b32 	%r782, %r781, 2;
	mov.u32 	%r783, _ZZN3cub18CUB_300001_SM_10006detail10radix_sort29DeviceRadixSortOnesweepKernelINS1_5radix10policy_hubIiiyE10Policy1000ELNS0_9SortOrderE0EiiyiiNS1_21identity_decomposer_tEEEvPT5_SB_PT3_PKSC_PT1_PKSG_PT2_PKSK_T4_iiT6_E1s;
	add.s32 	%r784, %r783, %r782;
	add.s32 	%r217, %r784, 13328;
	st.shared.u32 	[%r784+13328], %r2174;
	bar.sync 	0;
	setp.gt.u32 	%p103, %r1, 31;
	@%p103 bra 	$L__BB12_177;
	mad.lo.s32 	%r816, %r1, 52, %r783;
	ld.shared.u32 	%r817, [%r816+13328];
	ld.shared.u32 	%r818, [%r816+13332];
	ld.shared.u32 	%r819, [%r816+13336];
	ld.shared.u32 	%r820, [%r816+13340];
	ld.shared.u32 	%r821, [%r816+13344];
	ld.shared.u32 	%r822, [%r816+13348];
	ld.shared.u32 	%r823, [%r816+13352];
	ld.shared.u32 	%r824, [%r816+13356];
	ld.shared.u32 	%r825, [%r816+13360];
	ld.shared.u32 	%r826, [%r816+13364];
	ld.shared.u32 	%r827, [%r816+13368];
	ld.shared.u32 	%r828, [%r816+13372];
	add.s32 	%r829, %r818, %r817;
	add.s32 	%r830, %r829, %r819;
	add.s32 	%r831, %r830, %r820;
	add.s32 	%r832, %r831, %r821;
	add.s32 	%r833, %r832, %r822;
	add.s32 	%r834, %r833, %r823;
	add.s32 	%r835, %r834, %r824;
	add.s32 	%r836, %r835, %r825;
	add.s32 	%r837, %r836, %r826;
	add.s32 	%r838, %r837, %r827;
	add.s32 	%r789, %r838, %r828;
	mov.b32 	%r787, 1;
	mov.b32 	%r812, 0;
	mov.b32 	%r814, -1;
	// begin inline asm
	{  .reg .s32 r0;  .reg .pred p;  shfl.sync.up.b32 r0|p, %r789, %r787, %r812, %r814;  @p add.s32 r0, r0, %r789;  mov.s32 %r785, r0;}
	// end inline asm
	mov.b32 	%r793, 2;
	// begin inline asm
	{  .reg .s32 r0;  .reg .pred p;  shfl.sync.up.b32 r0|p, %r785, %r793, %r812, %r814;  @p add.s32 r0, r0, %r785;  mov.s32 %r791, r0;}
	// end inline asm
	mov.b32 	%r799, 4;
	// begin inline asm
	{  .reg .s32 r0;  .reg .pred p;  shfl.sync.up.b32 r0|p, %r791, %r799, %r812, %r814;  @p add.s32 r0, r0, %r791;  mov.s32 %r797, r0;}
	// end inline asm
	mov.b32 	%r805, 8;
	// begin inline asm
	{  .reg .s32 r0;  .reg .pred p;  shfl.sync.up.b32 r0|p, %r797, %r805, %r812, %r814;  @p add.s32 r0, r0, %r797;  mov.s32 %r803, r0;}
	// end inline asm
	mov.b32 	%r811, 16;
	// begin inline asm
	{  .reg .s32 r0;  .reg .pred p;  shfl.sync.up.b32 r0|p, %r803, %r811, %r812, %r814;  @p add.s32 r0, r0, %r803;  mov.s32 %r809, r0;}
	// end inline asm
	sub.s32 	%r839, %r809, %r789;
	add.s32 	%r840, %r817, %r839;
	add.s32 	%r841, %r818, %r840;
	add.s32 	%r842, %r819, %r841;
	add.s32 	%r843, %r820, %r842;
	add.s32 	%r844, %r821, %r843;
	add.s32 	%r845, %r822, %r844;
	add.s32 	%r846, %r823, %r845;
	add.s32 	%r847, %r824, %r846;
	add.s32 	%r848, %r825, %r847;
	add.s32 	%r849, %r826, %r848;
	add.s32 	%r850, %r827, %r849;
	st.shared.u32 	[%r816+13328], %r839;
	st.shared.u32 	[%r816+13332], %r840;
	st.shared.u32 	[%r816+13336], %r841;
	st.shared.u32 	[%r816+13340], %r842;
	st.shared.u32 	[%r816+13344], %r843;
	st.shared.u32 	[%r816+13348], %r844;
	st.shared.u32 	[%r816+13352], %r845;
	st.shared.u32 	[%r816+13356], %r846;
	st.shared.u32 	[%r816+13360], %r847;
	st.shared.u32 	[%r816+13364], %r848;
	st.shared.u32 	[%r816+13368], %r849;
	st.shared.u32 	[%r816+13372], %r850;
$L__BB12_177:
	setp.gt.u32 	%p104, %r1, 255;
	bar.sync 	0;
	ld.shared.u32 	%r218, [%r217];
	@%p104 bra 	$L__BB12_179;
	shl.b32 	%r851, %r1, 2;
	add.s32 	%r853, %r783, %r851;
	ld.shared.u32 	%r854, [%r853];
	add.s32 	%r855, %r854, %r218;
	st.shared.u32 	[%r853], %r855;
	ld.shared.u32 	%r856, [%r853+1024];
	add.s32 	%r857, %r856, %r218;
	st.shared.u32 	[%r853+1024], %r857;
	ld.shared.u32 	%r858, [%r853+2048];
	add.s32 	%r859, %r858, %r218;
	st.shared.u32 	[%r853+2048], %r859;
	ld.shared.u32 	%r860, [%r853+3072];
	add.s32 	%r861, %r860, %r218;
	st.shared.u32 	[%r853+3072], %r861;
	ld.shared.u32 	%r862, [%r853+4096];
	add.s32 	%r863, %r862, %r218;
	st.shared.u32 	[%r853+4096], %r863;
	ld.shared.u32 	%r864, [%r853+5120];
	add.s32 	%r865, %r864, %r218;
	st.shared.u32 	[%r853+5120], %r865;
	ld.shared.u32 	%r866, [%r853+6144];
	add.s32 	%r867, %r866, %r218;
	st.shared.u32 	[%r853+6144], %r867;
	ld.shared.u32 	%r868, [%r853+7168];
	add.s32 	%r869, %r868, %r218;
	st.shared.u32 	[%r853+7168], %r869;
	ld.shared.u32 	%r870, [%r853+8192];
	add.s32 	%r871, %r870, %r218;
	st.shared.u32 	[%r853+8192], %r871;
	ld.shared.u32 	%r872, [%r853+9216];
	add.s32 	%r873, %r872, %r218;
	st.shared.u32 	[%r853+9216], %r873;
	ld.shared.u32 	%r874, [%r853+10240];
	add.s32 	%r875, %r874, %r218;
	st.shared.u32 	[%r853+10240], %r875;
	ld.shared.u32 	%r876, [%r853+11264];
	add.s32 	%r877, %r876, %r218;
	st.shared.u32 	[%r853+11264], %r877;
$L__BB12_179:
	ld.param.u32 	%r2132, [_ZN3cub18CUB_300001_SM_10006detail10radix_sort29DeviceRadixSortOnesweepKernelINS1_5radix10policy_hubIiiyE10Policy1000ELNS0_9SortOrderE0EiiyiiNS1_21identity_decomposer_tEEEvPT5_SB_PT3_PKSC_PT1_PKSG_PT2_PKSK_T4_iiT6__param_10];
	ld.param.u32 	%r2095, [_ZN3cub18CUB_300001_SM_10006detail10radix_sort29DeviceRadixSortOnesweepKernelINS1_5radix10policy_hubIiiyE10Policy1000ELNS0_9SortOrderE0EiiyiiNS1_21identity_decomposer_tEEEvPT5_SB_PT3_PKSC_PT1_PKSG_PT2_PKSK_T4_iiT6__param_9];
	shl.b32 	%r904, %r1, 5;
	and.b32  	%r905, %r904, 31744;
	add.s32 	%r219, %r783, %r905;
	bar.sync 	0;
	// begin inline asm
	mov.u32 %r878, %lanemask_le;
	// end inline asm
	shr.u32 	%r907, %r2228, %r2095;
	mov.b32 	%r908, -1;
	shl.b32 	%r909, %r908, %r2132;
	not.b32 	%r221, %r909;
	and.b32  	%r901, %r907, %r221;
	mov.b32 	%r881, 1;
	// begin inline asm
	{
    .reg .pred p;
    and.b32 %r879, %r901, %r881;    setp.ne.u32 p, %r879, 0;
    vote.ballot.sync.b32 %r879, p, 0xffffffff;
    @!p not.b32 %r879, %r879;
}

	// end inline asm
	mov.b32 	%r884, 2;
	// begin inline asm
	{
    .reg .pred p;
    and.b32 %r882, %r901, %r884;    setp.ne.u32 p, %r882, 0;
    vote.ballot.sync.b32 %r882, p, 0xffffffff;
    @!p not.b32 %r882, %r882;
}

	// end inline asm
	and.b32  	%r910, %r882, %r879;
	mov.b32 	%r887, 4;
	// begin inline asm
	{
    .reg .pred p;
    and.b32 %r885, %r901, %r887;    setp.ne.u32 p, %r885, 0;
    vote.ballot.sync.b32 %r885, p, 0xffffffff;
    @!p not.b32 %r885, %r885;
}

	// end inline asm
	and.b32  	%r911, %r885, %r910;
	mov.b32 	%r890, 8;
	// begin inline asm
	{
    .reg .pred p;
    and.b32 %r888, %r901, %r890;    setp.ne.u32 p, %r888, 0;
    vote.ballot.sync.b32 %r888, p, 0xffffffff;
    @!p not.b32 %r888, %r888;
}

	// end inline asm
	and.b32  	%r912, %r888, %r911;
	mov.b32 	%r893, 16;
	// begin inline asm
	{
    .reg .pred p;
    and.b32 %r891, %r901, %r893;    setp.ne.u32 p, %r891, 0;
    vote.ballot.sync.b32 %r891, p, 0xffffffff;
    @!p not.b32 %r891, %r891;
}

	// end inline asm
	and.b32  	%r913, %r891, %r912;
	mov.b32 	%r896, 32;
	// begin inline asm
	{
    .reg .pred p;
    and.b32 %r894, %r901, %r896;    setp.ne.u32 p, %r894, 0;
    vote.ballot.sync.b32 %r894, p, 0xffffffff;
    @!p not.b32 %r894, %r894;
}

	// end inline asm
	and.b32  	%r914, %r894, %r913;
	mov.b32 	%r899, 64;
	// begin inline asm
	{
    .reg .pred p;
    and.b32 %r897, %r901, %r899;    setp.ne.u32 p, %r897, 0;
    vote.ballot.sync.b32 %r897, p, 0xffffffff;
    @!p not.b32 %r897, %r897;
}

	// end inline asm
	and.b32  	%r915, %r897, %r914;
	mov.b32 	%r902, 128;
	// begin inline asm
	{
    .reg .pred p;
    and.b32 %r900, %r901, %r902;    setp.ne.u32 p, %r900, 0;
    vote.ballot.sync.b32 %r900, p, 0xffffffff;
    @!p not.b32 %r900, %r900;
}

	// end inline asm
	and.b32  	%r916, %r900, %r915;
	clz.b32 	%r917, %r916;
	sub.s32 	%r223, 31, %r917;
	and.b32  	%r918, %r878, %r916;
	popc.b32 	%r224, %r918;
	setp.ne.s32 	%p105, %r443, %r223;
	mov.b32 	%r2229, 0;
	@%p105 bra 	$L__BB12_181;
	shl.b32 	%r919, %r901, 2;
	add.s32 	%r920, %r219, %r919;
	atom.shared.add.u32 	%r2229, [%r920], %r224;
$L__BB12_181:
	ld.param.u32 	%r2096, [_ZN3cub18CUB_300001_SM_10006detail10radix_sort29DeviceRadixSortOnesweepKernelINS1_5radix10policy_hubIiiyE10Policy1000ELNS0_9SortOrderE0EiiyiiNS1_21identity_decomposer_tEEEvPT5_SB_PT3_PKSC_PT1_PKSG_PT2_PKSK_T4_iiT6__param_9];
	shfl.sync.idx.b32	%r946|%p106, %r2229, %r223, 31, -1;
	add.s32 	%r227, %r224, %r946;
	shr.u32 	%r947, %r2227, %r2096;
	and.b32  	%r943, %r947, %r221;
	mov.b32 	%r923, 1;
	// begin inline asm
	{
    .reg .pred p;
    and.b32 %r921, %r943, %r923;    setp.ne.u32 p, %r921, 0;
    vote.ballot.sync.b32 %r921, p, 0xffffffff;
    @!p not.b32 %r921, %r921;
}

	// end inline asm
	mov.b32 	%r926, 2;
	// begin inline asm
	{
    .reg .pred p;
    and.b32 %r924, %r943, %r926;    setp.ne.u32 p, %r924, 0;
    vote.ballot.sync.b32 %r924, p, 0xffffffff;
    @!p not.b32 %r924, %r924;
}

	// end inline asm
	and.b32  	%r948, %r924, %r921;
	mov.b32 	%r929, 4;
	// begin inline asm
	{
    .reg .pred p;
    and.b32 %r927, %r943, %r929;    setp.ne.u32 p, %r927, 0;
    vote.ballot.sync.b32 %r927, p, 0xffffffff;
    @!p not.b32 %r927, %r927;
}

	// end inline asm
	and.b32  	%r949, %r927, %r948;
	mov.b32 	%r932, 8;
	// begin inline asm
	{
    .reg .pred p;
    and.b32 %r930, %r943, %r932;    setp.ne.u32 p, %r930, 0;
    vote.ballot.sync.b32 %r930, p, 0xffffffff;
    @!p not.b32 %r930, %r930;
}

	// end inline asm
	and.b32  	%r950, %r930, %r949;
	mov.b32 	%r935, 16;
	// begin inline asm
	{
    .reg .pred p;
    and.b32 %r933, %r943, %r935;    setp.ne.u32 p, %r933, 0;
    vote.ballot.sync.b32 %r933, p, 0xffffffff;
    @!p not.b32 %r933, %r933;
}

	// end inline asm
	and.b32  	%r951, %r933, %r950;
	mov.b32 	%r938, 32;
	// begin inline asm
	{
    .reg .pred p;
    and.b32 %r936, %r943, %r938;    setp.ne.u32 p, %r936, 0;
    vote.ballot.sync.b32 %r936, p, 0xffffffff;
    @!p not.b32 %r936, %r936;
}

	// end inline asm
	and.b32  	%r952, %r936, %r951;
	mov.b32 	%r941, 64;
	// begin inline asm
	{
    .reg .pred p;
    and.b32 %r939, %r943, %r941;    setp.ne.u32 p, %r939, 0;
    vote.ballot.sync.b32 %r939, p, 0xffffffff;
    @!p not.b32 %r939, %r939;
}

	// end inline asm
	and.b32  	%r953, %r939, %r952;
	mov.b32 	%r944, 128;
	// begin inline asm
	{
    .reg .pred p;
    and.b32 %r942, %r943, %r944;    setp.ne.u32 p, %r942, 0;
    vote.ballot.sync.b32 %r942, p, 0xffffffff;
    @!p not.b32 %r942, %r942;
}

	// end inline asm
	and.b32  	%r954, %r942, %r953;
	clz.b32 	%r955, %r954;
	sub.s32 	%r229, 31, %r955;
	and.b32  	%r956, %r878, %r954;
	popc.b32 	%r230, %r956;
	setp.ne.s32 	%p107, %r443, %r229;
	mov.b32 	%r2230, 0;
	@%p107 bra 	$L__BB12_183;
	shl.b32 	%r957, %r943, 2;
	add.s32 	%r958, %r219, %r957;
	atom.shared.add.u32 	%r2230, [%r958], %r230;
$L__BB12_183:
	ld.param.u32 	%r2097, [_ZN3cub18CUB_300001_SM_10006detail10radix_sort29DeviceRadixSortOnesweepKernelINS1_5radix10policy_hubIiiyE10Policy1000ELNS0_9SortOrderE0EiiyiiNS1_21identity_decomposer_tEEEvPT5_SB_PT3_PKSC_PT1_PKSG_PT2_PKSK_T4_iiT6__param_9];
	shfl.sync.idx.b32	%r984|%p108, %r2230, %r229, 31, -1;
	add.s32 	%r233, %r230, %r984;
	shr.u32 	%r985, %r2226, %r2097;
	and.b32  	%r981, %r985, %r221;
	mov.b32 	%r961, 1;
	// begin inline asm
	{
    .reg .pred p;
    and.b32 %r959, %r981, %r961;    setp.ne.u32 p, %r959, 0;
    vote.ballot.sync.b32 %r959, p, 0xffffffff;
    @!p not.b32 %r959, %r959;
}

	// end inline asm
	mov.b32 	%r964, 2;
	// begin inline asm
	{
    .reg .pred p;
    and.b32 %r962, %r981, %r964;    setp.ne.u32 p, %r962, 0;
    vote.ballot.sync.b32 %r962, p, 0xffffffff;
    @!p not.b32 %r962, %r962;
}

	// end inline asm
	and.b32  	%r986, %r962, %r959;
	mov.b32 	%r967, 4;
	// begin inline asm
	{
    .reg .pred p;
    and.b32 %r965, %r981, %r967;    setp.ne.u32 p, %r965, 0;
    vote.ballot.sync.b32 %r965, p, 0xffffffff;
    @!p not.b32 %r965, %r965;
}

	// end inline asm
	and.b32  	%r987, %r965, %r986;
	mov.b32 	%r970, 8;
	// begin inline asm
	{
    .reg .pred p;
    and.b32 %r968, %r981, %r970;    setp.ne.u32 p, %r968, 0;
    vote.ballot.sync.b32 %r968, p, 0xffffffff;
    @!p not.b32 %r968, %r968;
}

	// end inline asm
	and.b32  	%r988, %r968, %r987;
	mov.b32 	%r973, 16;
	// begin inline asm
	{
    .reg .pred p;
    and.b32 %r971, %r981, %r973;    setp.ne.u32 p, %r971, 0;
    vote.ballot.sync.b32 %r971, p, 0xffffffff;
    @!p not.b32 %r971, %r971;
}

	// end inline asm
	and.b32  	%r989, %r971, %r988;
	mov.b32 	%r976, 32;
	// begin inline asm
	{
    .reg .pred p;
    and.b32 %r974, %r981, %r976;    setp.ne.u32 p, %r974, 0;
    vote.ballot.sync.b32 %r974, p, 0xffffffff;
    @!p not.b32 %r974, %r974;
}

	// end inline asm
	and.b32  	%r990, %r974, %r989;
	mov.b32 	%r979, 64;
	// begin inline asm
	{
    .reg .pred p;
    and.b32 %r977, %r981, %r979;    setp.ne.u32 p, %r977, 0;
    vote.ballot.sync.b32 %r977, p, 0xffffffff;
    @!p not.b32 %r977, %r977;
}

	// end inline asm
	and.b32  	%r991, %r977, %r990;
	mov.b32 	%r982, 128;
	// begin inline asm
	{
    .reg .pred p;
    and.b32 %r980, %r981, %r982;    setp.ne.u32 p, %r980, 0;
    vote.ballot.sync.b32 %r980, p, 0xffffffff;
    @!p not.b32 %r980, %r980;
}

	// end inline asm
	and.b32  	%r992, %r980, %r991;
	clz.b32 	%r993, %r992;
	sub.s32 	%r235, 31, %r993;
	and.b32  	%r994, %r878, %r992;
	popc.b32 	%r236, %r994;
	setp.ne.s32 	%p109, %r443, %r235;
	mov.b32 	%r2231, 0;
	@%p109 bra 	$L__BB12_185;
	shl.b32 	%r995, %r981, 2;
	add.s32 	%r996, %r219, %r995;
	atom.shared.add.u32 	%r2231, [%r996], %r236;
$L__BB12_185:
	ld.param.u32 	%r2098, [_ZN3cub18CUB_300001_SM_10006detail10radix_sort29DeviceRadixSortOnesweepKernelINS1_5radix10policy_hubIiiyE10Policy1000ELNS0_9SortOrderE0EiiyiiNS1_21identity_decomposer_tEEEvPT5_SB_PT3_PKSC_PT1_PKSG_PT2_PKSK_T4_iiT6__param_9];
	shfl.sync.idx.b32	%r1022|%p110, %r2231, %r235, 31, -1;
	add.s32 	%r239, %r236, %r1022;
	shr.u32 	%r1023, %r2225, %r2098;
	and.b32  	%r1019, %r1023, %r221;
	mov.b32 	%r999, 1;
	// begin inline asm
	{
    .reg .pred p;
    and.b32 %r997, %r1019, %r999;    setp.ne.u32 p, %r997, 0;
    vote.ballot.sync.b32 %r997, p, 0xffffffff;
    @!p not.b32 %r997, %r997;
}

	// end inline asm
	mov.b32 	%r1002, 2;
	// begin inline asm
	{
    .reg .pred p;
    and.b32 %r1000, %r1019, %r1002;    setp.ne.u32 p, %r1000, 0;
    vote.ballot.sync.b32 %r1000, p, 0xffffffff;
    @!p not.b32 %r1000, %r1000;
}

	// end inline asm
	and.b32  	%r1024, %r1000, %r997;
	mov.b32 	%r1005, 4;
	// begin inline asm
	{
    .reg .pred p;
    and.b32 %r1003, %r1019, %r1005;    setp.ne.u32 p, %r1003, 0;
    vote.ballot.sync.b32 %r1003, p, 0xffffffff;
    @!p not.b32 %r1003, %r1003;
}

	// end inline asm
	and.b32  	%r1025, %r1003, %r1024;
	mov.b32 	%r1008, 8;
	// begin inline asm
	{
    .reg .pred p;
    and.b32 %r1006, %r1019, %r1008;    setp.ne.u32 p, %r1006, 0;
    vote.ballot.sync.b32 %r1006, p, 0xffffffff;
    @!p not.b32 %r1006, %r1006;
}

	// end inline asm
	and.b32  	%r1026, %r1006, %r1025;
	mov.b32 	%r1011, 16;
	// begin inline asm
	{
    .reg .pred p;
    and.b32 %r1009, %r1019, %r1011;    setp.ne.u32 p, %r1009, 0;
    vote.ballot.sync.b32 %r1009, p, 0xffffffff;
    @!p not.b32 %r1009, %r1009;
}

	// end inline asm
	and.b32  	%r1027, %r1009, %r1026;
	mov.b32 	%r1014, 32;
	// begin inline asm
	{
    .reg .pred p;
    and.b32 %r1012, %r1019, %r1014;    setp.ne.u32 p, %r1012, 0;
    vote.ballot.sync.b32 %r1012, p, 0xffffffff;
    @!p not.b32 %r1012, %r1012;
}

	// end inline asm
	and.b32  	%r1028, %r1012, %r1027;
	mov.b32 	%r1017, 64;
	// begin inline asm
	{
    .reg .pred p;
    and.b32 %r1015, %r1019, %r1017;    setp.ne.u32 p, %r1015, 0;
    vote.ballot.sync.b32 %r1015, p, 0xffffffff;
    @!p not.b32 %r1015, %r1015;
}

	// end inline asm
	and.b32  	%r1029, %r1015, %r1028;
	mov.b32 	%r1020, 128;
	// begin inline asm
	{
    .reg .pred p;
    and.b32 %r1018, %r1019, %r1020;    setp.ne.u32 p, %r1018, 0;
    vote.ballot.sync.b32 %r1018, p, 0xffffffff;
    @!p not.b32 %r1018, %r1018;
}

	// end inline asm
	and.b32  	%r1030, %r1018, %r1029;
	clz.b32 	%r1031, %r1030;
	sub.s32 	%r241, 31, %r1031;
	and.b32  	%r1032, %r878, %r1030;
	popc.b32 	%r242, %r1032;
	setp.ne.s32 	%p111, %r443, %r241;
	mov.b32 	%r2232, 0;
	@%p111 bra 	$L__BB12_187;
	shl.b32 	%r1033, %r1019, 2;
	add.s32 	%r1034, %r219, %r1033;
	atom.shared.add.u32 	%r2232, [%r1034], %r242;
$L__BB12_187:
	ld.param.u32 	%r2099, [_ZN3cub18CUB_300001_SM_10006detail10radix_sort29DeviceRadixSortOnesweepKernelINS1_5radix10policy_hubIiiyE10Policy1000ELNS0_9SortOrderE0EiiyiiNS1_21identity_decomposer_tEEEvPT5_SB_PT3_PKSC_PT1_PKSG_PT2_PKSK_T4_iiT6__param_9];
	shfl.sync.idx.b32	%r1060|%p112, %r2232, %r241, 31, -1;
	add.s32 	%r245, %r242, %r1060;
	shr.u32 	%r1061, %r2224, %r2099;
	and.b32  	%r1057, %r1061, %r221;
	mov.b32 	%r1037, 1;
	// begin inline asm
	{
    .reg .pred p;
    and.b32 %r1035, %r1057, %r1037;    setp.ne.u32 p, %r1035, 0;
    vote.ballot.sync.b32 %r1035, p, 0xffffffff;
    @!p not.b32 %r1035, %r1035;
}

	// end inline asm
	mov.b32 	%r1040, 2;
	// begin inline asm
	{
    .reg .pred p;
    and.b32 %r1038, %r1057, %r1040;    setp.ne.u32 p, %r1038, 0;
    vote.ballot.sync.b32 %r1038, p, 0xffffffff;
    @!p not.b32 %r1038, %r1038;
}

	// end inline asm
	and.b32  	%r1062, %r1038, %r1035;
	mov.b32 	%r1043, 4;
	// begin inline asm
	{
    .reg .pred p;
    and.b32 %r1041, %r1057, %r1043;    setp.ne.u32 p, %r1041, 0;
    vote.ballot.sync.b32 %r1041, p, 0xffffffff;
    @!p not.b32 %r1041, %r1041;
}

	// end inline asm
	and.b32  	%r1063, %r1041, %r1062;
	mov.b32 	%r1046, 8;
	// begin inline asm
	{
    .reg .pred p;
    and.b32 %r1044, %r1057, %r1046;    setp.ne.u32 p, %r1044, 0;
    vote.ballot.sync.b32 %r1044, p, 0xffffffff;
    @!p not.b32 %r1044, %r1044;
}

	// end inline asm
	and.b32  	%r1064, %r1044, %r1063;
	mov.b32 	%r1049, 16;
	// begin inline asm
	{
    .reg .pred p;
    and.b32 %r1047, %r1057, %r1049;    setp.ne.u32 p, %r1047, 0;
    vote.ballot.sync.b32 %r1047, p, 0xffffffff;
    @!p not.b32 %r1047, %r1047;
}

	// end inline asm
	and.b32  	%r1065, %r1047, %r1064;
	mov.b32 	%r1052, 32;
	// begin inline asm
	{
    .reg .pred p;
    and.b32 %r1050, %r1057, %r1052;    setp.ne.u32 p, %r1050, 0;
    vote.ballot.sync.b32 %r1050, p, 0xffffffff;
    @!p not.b32 %r1050, %r1050;
}

	// end inline asm
	and.b32  	%r1066, %r1050, %r1065;
	mov.b32 	%r1055, 64;
	// begin inline asm
	{
    .reg .pred p;
    and.b32 %r1053, %r1057, %r1055;    setp.ne.u32 p, %r1053, 0;
    vote.ballot.sync.b32 %r1053, p, 0xffffffff;
    @!p not.b32 %r1053, %r1053;
}

	// end inline asm
	and.b32  	%r1067, %r1053, %r1066;
	mov.b32 	%r1058, 128;
	// begin inline asm
	{
    .reg .pred p;
    and.b32 %r1056, %r1057, %r1058;    setp.ne.u32 p, %r1056, 0;
    vote.ballot.sync.b32 %r1056, p, 0xffffffff;
    @!p not.b32 %r1056, %r1056;
}

	// end inline asm
	and.b32  	%r1068, %r1056, %r1067;
	clz.b32 	%r1069, %r1068;
	sub.s32 	%r247, 31, %r1069;
	and.b32  	%r1070, %r878, %r1068;
	popc.b32 	%r248, %r1070;
	setp.ne.s32 	%p113, %r443, %r247;
	mov.b32 	%r2233, 0;
	@%p113 bra 	$L__BB12_189;
	shl.b32 	%r1071, %r1057, 2;
	add.s32 	%r1072, %r219, %r1071;
	atom.shared.add.u32 	%r2233, [%r1072], %r248;
$L__BB12_189:
	ld.param.u32 	%r2100, [_ZN3cub18CUB_300001_SM_10006detail10radix_sort29DeviceRadixSortOnesweepKernelINS1_5radix10policy_hubIiiyE10Policy1000ELNS0_9SortOrderE0EiiyiiNS1_21identity_decomposer_tEEEvPT5_SB_PT3_PKSC_PT1_PKSG_PT2_PKSK_T4_iiT6__param_9];
	shfl.sync.idx.b32	%r1098|%p114, %r2233, %r247, 31, -1;
	add.s32 	%r251, %r248, %r1098;
	shr.u32 	%r1099, %r2223, %r2100;
	and.b32  	%r1095, %r1099, %r221;
	mov.b32 	%r1075, 1;
	// begin inline asm
	{
    .reg .pred p;
    and.b32 %r1073, %r1095, %r1075;    setp.ne.u32 p, %r1073, 0;
    vote.ballot.sync.b32 %r1073, p, 0xffffffff;
    @!p not.b32 %r1073, %r1073;
}

	// end inline asm
	mov.b32 	%r1078, 2;
	// begin inline asm
	{
    .reg .pred p;
    and.b32 %r1076, %r1095, %r1078;    setp.ne.u32 p, %r1076, 0;
    vote.ballot.sync.b32 %r1076, p, 0xffffffff;
    @!p not.b32 %r1076, %r1076;
}

	// end inline asm
	and.b32  	%r1100, %r1076, %r1073;
	mov.b32 	%r1081, 4;
	// begin inline asm
	{
    .reg .pred p;
    and.b32 %r1079, %r1095, %r1081;    setp.ne.u32 p, %r1079, 0;
    vote.ballot.sync.b32 %r1079, p, 0xffffffff;
    @!p not.b32 %r1079, %r1079;
}

	// end inline asm
	and.b32  	%r1101, %r1079, %r1100;
	mov.b32 	%r1084, 8;
	// begin inline asm
	{
    .reg .pred p;
    and.b32 %r1082, %r1095, %r1084;    setp.ne.u32 p, %r1082, 0;
    vote.ballot.sync.b32 %r1082, p, 0xffffffff;
    @!p not.b32 %r1082, %r1082;
}

	// end inline asm
	and.b32  	%r1102, %r1082, %r1101;
	mov.b32 	%r1087, 16;
	// begin inline asm
	{
    .reg .pred p;
    and.b32 %r1085, %r1095, %r1087;    setp.ne.u32 p, %r1085, 0;
    vote.ballot.sync.b32 %r1085, p, 0xffffffff;
    @!p not.b32 %r1085, %r1085;
}

	// end inline asm
	and.b32  	%r1103, %r1085, %r1102;
	mov.b32 	%r1090, 32;
	// begin inline asm
	{
    .reg .pred p;
    and.b32 %r1088, %r1095, %r1090;    setp.ne.u32 p, %r1088, 0;
    vote.ballot.sync.b32 %r1088, p, 0xffffffff;
    @!p not.b32 %r1088, %r1088;
}

	// end inline asm
	and.b32  	%r1104, %r1088, %r1103;
	mov.b32 	%r1093, 64;
	// begin inline asm
	{
    .reg .pred p;
    and.b32 %r1091, %r1095, %r1093;    setp.ne.u32 p, %r1091, 0;
    vote.ballot.sync.b32 %r1091, p, 0xffffffff;
    @!p not.b32 %r1091, %r1091;
}

	// end inline asm
	and.b32  	%r1105, %r1091, %r1104;
	mov.b32 	%r1096, 128;
	// begin inline asm
	{
    .reg .pred p;
    and.b32 %r1094, %r1095, %r1096;    setp.ne.u32 p, %r1094, 0;
    vote.ballot.sync.b32 %r1094, p, 0xffffffff;
    @!p not.b32 %r1094, %r1094;
}

	// end inline asm
	and.b32  	%r1106, %r1094, %r1105;
	clz.b32 	%r1107, %r1106;
	sub.s32 	%r253, 31, %r1107;
	and.b32  	%r1108, %r878, %r1106;
	popc.b32 	%r254, %r1108;
	setp.ne.s32 	%p115, %r443, %r253;
	mov.b32 	%r2234, 0;
	@%p115 bra 	$L__BB12_191;
	shl.b32 	%r1109, %r1095, 2;
	add.s32 	%r1110, %r219, %r1109;
	atom.shared.add.u32 	%r2234, [%r1110], %r254;
$L__BB12_191:
	ld.param.u32 	%r2101, [_ZN3cub18CUB_300001_SM_10006detail10radix_sort29DeviceRadixSortOnesweepKernelINS1_5radix10policy_hubIiiyE10Policy1000ELNS0_9SortOrderE0EiiyiiNS1_21identity_decomposer_tEEEvPT5_SB_PT3_PKSC_PT1_PKSG_PT2_PKSK_T4_iiT6__param_9];
	shfl.sync.idx.b32	%r1136|%p116, %r2234, %r253, 31, -1;
	add.s32 	%r257, %r254, %r1136;
	shr.u32 	%r1137, %r2222, %r2101;
	and.b32  	%r1133, %r1137, %r221;
	mov.b32 	%r1113, 1;
	// begin inline asm
	{
    .reg .pred p;
    and.b32 %r1111, %r1133, %r1113;    setp.ne.u32 p, %r1111, 0;
    vote.ballot.sync.b32 %r1111, p, 0xffffffff;
    @!p not.b32 %r1111, %r1111;
}

	// end inline asm
	mov.b32 	%r1116, 2;
	// begin inline asm
	{
    .reg .pred p;
    and.b32 %r1114, %r1133, %r1116;    setp.ne.u32 p, %r1114, 0;
    vote.ballot.sync.b32 %r1114, p, 0xffffffff;
    @!p not.b32 %r1114, %r1114;
}

	// end inline asm
	and.b32  	%r1138, %r1114, %r1111;
	mov.b32 	%r1119, 4;
	// begin inline asm
	{
    .reg .pred p;
    and.b32 %r1117, %r1133, %r1119;    setp.ne.u32 p, %r1117, 0;
    vote.ballot.sync.b32 %r1117, p, 0xffffffff;
    @!p not.b32 %r1117, %r1117;
}

	// end inline asm
	and.b32  	%r1139, %r1117, %r1138;
	mov.b32 	%r1122, 8;
	// begin inline asm
	{
    .reg .pred p;
    and.b32 %r1120, %r1133, %r1122;    setp.ne.u32 p, %r1120, 0;
    vote.ballot.sync.b32 %r1120, p, 0xffffffff;
    @!p not.b32 %r1120, %r1120;
}

	// end inline asm
	and.b32  	%r1140, %r1120, %r1139;
	mov.b32 	%r1125, 16;
	// begin inline asm
	{
    .reg .pred p;
    and.b32 %r1123, %r1133, %r1125;    setp.ne.u32 p, %r1123, 0;
    vote.ballot.sync.b32 %r1123, p, 0xffffffff;
    @!p not.b32 %r1123, %r1123;
}

	// end inline asm
	and.b32  	%r1141, %r1123, %r1140;
	mov.b32 	%r1128, 32;
	// begin inline asm
	{
    .reg .pred p;
    and.b32 %r1126, %r1133, %r1128;    setp.ne.u32 p, %r1126, 0;
    vote.ballot.sync.b32 %r1126, p, 0xffffffff;
    @!p not.b32 %r1126, %r1126;
}

	// end inline asm
	and.b32  	%r1142, %r1126, %r1141;
	mov.b32 	%r1131, 64;
	// begin inline asm
	{
    .reg .pred p;
    and.b32 %r1129, %r1133, %r1131;    setp.ne.u32 p, %r1129, 0;
    vote.ballot.sync.b32 %r1129, p, 0xffffffff;
    @!p not.b32 %r1129, %r1129;
}

	// end inline asm
	and.b32  	%r1143, %r1129, %r1142;
	mov.b32 	%r1134, 128;
	// begin inline asm
	{
    .reg .pred p;
    and.b32 %r1132, %r1133, %r1134;    setp.ne.u32 p, %r1132, 0;
    vote.ballot.sync.b32 %r1132, p, 0xffffffff;
    @!p not.b32 %r1132, %r1132;
}

	// end inline asm
	and.b32  	%r1144, %r1132, %r1143;
	clz.b32 	%r1145, %r1144;
	sub.s32 	%r259, 31, %r1145;
	and.b32  	%r1146, %r878, %r1144;
	popc.b32 	%r260, %r1146;
	setp.ne.s32 	%p117, %r443, %r259;
	mov.b32 	%r2235, 0;
	@%p117 bra 	$L__BB12_193;
	shl.b32 	%r1147, %r1133, 2;
	add.s32 	%r1148, %r219, %r1147;
	atom.shared.add.u32 	%r2235, [%r1148], %r260;
$L__BB12_193:
	ld.param.u32 	%r2102, [_ZN3cub18CUB_300001_SM_10006detail10radix_sort29DeviceRadixSortOnesweepKernelINS1_5radix10policy_hubIiiyE10Policy1000ELNS0_9SortOrderE0EiiyiiNS1_21identity_decomposer_tEEEvPT5_SB_PT3_PKSC_PT1_PKSG_PT2_PKSK_T4_iiT6__param_9];
	shfl.sync.idx.b32	%r1174|%p118, %r2235, %r259, 31, -1;
	add.s32 	%r263, %r260, %r1174;
	shr.u32 	%r1175, %r2221, %r2102;
	and.b32  	%r1171, %r1175, %r221;
	mov.b32 	%r1151, 1;
	// begin inline asm
	{
    .reg .pred p;
    and.b32 %r1149, %r1171, %r1151;    setp.ne.u32 p, %r1149, 0;
    vote.ballot.sync.b32 %r1149, p, 0xffffffff;
    @!p not.b32 %r1149, %r1149;
}

	// end inline asm
	mov.b32 	%r1154, 2;
	// begin inline asm
	{
    .reg .pred p;
    and.b32 %r1152, %r1171, %r1154;    setp.ne.u32 p, %r1152, 0;
    vote.ballot.sync.b32 %r1152, p, 0xffffffff;
    @!p not.b32 %r1152, %r1152;
}

	// end inline asm
	and.b32  	%r1176, %r1152, %r1149;
	mov.b32 	%r1157, 4;
	// begin inline asm
	{
    .reg .pred p;
    and.b32 %r1155, %r1171, %r1157;    setp.ne.u32 p, %r1155, 0;
    vote.ballot.sync.b32 %r1155, p, 0xffffffff;
    @!p not.b32 %r1155, %r1155;
}

	// end inline asm
	and.b32  	%r1177, %r1155, %r1176;
	mov.b32 	%r1160, 8;
	// begin inline asm
	{
    .reg .pred p;
    and.b32 %r1158, %r1171, %r1160;    setp.ne.u32 p, %r1158, 0;
    vote.ballot.sync.b32 %r1158, p, 0xffffffff;
    @!p not.b32 %r1158, %r1158;
}

	// end inline asm
	and.b32  	%r1178, %r1158, %r1177;
	mov.b32 	%r1163, 16;
	// begin inline asm
	{
    .reg .pred p;
    and.b32 %r1161, %r1171, %r1163;    setp.ne.u32 p, %r1161, 0;
    vote.ballot.sync.b32 %r1161, p, 0xffffffff;
    @!p not.b32 %r1161, %r1161;
}

	// end inline asm
	and.b32  	%r1179, %r1161, %r1178;
	mov.b32 	%r1166, 32;
	// begin inline asm
	{
    .reg .pred p;
    and.b32 %r1164, %r1171, %r1166;    setp.ne.u32 p, %r1164, 0;
    vote.ballot.sync.b32 %r1164, p, 0xffffffff;
    @!p not.b32 %r1164, %r1164;
}

	// end inline asm
	and.b32  	%r1180, %r1164, %r1179;
	mov.b32 	%r1169, 64;
	// begin inline asm
	{
    .reg .pred p;
    and.b32 %r1167, %r1171, %r1169;    setp.ne.u32 p, %r1167, 0;
    vote.ballot.sync.b32 %r1167, p, 0xffffffff;
    @!p not.b32 %r1167, %r1167;
}

	// end inline asm
	and.b32  	%r1181, %r1167, %r1180;
	mov.b32 	%r1172, 128;
	// begin inline asm
	{
    .reg .pred p;
    and.b32 %r1170, %r1171, %r1172;    setp.ne.u32 p, %r1170, 0;
    vote.ballot.sync.b32 %r1170, p, 0xffffffff;
    @!p not.b32 %r1170, %r1170;
}

	// end inline asm
	and.b32  	%r1182, %r1170, %r1181;
	clz.b32 	%r1183, %r1182;
	sub.s32 	%r265, 31, %r1183;
	and.b32  	%r1184, %r878, %r1182;
	popc.b32 	%r266, %r1184;
	setp.ne.s32 	%p119, %r443, %r265;
	mov.b32 	%r2236, 0;
	@%p119 bra 	$L__BB12_195;
	shl.b32 	%r1185, %r1171, 2;
	add.s32 	%r1186, %r219, %r1185;
	atom.shared.add.u32 	%r2236, [%r1186], %r266;
$L__BB12_195:
	ld.param.u32 	%r2103, [_ZN3cub18CUB_300001_SM_10006detail10radix_sort29DeviceRadixSortOnesweepKernelINS1_5radix10policy_hubIiiyE10Policy1000ELNS0_9SortOrderE0EiiyiiNS1_21identity_decomposer_tEEEvPT5_SB_PT3_PKSC_PT1_PKSG_PT2_PKSK_T4_iiT6__param_9];
	shfl.sync.idx.b32	%r1212|%p120, %r2236, %r265, 31, -1;
	add.s32 	%r269, %r266, %r1212;
	shr.u32 	%r1213, %r2220, %r2103;
	and.b32  	%r1209, %r1213, %r221;
	mov.b32 	%r1189, 1;
	// begin inline asm
	{
    .reg .pred p;
    and.b32 %r1187, %r1209, %r1189;    setp.ne.u32 p, %r1187, 0;
    vote.ballot.sync.b32 %r1187, p, 0xffffffff;
    @!p not.b32 %r1187, %r1187;
}

	// end inline asm
	mov.b32 	%r1192, 2;
	// begin inline asm
	{
    .reg .pred p;
    and.b32 %r1190, %r1209, %r1192;    setp.ne.u32 p, %r1190, 0;
    vote.ballot.sync.b32 %r1190, p, 0xffffffff;
    @!p not.b32 %r1190, %r1190;
}

	// end inline asm
	and.b32  	%r1214, %r1190, %r1187;
	mov.b32 	%r1195, 4;
	// begin inline asm
	{
    .reg .pred p;
    and.b32 %r1193, %r1209, %r1195;    setp.ne.u32 p, %r1193, 0;
    vote.ballot.sync.b32 %r1193, p, 0xffffffff;
    @!p not.b32 %r1193, %r1193;
}

	// end inline asm
	and.b32  	%r1215, %r1193, %r1214;
	mov.b32 	%r1198, 8;
	// begin inline asm
	{
    .reg .pred p;
    and.b32 %r1196, %r1209, %r1198;    setp.ne.u32 p, %r1196, 0;
    vote.ballot.sync.b32 %r1196, p, 0xffffffff;
    @!p not.b32 %r1196, %r1196;
}

	// end inline asm
	and.b32  	%r1216, %r1196, %r1215;
	mov.b32 	%r1201, 16;
	// begin inline asm
	{
    .reg .pred p;
    and.b32 %r1199, %r1209, %r1201;    setp.ne.u32 p, %r1199, 0;
    vote.ballot.sync.b32 %r1199, p, 0xffffffff;
    @!p not.b32 %r1199, %r1199;
}

	// end inline asm
	and.b32  	%r1217, %r1199, %r1216;
	mov.b32 	%r1204, 32;
	// begin inline asm
	{
    .reg .pred p;
    and.b32 %r1202, %r1209, %r1204;    setp.ne.u32 p, %r1202, 0;
    vote.ballot.sync.b32 %r1202, p, 0xffffffff;
    @!p not.b32 %r1202, %r1202;
}

	// end inline asm
	and.b32  	%r1218, %r1202, %r1217;
	mov.b32 	%r1207, 64;
	// begin inline asm
	{
    .reg .pred p;
    and.b32 %r1205, %r1209, %r1207;    setp.ne.u32 p, %r1205, 0;
    vote.ballot.sync.b32 %r1205, p, 0xffffffff;
    @!p not.b32 %r1205, %r1205;
}

	// end inline asm
	and.b32  	%r1219, %r1205, %r1218;
	mov.b32 	%r1210, 128;
	// begin inline asm
	{
    .reg .pred p;
    and.b32 %r1208, %r1209, %r1210;    setp.ne.u32 p, %r1208, 0;
    vote.ballot.sync.b32 %r1208, p, 0xffffffff;
    @!p not.b32 %r1208, %r1208;
}

	// end inline asm
	and.b32  	%r1220, %r1208, %r1219;
	clz.b32 	%r1221, %r1220;
	sub.s32 	%r271, 31, %r1221;
	and.b32  	%r1222, %r878, %r1220;
	popc.b32 	%r272, %r1222;
	setp.ne.s32 	%p121, %r443, %r271;
	mov.b32 	%r2237, 0;
	@%p121 bra 	$L__BB12_197;
	shl.b32 	%r1223, %r1209, 2;
	add.s32 	%r1224, %r219, %r1223;
	atom.shared.add.u32 	%r2237, [%r1224], %r272;
$L__BB12_197:
	ld.param.u32 	%r2104, [_ZN3cub18CUB_300001_SM_10006detail10radix_sort29DeviceRadixSortOnesweepKernelINS1_5radix10policy_hubIiiyE10Policy1000ELNS0_9SortOrderE0EiiyiiNS1_21identity_decomposer_tEEEvPT5_SB_PT3_PKSC_PT1_PKSG_PT2_PKSK_T4_iiT6__param_9];
	shfl.sync.idx.b32	%r1250|%p122, %r2237, %r271, 31, -1;
	add.s32 	%r275, %r272, %r1250;
	shr.u32 	%r1251, %r2219, %r2104;
	and.b32  	%r1247, %r1251, %r221;
	mov.b32 	%r1227, 1;
	// begin inline asm
	{
    .reg .pred p;
    and.b32 %r1225, %r1247, %r1227;    setp.ne.u32 p, %r1225, 0;
    vote.ballot.sync.b32 %r1225, p, 0xffffffff;
    @!p not.b32 %r1225, %r1225;
}

	// end inline asm
	mov.b32 	%r1230, 2;
	// begin inline asm
	{
    .reg .pred p;
    and.b32 %r1228, %r1247, %r1230;    setp.ne.u32 p, %r1228, 0;
    vote.ballot.sync.b32 %r1228, p, 0xffffffff;
    @!p not.b32 %r1228, %r1228;
}

	// end inline asm
	and.b32  	%r1252, %r1228, %r1225;
	mov.b32 	%r1233, 4;
	// begin inline asm
	{
    .reg .pred p;
    and.b32 %r1231, %r1247, %r1233;    setp.ne.u32 p, %r1231, 0;
    vote.ballot.sync.b32 %r1231, p, 0xffffffff;
    @!p not.b32 %r1231, %r1231;
}

	// end inline asm
	and.b32  	%r1253, %r1231, %r1252;
	mov.b32 	%r1236, 8;
	// begin inline asm
	{
    .reg .pred p;
    and.b32 %r1234, %r1247, %r1236;    setp.ne.u32 p, %r1234, 0;
    vote.ballot.sync.b32 %r1234, p, 0xffffffff;
    @!p not.b32 %r1234, %r1234;
}

	// end inline asm
	and.b32  	%r1254, %r1234, %r1253;
	mov.b32 	%r1239, 16;
	// begin inline asm
	{
    .reg .pred p;
    and.b32 %r1237, %r1247, %r1239;    setp.ne.u32 p, %r1237, 0;
    vote.ballot.sync.b32 %r1237, p, 0xffffffff;
    @!p not.b32 %r1237, %r1237;
}

	// end inline asm
	and.b32  	%r1255, %r1237, %r1254;
	mov.b32 	%r1242, 32;
	// begin inline asm
	{
    .reg .pred p;
    and.b32 %r1240, %r1247, %r1242;    setp.ne.u32 p, %r1240, 0;
    vote.ballot.sync.b32 %r1240, p, 0xffffffff;
    @!p not.b32 %r1240, %r1240;
}

	// end inline asm
	and.b32  	%r1256, %r1240, %r1255;
	mov.b32 	%r1245, 64;
	// begin inline asm
	{
    .reg .pred p;
    and.b32 %r1243, %r1247, %r1245;    setp.ne.u32 p, %r1243, 0;
    vote.ballot.sync.b32 %r1243, p, 0xffffffff;
    @!p not.b32 %r1243, %r1243;
}

	// end inline asm
	and.b32  	%r1257, %r1243, %r1256;
	mov.b32 	%r1248, 128;
	// begin inline asm
	{
    .reg .pred p;
    and.b32 %r1246, %r1247, %r1248;    setp.ne.u32 p, %r1246, 0;
    vote.ballot.sync.b32 %r1246, p, 0xffffffff;
    @!p not.b32 %r1246, %r1246;
}

	// end inline asm
	and.b32  	%r1258, %r1246, %r1257;
	clz.b32 	%r1259, %r1258;
	sub.s32 	%r277, 31, %r1259;
	and.b32  	%r1260, %r878, %r1258;
	popc.b32 	%r278, %r1260;
	setp.ne.s32 	%p123, %r443, %r277;
	mov.b32 	%r2238, 0;
	@%p123 bra 	$L__BB12_199;
	shl.b32 	%r1265, %r1247, 2;
	add.s32 	%r1266, %r219, %r1265;
	atom.shared.add.u32 	%r2238, [%r1266], %r278;
$L__BB12_199:
	ld.param.u32 	%r2105, [_ZN3cub18CUB_300001_SM_10006detail10radix_sort29DeviceRadixSortOnesweepKernelINS1_5radix10policy_hubIiiyE10Policy1000ELNS0_9SortOrderE0EiiyiiNS1_21identity_decomposer_tEEEvPT5_SB_PT3_PKSC_PT1_PKSG_PT2_PKSK_T4_iiT6__param_9];
	shfl.sync.idx.b32	%r1292|%p124, %r2238, %r277, 31, -1;
	add.s32 	%r281, %r278, %r1292;
	shr.u32 	%r1293, %r2218, %r2105;
	and.b32  	%r1289, %r1293, %r221;
	mov.b32 	%r1269, 1;
	// begin inline asm
	{
    .reg .pred p;
    and.b32 %r1267, %r1289, %r1269;    setp.ne.u32 p, %r1267, 0;
    vote.ballot.sync.b32 %r1267, p, 0xffffffff;
    @!p not.b32 %r1267, %r1267;
}

	// end inline asm
	mov.b32 	%r1272, 2;
	// begin inline asm
	{
    .reg .pred p;
    and.b32 %r1270, %r1289, %r1272;    setp.ne.u32 p, %r1270, 0;
    vote.ballot.sync.b32 %r1270, p, 0xffffffff;
    @!p not.b32 %r1270, %r1270;
}

	// end inline asm
	and.b32  	%r1294, %r1270, %r1267;
	mov.b32 	%r1275, 4;
	// begin inline asm
	{
    .reg .pred p;
    and.b32 %r1273, %r1289, %r1275;    setp.ne.u32 p, %r1273, 0;
    vote.ballot.sync.b32 %r1273, p, 0xffffffff;
    @!p not.b32 %r1273, %r1273;
}

	// end inline asm
	and.b32  	%r1295, %r1273, %r1294;
	mov.b32 	%r1278, 8;
	// begin inline asm
	{
    .reg .pred p;
    and.b32 %r1276, %r1289, %r1278;    setp.ne.u32 p, %r1276, 0;
    vote.ballot.sync.b32 %r1276, p, 0xffffffff;
    @!p not.b32 %r1276, %r1276;
}

	// end inline asm
	and.b32  	%r1296, %r1276, %r1295;
	mov.b32 	%r1281, 16;
	// begin inline asm
	{
    .reg .pred p;
    and.b32 %r1279, %r1289, %r1281;    setp.ne.u32 p, %r1279, 0;
    vote.ballot.sync.b32 %r1279, p, 0xffffffff;
    @!p not.b32 %r1279, %r1279;
}

	// end inline asm
	and.b32  	%r1297, %r1279, %r1296;
	mov.b32 	%r1284, 32;
	// begin inline asm
	{
    .reg .pred p;
    and.b32 %r1282, %r1289, %r1284;    setp.ne.u32 p, %r1282, 0;
    vote.ballot.sync.b32 %r1282, p, 0xffffffff;
    @!p not.b32 %r1282, %r1282;
}

	// end inline asm
	and.b32  	%r1298, %r1282, %r1297;
	mov.b32 	%r1287, 64;
	// begin inline asm
	{
    .reg .pred p;
    and.b32 %r1285, %r1289, %r1287;    setp.ne.u32 p, %r1285, 0;
    vote.ballot.sync.b32 %r1285, p, 0xffffffff;
    @!p not.b32 %r1285, %r1285;
}

	// end inline asm
	and.b32  	%r1299, %r1285, %r1298;
	mov.b32 	%r1290, 128;
	// begin inline asm
	{
    .reg .pred p;
    and.b32 %r1288, %r1289, %r1290;    setp.ne.u32 p, %r1288, 0;
    vote.ballot.sync.b32 %r1288, p, 0xffffffff;
    @!p not.b32 %r1288, %r1288;
}

	// end inline asm
	and.b32  	%r1300, %r1288, %r1299;
	clz.b32 	%r1301, %r1300;
	sub.s32 	%r283, 31, %r1301;
	and.b32  	%r1302, %r878, %r1300;
	popc.b32 	%r284, %r1302;
	setp.ne.s32 	%p125, %r443, %r283;
	mov.b32 	%r2239, 0;
	@%p125 bra 	$L__BB12_201;
	shl.b32 	%r1307, %r1289, 2;
	add.s32 	%r1308, %r219, %r1307;
	atom.shared.add.u32 	%r2239, [%r1308], %r284;
$L__BB12_201:
	ld.param.u32 	%r2106, [_ZN3cub18CUB_300001_SM_10006detail10radix_sort29DeviceRadixSortOnesweepKernelINS1_5radix10policy_hubIiiyE10Policy1000ELNS0_9SortOrderE0EiiyiiNS1_21identity_decomposer_tEEEvPT5_SB_PT3_PKSC_PT1_PKSG_PT2_PKSK_T4_iiT6__param_9];
	shfl.sync.idx.b32	%r1334|%p126, %r2239, %r283, 31, -1;
	add.s32 	%r287, %r284, %r1334;
	shr.u32 	%r1335, %r2217, %r2106;
	and.b32  	%r1331, %r1335, %r221;
	mov.b32 	%r1311, 1;
	// begin inline asm
	{
    .reg .pred p;
    and.b32 %r1309, %r1331, %r1311;    setp.ne.u32 p, %r1309, 0;
    vote.ballot.sync.b32 %r1309, p, 0xffffffff;
    @!p not.b32 %r1309, %r1309;
}

	// end inline asm
	mov.b32 	%r1314, 2;
	// begin inline asm
	{
    .reg .pred p;
    and.b32 %r1312, %r1331, %r1314;    setp.ne.u32 p, %r1312, 0;
    vote.ballot.sync.b32 %r1312, p, 0xffffffff;
    @!p not.b32 %r1312, %r1312;
}

	// end inline asm
	and.b32  	%r1336, %r1312, %r1309;
	mov.b32 	%r1317, 4;
	// begin inline asm
	{
    .reg .pred p;
    and.b32 %r1315, %r1331, %r1317;    setp.ne.u32 p, %r1315, 0;
    vote.ballot.sync.b32 %r1315, p, 0xffffffff;
    @!p not.b32 %r1315, %r1315;
}

	// end inline asm
	and.b32  	%r1337, %r1315, %r1336;
	mov.b32 	%r1320, 8;
	// begin inline asm
	{
    .reg .pred p;
    and.b32 %r1318, %r1331, %r1320;    setp.ne.u32 p, %r1318, 0;
    vote.ballot.sync.b32 %r1318, p, 0xffffffff;
    @!p not.b32 %r1318, %r1318;
}

	// end inline asm
	and.b32  	%r1338, %r1318, %r1337;
	mov.b32 	%r1323, 16;
	// begin inline asm
	{
    .reg .pred p;
    and.b32 %r1321, %r1331, %r1323;    setp.ne.u32 p, %r1321, 0;
    vote.ballot.sync.b32 %r1321, p, 0xffffffff;
    @!p not.b32 %r1321, %r1321;
}

	// end inline asm
	and.b32  	%r1339, %r1321, %r1338;
	mov.b32 	%r1326, 32;
	// begin inline asm
	{
    .reg .pred p;
    and.b32 %r1324, %r1331, %r1326;    setp.ne.u32 p, %r1324, 0;
    vote.ballot.sync.b32 %r1324, p, 0xffffffff;
    @!p not.b32 %r1324, %r1324;
}

	// end inline asm
	and.b32  	%r1340, %r1324, %r1339;
	mov.b32 	%r1329, 64;
	// begin inline asm
	{
    .reg .pred p;
    and.b32 %r1327, %r1331, %r1329;    setp.ne.u32 p, %r1327, 0;
    vote.ballot.sync.b32 %r1327, p, 0xffffffff;
    @!p not.b32 %r1327, %r1327;
}

	// end inline asm
	and.b32  	%r1341, %r1327, %r1340;
	mov.b32 	%r1332, 128;
	// begin inline asm
	{
    .reg .pred p;
    and.b32 %r1330, %r1331, %r1332;    setp.ne.u32 p, %r1330, 0;
    vote.ballot.sync.b32 %r1330, p, 0xffffffff;
    @!p not.b32 %r1330, %r1330;
}

	// end inline asm
	and.b32  	%r1342, %r1330, %r1341;
	clz.b32 	%r1343, %r1342;
	sub.s32 	%r289, 31, %r1343;
	and.b32  	%r1344, %r878, %r1342;
	popc.b32 	%r290, %r1344;
	setp.ne.s32 	%p127, %r443, %r289;
	mov.b32 	%r2240, 0;
	@%p127 bra 	$L__BB12_203;
	shl.b32 	%r1349, %r1331, 2;
	add.s32 	%r1350, %r219, %r1349;
	atom.shared.add.u32 	%r2240, [%r1350], %r290;
$L__BB12_203:
	ld.param.u32 	%r2107, [_ZN3cub18CUB_300001_SM_10006detail10radix_sort29DeviceRadixSortOnesweepKernelINS1_5radix10policy_hubIiiyE10Policy1000ELNS0_9SortOrderE0EiiyiiNS1_21identity_decomposer_tEEEvPT5_SB_PT3_PKSC_PT1_PKSG_PT2_PKSK_T4_iiT6__param_9];
	shfl.sync.idx.b32	%r1376|%p128, %r2240, %r289, 31, -1;
	add.s32 	%r293, %r290, %r1376;
	shr.u32 	%r1377, %r2216, %r2107;
	and.b32  	%r1373, %r1377, %r221;
	mov.b32 	%r1353, 1;
	// begin inline asm
	{
    .reg .pred p;
    and.b32 %r1351, %r1373, %r1353;    setp.ne.u32 p, %r1351, 0;
    vote.ballot.sync.b32 %r1351, p, 0xffffffff;
    @!p not.b32 %r1351, %r1351;
}

	// end inline asm
	mov.b32 	%r1356, 2;
	// begin inline asm
	{
    .reg .pred p;
    and.b32 %r1354, %r1373, %r1356;    setp.ne.u32 p, %r1354, 0;
    vote.ballot.sync.b32 %r1354, p, 0xffffffff;
    @!p not.b32 %r1354, %r1354;
}

	// end inline asm
	and.b32  	%r1378, %r1354, %r1351;
	mov.b32 	%r1359, 4;
	// begin inline asm
	{
    .reg .pred p;
    and.b32 %r1357, %r1373, %r1359;    setp.ne.u32 p, %r1357, 0;
    vote.ballot.sync.b32 %r1357, p, 0xffffffff;
    @!p not.b32 %r1357, %r1357;
}

	// end inline asm
	and.b32  	%r1379, %r1357, %r1378;
	mov.b32 	%r1362, 8;
	// begin inline asm
	{
    .reg .pred p;
    and.b32 %r1360, %r1373, %r1362;    setp.ne.u32 p, %r1360, 0;
    vote.ballot.sync.b32 %r1360, p, 0xffffffff;
    @!p not.b32 %r1360, %r1360;
}

	// end inline asm
	and.b32  	%r1380, %r1360, %r1379;
	mov.b32 	%r1365, 16;
	// begin inline asm
	{
    .reg .pred p;
    and.b32 %r1363, %r1373, %r1365;    setp.ne.u32 p, %r1363, 0;
    vote.ballot.sync.b32 %r1363, p, 0xffffffff;
    @!p not.b32 %r1363, %r1363;
}

	// end inline asm
	and.b32  	%r1381, %r1363, %r1380;
	mov.b32 	%r1368, 32;
	// begin inline asm
	{
    .reg .pred p;
    and.b32 %r1366, %r1373, %r1368;    setp.ne.u32 p, %r1366, 0;
    vote.ballot.sync.b32 %r1366, p, 0xffffffff;
    @!p not.b32 %r1366, %r1366;
}

	// end inline asm
	and.b32  	%r1382, %r1366, %r1381;
	mov.b32 	%r1371, 64;
	// begin inline asm
	{
    .reg .pred p;
    and.b32 %r1369, %r1373, %r1371;    setp.ne.u32 p, %r1369, 0;
    vote.ballot.sync.b32 %r1369, p, 0xffffffff;
    @!p not.b32 %r1369, %r1369;
}

	// end inline asm
	and.b32  	%r1383, %r1369, %r1382;
	mov.b32 	%r1374, 128;
	// begin inline asm
	{
    .reg .pred p;
    and.b32 %r1372, %r1373, %r1374;    setp.ne.u32 p, %r1372, 0;
    vote.ballot.sync.b32 %r1372, p, 0xffffffff;
    @!p not.b32 %r1372, %r1372;
}

	// end inline asm
	and.b32  	%r1384, %r1372, %r1383;
	clz.b32 	%r1385, %r1384;
	sub.s32 	%r295, 31, %r1385;
	and.b32  	%r1386, %r878, %r1384;
	popc.b32 	%r296, %r1386;
	setp.ne.s32 	%p129, %r443, %r295;
	mov.b32 	%r2241, 0;
	@%p129 bra 	$L__BB12_205;
	shl.b32 	%r1391, %r1373, 2;
	add.s32 	%r1392, %r219, %r1391;
	atom.shared.add.u32 	%r2241, [%r1392], %r296;
$L__BB12_205:
	ld.param.u32 	%r2108, [_ZN3cub18CUB_300001_SM_10006detail10radix_sort29DeviceRadixSortOnesweepKernelINS1_5radix10policy_hubIiiyE10Policy1000ELNS0_9SortOrderE0EiiyiiNS1_21identity_decomposer_tEEEvPT5_SB_PT3_PKSC_PT1_PKSG_PT2_PKSK_T4_iiT6__param_9];
	shfl.sync.idx.b32	%r1418|%p130, %r2241, %r295, 31, -1;
	add.s32 	%r299, %r296, %r1418;
	shr.u32 	%r1419, %r2215, %r2108;
	and.b32  	%r1415, %r1419, %r221;
	mov.b32 	%r1395, 1;
	// begin inline asm
	{
    .reg .pred p;
    and.b32 %r1393, %r1415, %r1395;    setp.ne.u32 p, %r1393, 0;
    vote.ballot.sync.b32 %r1393, p, 0xffffffff;
    @!p not.b32 %r1393, %r1393;
}

	// end inline asm
	mov.b32 	%r1398, 2;
	// begin inline asm
	{
    .reg .pred p;
    and.b32 %r1396, %r1415, %r1398;    setp.ne.u32 p, %r1396, 0;
    vote.ballot.sync.b32 %r1396, p, 0xffffffff;
    @!p not.b32 %r1396, %r1396;
}

	// end inline asm
	and.b32  	%r1420, %r1396, %r1393;
	mov.b32 	%r1401, 4;
	// begin inline asm
	{
    .reg .pred p;
    and.b32 %r1399, %r1415, %r1401;    setp.ne.u32 p, %r1399, 0;
    vote.ballot.sync.b32 %r1399, p, 0xffffffff;
    @!p not.b32 %r1399, %r1399;
}

	// end inline asm
	and.b32  	%r1421, %r1399, %r1420;
	mov.b32 	%r1404, 8;
	// begin inline asm
	{
    .reg .pred p;
    and.b32 %r1402, %r1415, %r1404;    setp.ne.u32 p, %r1402, 0;
    vote.ballot.sync.b32 %r1402, p, 0xffffffff;
    @!p not.b32 %r1402, %r1402;
}

	// end inline asm
	and.b32  	%r1422, %r1402, %r1421;
	mov.b32 	%r1407, 16;
	// begin inline asm
	{
    .reg .pred p;
    and.b32 %r1405, %r1415, %r1407;    setp.ne.u32 p, %r1405, 0;
    vote.ballot.sync.b32 %r1405, p, 0xffffffff;
    @!p not.b32 %r1405, %r1405;
}

	// end inline asm
	and.b32  	%r1423, %r1405, %r1422;
	mov.b32 	%r1410, 32;
	// begin inline asm
	{
    .reg .pred p;
    and.b32 %r1408, %r1415, %r1410;    setp.ne.u32 p, %r1408, 0;
    vote.ballot.sync.b32 %r1408, p, 0xffffffff;
    @!p not.b32 %r1408, %r1408;
}

	// end inline asm
	and.b32  	%r1424, %r1408, %r1423;
	mov.b32 	%r1413, 64;
	// begin inline asm
	{
    .reg .pred p;
    and.b32 %r1411, %r1415, %r1413;    setp.ne.u32 p, %r1411, 0;
    vote.ballot.sync.b32 %r1411, p, 0xffffffff;
    @!p not.b32 %r1411, %r1411;
}

	// end inline asm
	and.b32  	%r1425, %r1411, %r1424;
	mov.b32 	%r1416, 128;
	// begin inline asm
	{
    .reg .pred p;
    and.b32 %r1414, %r1415, %r1416;    setp.ne.u32 p, %r1414, 0;
    vote.ballot.sync.b32 %r1414, p, 0xffffffff;
    @!p not.b32 %r1414, %r1414;
}

	// end inline asm
	and.b32  	%r1426, %r1414, %r1425;
	clz.b32 	%r1427, %r1426;
	sub.s32 	%r301, 31, %r1427;
	and.b32  	%r1428, %r878, %r1426;
	popc.b32 	%r302, %r1428;
	setp.ne.s32 	%p131, %r443, %r301;
	mov.b32 	%r2242, 0;
	@%p131 bra 	$L__BB12_207;
	shl.b32 	%r1433, %r1415, 2;
	add.s32 	%r1434, %r219, %r1433;
	atom.shared.add.u32 	%r2242, [%r1434], %r302;
$L__BB12_207:
	ld.param.u32 	%r2109, [_ZN3cub18CUB_300001_SM_10006detail10radix_sort29DeviceRadixSortOnesweepKernelINS1_5radix10policy_hubIiiyE10Policy1000ELNS0_9SortOrderE0EiiyiiNS1_21identity_decomposer_tEEEvPT5_SB_PT3_PKSC_PT1_PKSG_PT2_PKSK_T4_iiT6__param_9];
	shfl.sync.idx.b32	%r1460|%p132, %r2242, %r301, 31, -1;
	add.s32 	%r305, %r302, %r1460;
	shr.u32 	%r1461, %r2214, %r2109;
	and.b32  	%r1457, %r1461, %r221;
	mov.b32 	%r1437, 1;
	// begin inline asm
	{
    .reg .pred p;
    and.b32 %r1435, %r1457, %r1437;    setp.ne.u32 p, %r1435, 0;
    vote.ballot.sync.b32 %r1435, p, 0xffffffff;
    @!p not.b32 %r1435, %r1435;
}

	// end inline asm
	mov.b32 	%r1440, 2;
	// begin inline asm
	{
    .reg .pred p;
    and.b32 %r1438, %r1457, %r1440;    setp.ne.u32 p, %r1438, 0;
    vote.ballot.sync.b32 %r1438, p, 0xffffffff;
    @!p not.b32 %r1438, %r1438;
}

	// end inline asm
	and.b32  	%r1462, %r1438, %r1435;
	mov.b32 	%r1443, 4;
	// begin inline asm
	{
    .reg .pred p;
    and.b32 %r1441, %r1457, %r1443;    setp.ne.u32 p, %r1441, 0;
    vote.ballot.sync.b32 %r1441, p, 0xffffffff;
    @!p not.b32 %r1441, %r1441;
}

	// end inline asm
	and.b32  	%r1463, %r1441, %r1462;
	mov.b32 	%r1446, 8;
	// begin inline asm
	{
    .reg .pred p;
    and.b32 %r1444, %r1457, %r1446;    setp.ne.u32 p, %r1444, 0;
    vote.ballot.sync.b32 %r1444, p, 0xffffffff;
    @!p not.b32 %r1444, %r1444;
}

	// end inline asm
	and.b32  	%r1464, %r1444, %r1463;
	mov.b32 	%r1449, 16;
	// begin inline asm
	{
    .reg .pred p;
    and.b32 %r1447, %r1457, %r1449;    setp.ne.u32 p, %r1447, 0;
    vote.ballot.sync.b32 %r1447, p, 0xffffffff;
    @!p not.b32 %r1447, %r1447;
}

	// end inline asm
	and.b32  	%r1465, %r1447, %r1464;
	mov.b32 	%r1452, 32;
	// begin inline asm
	{
    .reg .pred p;
    and.b32 %r1450, %r1457, %r1452;    setp.ne.u32 p, %r1450, 0;
    vote.ballot.sync.b32 %r1450, p, 0xffffffff;
    @!p not.b32 %r1450, %r1450;
}

	// end inline asm
	and.b32  	%r1466, %r1450, %r1465;
	mov.b32 	%r1455, 64;
	// begin inline asm
	{
    .reg .pred p;
    and.b32 %r1453, %r1457, %r1455;    setp.ne.u32 p, %r1453, 0;
    vote.ballot.sync.b32 %r1453, p, 0xffffffff;
    @!p not.b32 %r1453, %r1453;
}

	// end inline asm
	and.b32  	%r1467, %r1453, %r1466;
	mov.b32 	%r1458, 128;
	// begin inline asm
	{
    .reg .pred p;
    and.b32 %r1456, %r1457, %r1458;    setp.ne.u32 p, %r1456, 0;
    vote.ballot.sync.b32 %r1456, p, 0xffffffff;
    @!p not.b32 %r1456, %r1456;
}

	// end inline asm
	and.b32  	%r1468, %r1456, %r1467;
	clz.b32 	%r1469, %r1468;
	sub.s32 	%r307, 31, %r1469;
	and.b32  	%r1470, %r878, %r1468;
	popc.b32 	%r308, %r1470;
	setp.ne.s32 	%p133, %r443, %r307;
	mov.b32 	%r2243, 0;
	@%p133 bra 	$L__BB12_209;
	shl.b32 	%r1475, %r1457, 2;
	add.s32 	%r1476, %r219, %r1475;
	atom.shared.add.u32 	%r2243, [%r1476], %r308;
$L__BB12_209:
	ld.param.u32 	%r2110, [_ZN3cub18CUB_300001_SM_10006detail10radix_sort29DeviceRadixSortOnesweepKernelINS1_5radix10policy_hubIiiyE10Policy1000ELNS0_9SortOrderE0EiiyiiNS1_21identity_decomposer_tEEEvPT5_SB_PT3_PKSC_PT1_PKSG_PT2_PKSK_T4_iiT6__param_9];
	shfl.sync.idx.b32	%r1502|%p134, %r2243, %r307, 31, -1;
	add.s32 	%r311, %r308, %r1502;
	shr.u32 	%r1503, %r2213, %r2110;
	and.b32  	%r1499, %r1503, %r221;
	mov.b32 	%r1479, 1;
	// begin inline asm
	{
    .reg .pred p;
    and.b32 %r1477, %r1499, %r1479;    setp.ne.u32 p, %r1477, 0;
    vote.ballot.sync.b32 %r1477, p, 0xffffffff;
    @!p not.b32 %r1477, %r1477;
}

	// end inline asm
	mov.b32 	%r1482, 2;
	// begin inline asm
	{
    .reg .pred p;
    and.b32 %r1480, %r1499, %r1482;    setp.ne.u32 p, %r1480, 0;
    vote.ballot.sync.b32 %r1480, p, 0xffffffff;
    @!p not.b32 %r1480, %r1480;
}

	// end inline asm
	and.b32  	%r1504, %r1480, %r1477;
	mov.b32 	%r1485, 4;
	// begin inline asm
	{
    .reg .pred p;
    and.b32 %r1483, %r1499, %r1485;    setp.ne.u32 p, %r1483, 0;
    vote.ballot.sync.b32 %r1483, p, 0xffffffff;
    @!p not.b32 %r1483, %r1483;
}

	// end inline asm
	and.b32  	%r1505, %r1483, %r1504;
	mov.b32 	%r1488, 8;
	// begin inline asm
	{
    .reg .pred p;
    and.b32 %r1486, %r1499, %r1488;    setp.ne.u32 p, %r1486, 0;
    vote.ballot.sync.b32 %r1486, p, 0xffffffff;
    @!p not.b32 %r1486, %r1486;
}

	// end inline asm
	and.b32  	%r1506, %r1486, %r1505;
	mov.b32 	%r1491, 16;
	// begin inline asm
	{
    .reg .pred p;
    and.b32 %r1489, %r1499, %r1491;    setp.ne.u32 p, %r1489, 0;
    vote.ballot.sync.b32 %r1489, p, 0xffffffff;
    @!p not.b32 %r1489, %r1489;
}

	// end inline asm
	and.b32  	%r1507, %r1489, %r1506;
	mov.b32 	%r1494, 32;
	// begin inline asm
	{
    .reg .pred p;
    and.b32 %r1492, %r1499, %r1494;    setp.ne.u32 p, %r1492, 0;
    vote.ballot.sync.b32 %r1492, p, 0xffffffff;
    @!p not.b32 %r1492, %r1492;
}

	// end inline asm
	and.b32  	%r1508, %r1492, %r1507;
	mov.b32 	%r1497, 64;
	// begin inline asm
	{
    .reg .pred p;
    and.b32 %r1495, %r1499, %r1497;    setp.ne.u32 p, %r1495, 0;
    vote.ballot.sync.b32 %r1495, p, 0xffffffff;
    @!p not.b32 %r1495, %r1495;
}

	// end inline asm
	and.b32  	%r1509, %r1495, %r1508;
	mov.b32 	%r1500, 128;
	// begin inline asm
	{
    .reg .pred p;
    and.b32 %r1498, %r1499, %r1500;    setp.ne.u32 p, %r1498, 0;
    vote.ballot.sync.b32 %r1498, p, 0xffffffff;
    @!p not.b32 %r1498, %r1498;
}

	// end inline asm
	and.b32  	%r1510, %r1498, %r1509;
	clz.b32 	%r1511, %r1510;
	sub.s32 	%r313, 31, %r1511;
	and.b32  	%r1512, %r878, %r1510;
	popc.b32 	%r314, %r1512;
	setp.ne.s32 	%p135, %r443, %r313;
	mov.b32 	%r2244, 0;
	@%p135 bra 	$L__BB12_211;
	shl.b32 	%r1517, %r1499, 2;
	add.s32 	%r1518, %r219, %r1517;
	atom.shared.add.u32 	%r2244, [%r1518], %r314;
$L__BB12_211:
	ld.param.u32 	%r2111, [_ZN3cub18CUB_300001_SM_10006detail10radix_sort29DeviceRadixSortOnesweepKernelINS1_5radix10policy_hubIiiyE10Policy1000ELNS0_9SortOrderE0EiiyiiNS1_21identity_decomposer_tEEEvPT5_SB_PT3_PKSC_PT1_PKSG_PT2_PKSK_T4_iiT6__param_9];
	shfl.sync.idx.b32	%r1544|%p136, %r2244, %r313, 31, -1;
	add.s32 	%r317, %r314, %r1544;
	shr.u32 	%r1545, %r2212, %r2111;
	and.b32  	%r1541, %r1545, %r221;
	mov.b32 	%r1521, 1;
	// begin inline asm
	{
    .reg .pred p;
    and.b32 %r1519, %r1541, %r1521;    setp.ne.u32 p, %r1519, 0;
    vote.ballot.sync.b32 %r1519, p, 0xffffffff;
    @!p not.b32 %r1519, %r1519;
}

	// end inline asm
	mov.b32 	%r1524, 2;
	// begin inline asm
	{
    .reg .pred p;
    and.b32 %r1522, %r1541, %r1524;    setp.ne.u32 p, %r1522, 0;
    vote.ballot.sync.b32 %r1522, p, 0xffffffff;
    @!p not.b32 %r1522, %r1522;
}

	// end inline asm
	and.b32  	%r1546, %r1522, %r1519;
	mov.b32 	%r1527, 4;
	// begin inline asm
	{
    .reg .pred p;
    and.b32 %r1525, %r1541, %r1527;    setp.ne.u32 p, %r1525, 0;
    vote.ballot.sync.b32 %r1525, p, 0xffffffff;
    @!p not.b32 %r1525, %r1525;
}

	// end inline asm
	and.b32  	%r1547, %r1525, %r1546;
	mov.b32 	%r1530, 8;
	// begin inline asm
	{
    .reg .pred p;
    and.b32 %r1528, %r1541, %r1530;    setp.ne.u32 p, %r1528, 0;
    vote.ballot.sync.b32 %r1528, p, 0xffffffff;
    @!p not.b32 %r1528, %r1528;
}

	// end inline asm
	and.b32  	%r1548, %r1528, %r1547;
	mov.b32 	%r1533, 16;
	// begin inline asm
	{
    .reg .pred p;
    and.b32 %r1531, %r1541, %r1533;    setp.ne.u32 p, %r1531, 0;
    vote.ballot.sync.b32 %r1531, p, 0xffffffff;
    @!p not.b32 %r1531, %r1531;
}

	// end inline asm
	and.b32  	%r1549, %r1531, %r1548;
	mov.b32 	%r1536, 32;
	// begin inline asm
	{
    .reg .pred p;
    and.b32 %r1534, %r1541, %r1536;    setp.ne.u32 p, %r1534, 0;
    vote.ballot.sync.b32 %r1534, p, 0xffffffff;
    @!p not.b32 %r1534, %r1534;
}

	// end inline asm
	and.b32  	%r1550, %r1534, %r1549;
	mov.b32 	%r1539, 64;
	// begin inline asm
	{
    .reg .pred p;
    and.b32 %r1537, %r1541, %r1539;    setp.ne.u32 p, %r1537, 0;
    vote.ballot.sync.b32 %r1537, p, 0xffffffff;
    @!p not.b32 %r1537, %r1537;
}

	// end inline asm
	and.b32  	%r1551, %r1537, %r1550;
	mov.b32 	%r1542, 128;
	// begin inline asm
	{
    .reg .pred p;
    and.b32 %r1540, %r1541, %r1542;    setp.ne.u32 p, %r1540, 0;
    vote.ballot.sync.b32 %r1540, p, 0xffffffff;
    @!p not.b32 %r1540, %r1540;
}

	// end inline asm
	and.b32  	%r1552, %r1540, %r1551;
	clz.b32 	%r1553, %r1552;
	sub.s32 	%r319, 31, %r1553;
	and.b32  	%r1554, %r878, %r1552;
	popc.b32 	%r320, %r1554;
	setp.ne.s32 	%p137, %r443, %r319;
	mov.b32 	%r2245, 0;
	@%p137 bra 	$L__BB12_213;
	shl.b32 	%r1559, %r1541, 2;
	add.s32 	%r1560, %r219, %r1559;
	atom.shared.add.u32 	%r2245, [%r1560], %r320;
$L__BB12_213:
	setp.gt.u32 	%p138, %r1, 255;
	shfl.sync.idx.b32	%r1561|%p139, %r2245, %r319, 31, -1;
	add.s32 	%r1562, %r320, %r1561;
	bar.sync 	0;
	shl.b32 	%r1563, %r227, 2;
	add.s32 	%r323, %r783, %r1563;
	st.shared.u32 	[%r323+-4], %r2228;
	shl.b32 	%r1565, %r233, 2;
	add.s32 	%r324, %r783, %r1565;
	st.shared.u32 	[%r324+-4], %r2227;
	shl.b32 	%r1566, %r239, 2;
	add.s32 	%r325, %r783, %r1566;
	st.shared.u32 	[%r325+-4], %r2226;
	shl.b32 	%r1567, %r245, 2;
	add.s32 	%r326, %r783, %r1567;
	st.shared.u32 	[%r326+-4], %r2225;
	shl.b32 	%r1568, %r251, 2;
	add.s32 	%r327, %r783, %r1568;
	st.shared.u32 	[%r327+-4], %r2224;
	shl.b32 	%r1569, %r257, 2;
	add.s32 	%r328, %r783, %r1569;
	st.shared.u32 	[%r328+-4], %r2223;
	shl.b32 	%r1570, %r263, 2;
	add.s32 	%r329, %r783, %r1570;
	st.shared.u32 	[%r329+-4], %r2222;
	shl.b32 	%r1571, %r269, 2;
	add.s32 	%r330, %r783, %r1571;
	st.shared.u32 	[%r330+-4], %r2221;
	shl.b32 	%r1572, %r275, 2;
	add.s32 	%r331, %r783, %r1572;
	st.shared.u32 	[%r331+-4], %r2220;
	shl.b32 	%r1573, %r281, 2;
	add.s32 	%r332, %r783, %r1573;
	st.shared.u32 	[%r332+-4], %r2219;
	shl.b32 	%r1574, %r287, 2;
	add.s32 	%r333, %r783, %r1574;
	st.shared.u32 	[%r333+-4], %r2218;
	shl.b32 	%r1575, %r293, 2;
	add.s32 	%r334, %r783, %r1575;
	st.shared.u32 	[%r334+-4], %r2217;
	shl.b32 	%r1576, %r299, 2;
	add.s32 	%r335, %r783, %r1576;
	st.shared.u32 	[%r335+-4], %r2216;
	shl.b32 	%r1577, %r305, 2;
	add.s32 	%r336, %r783, %r1577;
	st.shared.u32 	[%r336+-4], %r2215;
	shl.b32 	%r1578, %r311, 2;
	add.s32 	%r337, %r783, %r1578;
	st.shared.u32 	[%r337+-4], %r2214;
	shl.b32 	%r1579, %r317, 2;
	add.s32 	%r338, %r783, %r1579;
	st.shared.u32 	[%r338+-4], %r2213;
	shl.b32 	%r1580, %r1562, 2;
	add.s32 	%r339, %r783, %r1580;
	st.shared.u32 	[%r339+-4], %r2212;
	shl.b32 	%r1581, %r1, 3;
	add.s32 	%r1582, %r783, %r1581;
	add.s32 	%r340, %r1582, 26112;
	@%p138 bra 	$L__BB12_221;
	ld.param.u64 	%rd437, [_ZN3cub18CUB_300001_SM_10006detail10radix_sort29DeviceRadixSortOnesweepKernelINS1_5radix10policy_hubIiiyE10Policy1000ELNS0_9SortOrderE0EiiyiiNS1_21identity_decomposer_tEEEvPT5_SB_PT3_PKSC_PT1_PKSG_PT2_PKSK_T4_iiT6__param_3];
	cvta.to.global.u64 	%rd93, %rd437;
	shl.b64 	%rd94, %rd9, 3;
	add.s64 	%rd95, %rd93, %rd94;
	ld.global.u64 	%rd96, [%rd95];
	cvt.s64.s32 	%rd97, %r218;
	sub.s64 	%rd456, %rd96, %rd97;
	st.shared.u64 	[%r340], %rd456;
	setp.lt.s32 	%p140, %r3, 1;
	mov.u32 	%r2249, %r2174;
	@%p140 bra 	$L__BB12_220;
	mov.b32 	%r2247, -1;
	mov.u32 	%r2246, %r3;
	mov.u32 	%r2249, %r2174;
$L__BB12_216:
	ld.param.u64 	%rd430, [_ZN3cub18CUB_300001_SM_10006detail10radix_sort29DeviceRadixSortOnesweepKernelINS1_5radix10policy_hubIiiyE10Policy1000ELNS0_9SortOrderE0EiiyiiNS1_21identity_decomposer_tEEEvPT5_SB_PT3_PKSC_PT1_PKSG_PT2_PKSK_T4_iiT6__param_0];
	add.s32 	%r344, %r2246, -1;
	shl.b32 	%r1584, %r344, 8;
	add.s32 	%r1585, %r1584, %r1;
	cvta.to.global.u64 	%rd98, %rd430;
	mul.wide.s32 	%rd99, %r1585, 4;
	add.s64 	%rd19, %rd98, %rd99;
$L__BB12_217:
	membar.cta;
	ld.volatile.global.u32 	%r345, [%rd19];
	setp.eq.s32 	%p141, %r345, 0;
	@%p141 bra 	$L__BB12_217;
	and.b32  	%r1586, %r345, 1073741823;
	add.s32 	%r2249, %r1586, %r2249;
	setp.gt.s32 	%p142, %r345, -1;
	vote.sync.ballot.b32 	%r2247, %p142, %r2247;
	setp.gt.u32 	%p144, %r2246, 1;
	and.pred  	%p145, %p142, %p144;
	mov.u32 	%r2246, %r344;
	@%p145 bra 	$L__BB12_216;
	ld.shared.u64 	%rd456, [%r340];
$L__BB12_220:
	ld.param.u64 	%rd431, [_ZN3cub18CUB_300001_SM_10006detail10radix_sort29DeviceRadixSortOnesweepKernelINS1_5radix10policy_hubIiiyE10Policy1000ELNS0_9SortOrderE0EiiyiiNS1_21identity_decomposer_tEEEvPT5_SB_PT3_PKSC_PT1_PKSG_PT2_PKSK_T4_iiT6__param_0];
	or.b32  	%r1587, %r2249, -2147483648;
	cvta.to.global.u64 	%rd100, %rd431;
	shl.b32 	%r1588, %r3, 8;
	add.s32 	%r1589, %r1588, %r1;
	mul.wide.s32 	%rd101, %r1589, 4;
	add.s64 	%rd102, %rd100, %rd101;
	st.volatile.global.u32 	[%rd102], %r1587;
	sub.s32 	%r1590, %r2249, %r2174;
	cvt.s64.s32 	%rd103, %r1590;
	add.s64 	%rd104, %rd456, %rd103;
	st.shared.u64 	[%r340], %rd104;
$L__BB12_221:
	ld.param.u32 	%r2087, [_ZN3cub18CUB_300001_SM_10006detail10radix_sort29DeviceRadixSortOnesweepKernelINS1_5radix10policy_hubIiiyE10Policy1000ELNS0_9SortOrderE0EiiyiiNS1_21identity_decomposer_tEEEvPT5_SB_PT3_PKSC_PT1_PKSG_PT2_PKSK_T4_iiT6__param_8];
	ld.param.u64 	%rd434, [_ZN3cub18CUB_300001_SM_10006detail10radix_sort29DeviceRadixSortOnesweepKernelINS1_5radix10policy_hubIiiyE10Policy1000ELNS0_9SortOrderE0EiiyiiNS1_21identity_decomposer_tEEEvPT5_SB_PT3_PKSC_PT1_PKSG_PT2_PKSK_T4_iiT6__param_2];
	setp.gt.u32 	%p146, %r1, 255;
	mad.lo.s32 	%r349, %r3, 6528, 6528;
	setp.lt.s32 	%p147, %r349, %r2087;
	setp.eq.s64 	%p148, %rd434, 0;
	or.pred  	%p149, %p148, %p147;
	or.pred  	%p150, %p146, %p149;
	@%p150 bra 	$L__BB12_223;
	ld.param.u64 	%rd435, [_ZN3cub18CUB_300001_SM_10006detail10radix_sort29DeviceRadixSortOnesweepKernelINS1_5radix10policy_hubIiiyE10Policy1000ELNS0_9SortOrderE0EiiyiiNS1_21identity_decomposer_tEEEvPT5_SB_PT3_PKSC_PT1_PKSG_PT2_PKSK_T4_iiT6__param_2];
	ld.shared.u64 	%rd105, [%r340];
	cvt.s64.s32 	%rd106, %r2174;
	cvt.s64.s32 	%rd107, %r218;
	add.s64 	%rd108, %rd107, %rd106;
	add.s64 	%rd109, %rd108, %rd105;
	cvta.to.global.u64 	%rd110, %rd435;
	shl.b64 	%rd111, %rd9, 3;
	add.s64 	%rd112, %rd110, %rd111;
	st.global.u64 	[%rd112], %rd109;
$L__BB12_223:
	ld.param.u32 	%r2088, [_ZN3cub18CUB_300001_SM_10006detail10radix_sort29DeviceRadixSortOnesweepKernelINS1_5radix10policy_hubIiiyE10Policy1000ELNS0_9SortOrderE0EiiyiiNS1_21identity_decomposer_tEEEvPT5_SB_PT3_PKSC_PT1_PKSG_PT2_PKSK_T4_iiT6__param_8];
	ld.param.u64 	%rd438, [_ZN3cub18CUB_300001_SM_10006detail10radix_sort29DeviceRadixSortOnesweepKernelINS1_5radix10policy_hubIiiyE10Policy1000ELNS0_9SortOrderE0EiiyiiNS1_21identity_decomposer_tEEEvPT5_SB_PT3_PKSC_PT1_PKSG_PT2_PKSK_T4_iiT6__param_4];
	cvta.to.global.u64 	%rd22, %rd438;
	shl.b32 	%r1591, %r1, 2;
	add.s32 	%r350, %r783, %r1591;
	setp.gt.s32 	%p151, %r349, %r2088;
	bar.sync 	0;
	@%p151 bra 	$L__BB12_225;
	ld.param.u32 	%r2112, [_ZN3cub18CUB_300001_SM_10006detail10radix_sort29DeviceRadixSortOnesweepKernelINS1_5radix10policy_hubIiiyE10Policy1000ELNS0_9SortOrderE0EiiyiiNS1_21identity_decomposer_tEEEvPT5_SB_PT3_PKSC_PT1_PKSG_PT2_PKSK_T4_iiT6__param_9];
	ld.shared.u32 	%r1593, [%r350];
	shr.u32 	%r1594, %r1593, %r2112;
	and.b32  	%r1595, %r1594, %r221;
	shl.b32 	%r1596, %r1595, 3;
	add.s32 	%r1598, %r783, 26112;
	add.s32 	%r1599, %r1598, %r1596;
	ld.shared.u64 	%rd113, [%r1599];
	add.s64 	%rd114, %rd113, %rd9;
	xor.b32  	%r1600, %r1593, -2147483648;
	shl.b64 	%rd115, %rd114, 2;
	add.s64 	%rd116, %rd22, %rd115;
	st.global.u32 	[%rd116], %r1600;
	bar.warp.sync 	-1;
	ld.shared.u32 	%r1601, [%r350+1536];
	shr.u32 	%r1602, %r1601, %r2112;
	and.b32  	%r1603, %r1602, %r221;
	shl.b32 	%r1604, %r1603, 3;
	add.s32 	%r1605, %r1598, %r1604;
	ld.shared.u64 	%rd117, [%r1605];
	add.s64 	%rd118, %rd117, %rd9;
	xor.b32  	%r1606, %r1601, -2147483648;
	shl.b64 	%rd119, %rd118, 2;
	add.s64 	%rd120, %rd22, %rd119;
	st.global.u32 	[%rd120+1536], %r1606;
	bar.warp.sync 	-1;
	ld.shared.u32 	%r1607, [%r350+3072];
	shr.u32 	%r1608, %r1607, %r2112;
	and.b32  	%r1609, %r1608, %r221;
	shl.b32 	%r1610, %r1609, 3;
	add.s32 	%r1611, %r1598, %r1610;
	ld.shared.u64 	%rd121, [%r1611];
	add.s64 	%rd122, %rd121, %rd9;
	xor.b32  	%r1612, %r1607, -2147483648;
	shl.b64 	%rd123, %rd122, 2;
	add.s64 	%rd124, %rd22, %rd123;
	st.global.u32 	[%rd124+3072], %r1612;
	bar.warp.sync 	-1;
	ld.shared.u32 	%r1613, [%r350+4608];
	shr.u32 	%r1614, %r1613, %r2112;
	and.b32  	%r1615, %r1614, %r221;
	shl.b32 	%r1616, %r1615, 3;
	add.s32 	%r1617, %r1598, %r1616;
	ld.shared.u64 	%rd125, [%r1617];
	add.s64 	%rd126, %rd125, %rd9;
	xor.b32  	%r1618, %r1613, -2147483648;
	shl.b64 	%rd127, %rd126, 2;
	add.s64 	%rd128, %rd22, %rd127;
	st.global.u32 	[%rd128+4608], %r1618;
	bar.warp.sync 	-1;
	ld.shared.u32 	%r1619, [%r350+6144];
	shr.u32 	%r1620, %r1619, %r2112;
	and.b32  	%r1621, %r1620, %r221;
	shl.b32 	%r1622, %r1621, 3;
	add.s32 	%r1623, %r1598, %r1622;
	ld.shared.u64 	%rd129, [%r1623];
	add.s64 	%rd130, %rd129, %rd9;
	xor.b32  	%r1624, %r1619, -2147483648;
	shl.b64 	%rd131, %rd130, 2;
	add.s64 	%rd132, %rd22, %rd131;
	st.global.u32 	[%rd132+6144], %r1624;
	bar.warp.sync 	-1;
	ld.shared.u32 	%r1625, [%r350+7680];
	shr.u32 	%r1626, %r1625, %r2112;
	and.b32  	%r1627, %r1626, %r221;
	shl.b32 	%r1628, %r1627, 3;
	add.s32 	%r1629, %r1598, %r1628;
	ld.shared.u64 	%rd133, [%r1629];
	add.s64 	%rd134, %rd133, %rd9;
	xor.b32  	%r1630, %r1625, -2147483648;
	shl.b64 	%rd135, %rd134, 2;
	add.s64 	%rd136, %rd22, %rd135;
	st.global.u32 	[%rd136+7680], %r1630;
	bar.warp.sync 	-1;
	ld.shared.u32 	%r1631, [%r350+9216];
	shr.u32 	%r1632, %r1631, %r2112;
	and.b32  	%r1633, %r1632, %r221;
	shl.b32 	%r1634, %r1633, 3;
	add.s32 	%r1635, %r1598, %r1634;
	ld.shared.u64 	%rd137, [%r1635];
	add.s64 	%rd138, %rd137, %rd9;
	xor.b32  	%r1636, %r1631, -2147483648;
	shl.b64 	%rd139, %rd138, 2;
	add.s64 	%rd140, %rd22, %rd139;
	st.global.u32 	[%rd140+9216], %r1636;
	bar.warp.sync 	-1;
	ld.shared.u32 	%r1637, [%r350+10752];
	shr.u32 	%r1638, %r1637, %r2112;
	and.b32  	%r1639, %r1638, %r221;
	shl.b32 	%r1640, %r1639, 3;
	add.s32 	%r1641, %r1598, %r1640;
	ld.shared.u64 	%rd141, [%r1641];
	add.s64 	%rd142, %rd141, %rd9;
	xor.b32  	%r1642, %r1637, -2147483648;
	shl.b64 	%rd143, %rd142, 2;
	add.s64 	%rd144, %rd22, %rd143;
	st.global.u32 	[%rd144+10752], %r1642;
	bar.warp.sync 	-1;
	ld.shared.u32 	%r1643, [%r350+12288];
	shr.u32 	%r1644, %r1643, %r2112;
	and.b32  	%r1645, %r1644, %r221;
	shl.b32 	%r1646, %r1645, 3;
	add.s32 	%r1647, %r1598, %r1646;
	ld.shared.u64 	%rd145, [%r1647];
	add.s64 	%rd146, %rd145, %rd9;
	xor.b32  	%r1648, %r1643, -2147483648;
	shl.b64 	%rd147, %rd146, 2;
	add.s64 	%rd148, %rd22, %rd147;
	st.global.u32 	[%rd148+12288], %r1648;
	bar.warp.sync 	-1;
	ld.shared.u32 	%r1649, [%r350+13824];
	shr.u32 	%r1650, %r1649, %r2112;
	and.b32  	%r1651, %r1650, %r221;
	shl.b32 	%r1652, %r1651, 3;
	add.s32 	%r1653, %r1598, %r1652;
	ld.shared.u64 	%rd149, [%r1653];
	add.s64 	%rd150, %rd149, %rd9;
	xor.b32  	%r1654, %r1649, -2147483648;
	shl.b64 	%rd151, %rd150, 2;
	add.s64 	%rd152, %rd22, %rd151;
	st.global.u32 	[%rd152+13824], %r1654;
	bar.warp.sync 	-1;
	ld.shared.u32 	%r1655, [%r350+15360];
	shr.u32 	%r1656, %r1655, %r2112;
	and.b32  	%r1657, %r1656, %r221;
	shl.b32 	%r1658, %r1657, 3;
	add.s32 	%r1659, %r1598, %r1658;
	ld.shared.u64 	%rd153, [%r1659];
	add.s64 	%rd154, %rd153, %rd9;
	xor.b32  	%r1660, %r1655, -2147483648;
	shl.b64 	%rd155, %rd154, 2;
	add.s64 	%rd156, %rd22, %rd155;
	st.global.u32 	[%rd156+15360], %r1660;
	bar.warp.sync 	-1;
	ld.shared.u32 	%r1661, [%r350+16896];
	shr.u32 	%r1662, %r1661, %r2112;
	and.b32  	%r1663, %r1662, %r221;
	shl.b32 	%r1664, %r1663, 3;
	add.s32 	%r1665, %r1598, %r1664;
	ld.shared.u64 	%rd157, [%r1665];
	add.s64 	%rd158, %rd157, %rd9;
	xor.b32  	%r1666, %r1661, -2147483648;
	shl.b64 	%rd159, %rd158, 2;
	add.s64 	%rd160, %rd22, %rd159;
	st.global.u32 	[%rd160+16896], %r1666;
	bar.warp.sync 	-1;
	ld.shared.u32 	%r1667, [%r350+18432];
	shr.u32 	%r1668, %r1667, %r2112;
	and.b32  	%r1669, %r1668, %r221;
	shl.b32 	%r1670, %r1669, 3;
	add.s32 	%r1671, %r1598, %r1670;
	ld.shared.u64 	%rd161, [%r1671];
	add.s64 	%rd162, %rd161, %rd9;
	xor.b32  	%r1672, %r1667, -2147483648;
	shl.b64 	%rd163, %rd162, 2;
	add.s64 	%rd164, %rd22, %rd163;
	st.global.u32 	[%rd164+18432], %r1672;
	bar.warp.sync 	-1;
	ld.shared.u32 	%r1673, [%r350+19968];
	shr.u32 	%r1674, %r1673, %r2112;
	and.b32  	%r1675, %r1674, %r221;
	shl.b32 	%r1676, %r1675, 3;
	add.s32 	%r1677, %r1598, %r1676;
	ld.shared.u64 	%rd165, [%r1677];
	add.s64 	%rd166, %rd165, %rd9;
	xor.b32  	%r1678, %r1673, -2147483648;
	shl.b64 	%rd167, %rd166, 2;
	add.s64 	%rd168, %rd22, %rd167;
	st.global.u32 	[%rd168+19968], %r1678;
	bar.warp.sync 	-1;
	ld.shared.u32 	%r1679, [%r350+21504];
	shr.u32 	%r1680, %r1679, %r2112;
	and.b32  	%r1681, %r1680, %r221;
	shl.b32 	%r1682, %r1681, 3;
	add.s32 	%r1683, %r1598, %r1682;
	ld.shared.u64 	%rd169, [%r1683];
	add.s64 	%rd170, %rd169, %rd9;
	xor.b32  	%r1684, %r1679, -2147483648;
	shl.b64 	%rd171, %rd170, 2;
	add.s64 	%rd172, %rd22, %rd171;
	st.global.u32 	[%rd172+21504], %r1684;
	bar.warp.sync 	-1;
	ld.shared.u32 	%r1685, [%r350+23040];
	shr.u32 	%r1686, %r1685, %r2112;
	and.b32  	%r1687, %r1686, %r221;
	shl.b32 	%r1688, %r1687, 3;
	add.s32 	%r1689, %r1598, %r1688;
	ld.shared.u64 	%rd173, [%r1689];
	add.s64 	%rd174, %rd173, %rd9;
	xor.b32  	%r1690, %r1685, -2147483648;
	shl.b64 	%rd175, %rd174, 2;
	add.s64 	%rd176, %rd22, %rd175;
	st.global.u32 	[%rd176+23040], %r1690;
	bar.warp.sync 	-1;
	ld.shared.u32 	%r1691, [%r350+24576];
	shr.u32 	%r1692, %r1691, %r2112;
	and.b32  	%r1693, %r1692, %r221;
	shl.b32 	%r1694, %r1693, 3;
	add.s32 	%r1695, %r1598, %r1694;
	ld.shared.u64 	%rd177, [%r1695];
	add.s64 	%rd178, %rd177, %rd9;
	xor.b32  	%r1696, %r1691, -2147483648;
	shl.b64 	%rd179, %rd178, 2;
	add.s64 	%rd180, %rd22, %rd179;
	st.global.u32 	[%rd180+24576], %r1696;
	bar.warp.sync 	-1;
	bra.uni 	$L__BB12_260;
$L__BB12_225:
	ld.param.u32 	%r2089, [_ZN3cub18CUB_300001_SM_10006detail10radix_sort29DeviceRadixSortOnesweepKernelINS1_5radix10policy_hubIiiyE10Policy1000ELNS0_9SortOrderE0EiiyiiNS1_21identity_decomposer_tEEEvPT5_SB_PT3_PKSC_PT1_PKSG_PT2_PKSK_T4_iiT6__param_8];
	mad.lo.s32 	%r351, %r3, -6528, %r2089;
	setp.ge.s32 	%p152, %r1, %r351;
	@%p152 bra 	$L__BB12_227;
	ld.param.u32 	%r2113, [_ZN3cub18CUB_300001_SM_10006detail10radix_sort29DeviceRadixSortOnesweepKernelINS1_5radix10policy_hubIiiyE10Policy1000ELNS0_9SortOrderE0EiiyiiNS1_21identity_decomposer_tEEEvPT5_SB_PT3_PKSC_PT1_PKSG_PT2_PKSK_T4_iiT6__param_9];
	ld.shared.u32 	%r1697, [%r350];
	shr.u32 	%r1698, %r1697, %r2113;
	and.b32  	%r1699, %r1698, %r221;
	shl.b32 	%r1700, %r1699, 3;
	add.s32 	%r1702, %r783, %r1700;
	ld.shared.u64 	%rd181, [%r1702+26112];
	xor.b32  	%r1703, %r1697, -2147483648;
	add.s64 	%rd182, %rd181, %rd9;
	shl.b64 	%rd183, %rd182, 2;
	add.s64 	%rd184, %rd22, %rd183;
	st.global.u32 	[%rd184], %r1703;
$L__BB12_227:
	bar.warp.sync 	-1;
	add.s32 	%r1704, %r1, 384;
	setp.ge.s32 	%p153, %r1704, %r351;
	@%p153 bra 	$L__BB12_229;
	ld.param.u32 	%r2114, [_ZN3cub18CUB_300001_SM_10006detail10radix_sort29DeviceRadixSortOnesweepKernelINS1_5radix10policy_hubIiiyE10Policy1000ELNS0_9SortOrderE0EiiyiiNS1_21identity_decomposer_tEEEvPT5_SB_PT3_PKSC_PT1_PKSG_PT2_PKSK_T4_iiT6__param_9];
	ld.shared.u32 	%r1705, [%r350+1536];
	shr.u32 	%r1706, %r1705, %r2114;
	and.b32  	%r1707, %r1706, %r221;
	shl.b32 	%r1708, %r1707, 3;
	add.s32 	%r1710, %r783, %r1708;
	ld.shared.u64 	%rd185, [%r1710+26112];
	xor.b32  	%r1711, %r1705, -2147483648;
	add.s64 	%rd186, %rd185, %rd9;
	shl.b64 	%rd187, %rd186, 2;
	add.s64 	%rd188, %rd22, %rd187;
	st.global.u32 	[%rd188+1536], %r1711;
$L__BB12_229:
	bar.warp.sync 	-1;
	add.s32 	%r1712, %r1, 768;
	setp.ge.s32 	%p154, %r1712, %r351;
	@%p154 bra 	$L__BB12_231;
	ld.param.u32 	%r2115, [_ZN3cub18CUB_300001_SM_10006detail10radix_sort29DeviceRadixSortOnesweepKernelINS1_5radix10policy_hubIiiyE10Policy1000ELNS0_9SortOrderE0EiiyiiNS1_21identity_decomposer_tEEEvPT5_SB_PT3_PKSC_PT1_PKSG_PT2_PKSK_T4_iiT6__param_9];
	ld.shared.u32 	%r1713, [%r350+3072];
	shr.u32 	%r1714, %r1713, %r2115;
	and.b32  	%r1715, %r1714, %r221;
	shl.b32 	%r1716, %r1715, 3;
	add.s32 	%r1718, %r783, %r1716;
	ld.shared.u64 	%rd189, [%r1718+26112];
	xor.b32  	%r1719, %r1713, -2147483648;
	add.s64 	%rd190, %rd189, %rd9;
	shl.b64 	%rd191, %rd190, 2;
	add.s64 	%rd192, %rd22, %rd191;
	st.global.u32 	[%rd192+3072], %r1719;
$L__BB12_231:
	bar.warp.sync 	-1;
	add.s32 	%r1720, %r1, 1152;
	setp.ge.s32 	%p155, %r1720, %r351;
	@%p155 bra 	$L__BB12_233;
	ld.param.u32 	%r2116, [_ZN3cub18CUB_300001_SM_10006detail10radix_sort29DeviceRadixSortOnesweepKernelINS1_5radix10policy_hubIiiyE10Policy1000ELNS0_9SortOrderE0EiiyiiNS1_21identity_decomposer_tEEEvPT5_SB_PT3_PKSC_PT1_PKSG_PT2_PKSK_T4_iiT6__param_9];
	ld.shared.u32 	%r1721, [%r350+4608];
	shr.u32 	%r1722, %r1721, %r2116;
	and.b32  	%r1723, %r1722, %r221;
	shl.b32 	%r1724, %r1723, 3;
	add.s32 	%r1726, %r783, %r1724;
	ld.shared.u64 	%rd193, [%r1726+26112];
	xor.b32  	%r1727, %r1721, -2147483648;
	add.s64 	%rd194, %rd193, %rd9;
	shl.b64 	%rd195, %rd194, 2;
	add.s64 	%rd196, %rd22, %rd195;
	st.global.u32 	[%rd196+4608], %r1727;
$L__BB12_233:
	bar.warp.sync 	-1;
	add.s32 	%r1728, %r1, 1536;
	setp.ge.s32 	%p156, %r1728, %r351;
	@%p156 bra 	$L__BB12_235;
	ld.param.u32 	%r2117, [_ZN3cub18CUB_300001_SM_10006detail10radix_sort29DeviceRadixSortOnesweepKernelINS1_5radix10policy_hubIiiyE10Policy1000ELNS0_9SortOrderE0EiiyiiNS1_21identity_decomposer_tEEEvPT5_SB_PT3_PKSC_PT1_PKSG_PT2_PKSK_T4_iiT6__param_9];
	ld.shared.u32 	%r1729, [%r350+6144];
	shr.u32 	%r1730, %r1729, %r2117;
	and.b32  	%r1731, %r1730, %r221;
	shl.b32 	%r1732, %r1731, 3;
	add.s32 	%r1734, %r783, %r1732;
	ld.shared.u64 	%rd197, [%r1734+26112];
	xor.b32  	%r1735, %r1729, -2147483648;
	add.s64 	%rd198, %rd197, %rd9;
	shl.b64 	%rd199, %rd198, 2;
	add.s64 	%rd200, %rd22, %rd199;
	st.global.u32 	[%rd200+6144], %r1735;
$L__BB12_235:
	bar.warp.sync 	-1;
	add.s32 	%r1736, %r1, 1920;
	setp.ge.s32 	%p157, %r1736, %r351;
	@%p157 bra 	$L__BB12_237;
	ld.param.u32 	%r2118, [_ZN3cub18CUB_300001_SM_10006detail10radix_sort29DeviceRadixSortOnesweepKernelINS1_5radix10policy_hubIiiyE10Policy1000ELNS0_9SortOrderE0EiiyiiNS1_21identity_decomposer_tEEEvPT5_SB_PT3_PKSC_PT1_PKSG_PT2_PKSK_T4_iiT6__param_9];
	ld.shared.u32 	%r1737, [%r350+7680];
	shr.u32 	%r1738, %r1737, %r2118;
	and.b32  	%r1739, %r1738, %r221;
	shl.b32 	%r1740, %r1739, 3;
	add.s32 	%r1742, %r783, %r1740;
	ld.shared.u64 	%rd201, [%r1742+26112];
	xor.b32  	%r1743, %r1737, -2147483648;
	add.s64 	%rd202, %rd201, %rd9;
	shl.b64 	%rd203, %rd202, 2;
	add.s64 	%rd204, %rd22, %rd203;
	st.global.u32 	[%rd204+7680], %r1743;
$L__BB12_237:
	bar.warp.sync 	-1;
	add.s32 	%r1744, %r1, 2304;
	setp.ge.s32 	%p158, %r1744, %r351;
	@%p158 bra 	$L__BB12_239;
	ld.param.u32 	%r2119, [_ZN3cub18CUB_300001_SM_10006detail10radix_sort29DeviceRadixSortOnesweepKernelINS1_5radix10policy_hubIiiyE10Policy1000ELNS0_9SortOrderE0EiiyiiNS1_21identity_decomposer_tEEEvPT5_SB_PT3_PKSC_PT1_PKSG_PT2_PKSK_T4_iiT6__param_9];
	ld.shared.u32 	%r1745, [%r350+9216];
	shr.u32 	%r1746, %r1745, %r2119;
	and.b32  	%r1747, %r1746, %r221;
	shl.b32 	%r1748, %r1747, 3;
	add.s32 	%r1750, %r783, %r1748;
	ld.shared.u64 	%rd205, [%r1750+26112];
	xor.b32  	%r1751, %r1745, -2147483648;
	add.s64 	%rd206, %rd205, %rd9;
	shl.b64 	%rd207, %rd206, 2;
	add.s64 	%rd208, %rd22, %rd207;
	st.global.u32 	[%rd208+9216], %r1751;
$L__BB12_239:
	bar.warp.sync 	-1;
	add.s32 	%r1752, %r1, 2688;
	setp.ge.s32 	%p159, %r1752, %r351;
	@%p159 bra 	$L__BB12_241;
	ld.param.u32 	%r2120, [_ZN3cub18CUB_300001_SM_10006detail10radix_sort29DeviceRadixSortOnesweepKernelINS1_5radix10policy_hubIiiyE10Policy1000ELNS0_9SortOrderE0EiiyiiNS1_21identity_decomposer_tEEEvPT5_SB_PT3_PKSC_PT1_PKSG_PT2_PKSK_T4_iiT6__param_9];
	ld.shared.u32 	%r1753, [%r350+10752];
	shr.u32 	%r1754, %r1753, %r2120;
	and.b32  	%r1755, %r1754, %r221;
	shl.b32 	%r1756, %r1755, 3;
	add.s32 	%r1758, %r783, %r1756;
	ld.shared.u64 	%rd209, [%r1758+26112];
	xor.b32  	%r1759, %r1753, -2147483648;
	add.s64 	%rd210, %rd209, %rd9;
	shl.b64 	%rd211, %rd210, 2;
	add.s64 	%rd212, %rd22, %rd211;
	st.global.u32 	[%rd212+10752], %r1759;
$L__BB12_241:
	bar.warp.sync 	-1;
	or.b32  	%r1760, %r1, 3072;
	setp.ge.s32 	%p160, %r1760, %r351;
	@%p160 bra 	$L__BB12_243;
	ld.param.u32 	%r2121, [_ZN3cub18CUB_300001_SM_10006detail10radix_sort29DeviceRadixSortOnesweepKernelINS1_5radix10policy_hubIiiyE10Policy1000ELNS0_9SortOrderE0EiiyiiNS1_21identity_decomposer_tEEEvPT5_SB_PT3_PKSC_PT1_PKSG_PT2_PKSK_T4_iiT6__param_9];
	ld.shared.u32 	%r1761, [%r350+12288];
	shr.u32 	%r1762, %r1761, %r2121;
	and.b32  	%r1763, %r1762, %r221;
	shl.b32 	%r1764, %r1763, 3;
	add.s32 	%r1766, %r783, %r1764;
	ld.shared.u64 	%rd213, [%r1766+26112];
	xor.b32  	%r1767, %r1761, -2147483648;
	add.s64 	%rd214, %rd213, %rd9;
	shl.b64 	%rd215, %rd214, 2;
	add.s64 	%rd216, %rd22, %rd215;
	st.global.u32 	[%rd216+12288], %r1767;
$L__BB12_243:
	bar.warp.sync 	-1;
	add.s32 	%r1768, %r1, 3456;
	setp.ge.s32 	%p161, %r1768, %r351;
	@%p161 bra 	$L__BB12_245;
	ld.param.u32 	%r2122, [_ZN3cub18CUB_300001_SM_10006detail10radix_sort29DeviceRadixSortOnesweepKernelINS1_5radix10policy_hubIiiyE10Policy1000ELNS0_9SortOrderE0EiiyiiNS1_21identity_decomposer_tEEEvPT5_SB_PT3_PKSC_PT1_PKSG_PT2_PKSK_T4_iiT6__param_9];
	ld.shared.u32 	%r1769, [%r350+13824];
	shr.u32 	%r1770, %r1769, %r2122;
	and.b32  	%r1771, %r1770, %r221;
	shl.b32 	%r1772, %r1771, 3;
	add.s32 	%r1774, %r783, %r1772;
	ld.shared.u64 	%rd217, [%r1774+26112];
	xor.b32  	%r1775, %r1769, -2147483648;
	add.s64 	%rd218, %rd217, %rd9;
	shl.b64 	%rd219, %rd218, 2;
	add.s64 	%rd220, %rd22, %rd219;
	st.global.u32 	[%rd220+13824], %r1775;
$L__BB12_245:
	bar.warp.sync 	-1;
	add.s32 	%r1776, %r1, 3840;
	setp.ge.s32 	%p162, %r1776, %r351;
	@%p162 bra 	$L__BB12_247;
	ld.param.u32 	%r2123, [_ZN3cub18CUB_300001_SM_10006detail10radix_sort29DeviceRadixSortOnesweepKernelINS1_5radix10policy_hubIiiyE10Policy1000ELNS0_9SortOrderE0EiiyiiNS1_21identity_decomposer_tEEEvPT5_SB_PT3_PKSC_PT1_PKSG_PT2_PKSK_T4_iiT6__param_9];
	ld.shared.u32 	%r1777, [%r350+15360];
	shr.u32 	%r1778, %r1777, %r2123;
	and.b32  	%r1779, %r1778, %r221;
	shl.b32 	%r1780, %r1779, 3;
	add.s32 	%r1782, %r783, %r1780;
	ld.shared.u64 	%rd221, [%r1782+26112];
	xor.b32  	%r1783, %r1777, -2147483648;
	add.s64 	%rd222, %rd221, %rd9;
	shl.b64 	%rd223, %rd222, 2;
	add.s64 	%rd224, %rd22, %rd223;
	st.global.u32 	[%rd224+15360], %r1783;
$L__BB12_247:
	bar.warp.sync 	-1;
	add.s32 	%r1784, %r1, 4224;
	setp.ge.s32 	%p163, %r1784, %r351;
	@%p163 bra 	$L__BB12_249;
	ld.param.u32 	%r2124, [_ZN3cub18CUB_300001_SM_10006detail10radix_sort29DeviceRadixSortOnesweepKernelINS1_5radix10policy_hubIiiyE10Policy1000ELNS0_9SortOrderE0EiiyiiNS1_21identity_decomposer_tEEEvPT5_SB_PT3_PKSC_PT1_PKSG_PT2_PKSK_T4_iiT6__param_9];
	ld.shared.u32 	%r1785, [%r350+16896];
	shr.u32 	%r1786, %r1785, %r2124;
	and.b32  	%r1787, %r1786, %r221;
	shl.b32 	%r1788, %r1787, 3;
	add.s32 	%r1790, %r783, %r1788;
	ld.shared.u64 	%rd225, [%r1790+26112];
	xor.b32  	%r1791, %r1785, -2147483648;
	add.s64 	%rd226, %rd225, %rd9;
	shl.b64 	%rd227, %rd226, 2;
	add.s64 	%rd228, %rd22, %rd227;
	st.global.u32 	[%rd228+16896], %r1791;
$L__BB12_249:
	bar.warp.sync 	-1;
	add.s32 	%r1792, %r1, 4608;
	setp.ge.s32 	%p164, %r1792, %r351;
	@%p164 bra 	$L__BB12_251;
	ld.param.u32 	%r2125, [_ZN3cub18CUB_300001_SM_10006detail10radix_sort29DeviceRadixSortOnesweepKernelINS1_5radix10policy_hubIiiyE10Policy1000ELNS0_9SortOrderE0EiiyiiNS1_21identity_decomposer_tEEEvPT5_SB_PT3_PKSC_PT1_PKSG_PT2_PKSK_T4_iiT6__param_9];
	ld.shared.u32 	%r1793, [%r350+18432];
	shr.u32 	%r1794, %r1793, %r2125;
	and.b32  	%r1795, %r1794, %r221;
	shl.b32 	%r1796, %r1795, 3;
	add.s32 	%r1798, %r783, %r1796;
	ld.shared.u64 	%rd229, [%r1798+26112];
	xor.b32  	%r1799, %r1793, -2147483648;
	add.s64 	%rd230, %rd229, %rd9;
	shl.b64 	%rd231, %rd230, 2;
	add.s64 	%rd232, %rd22, %rd231;
	st.global.u32 	[%rd232+18432], %r1799;
$L__BB12_251:
	bar.warp.sync 	-1;
	add.s32 	%r1800, %r1, 4992;
	setp.ge.s32 	%p165, %r1800, %r351;
	@%p165 bra 	$L__BB12_253;
	ld.param.u32 	%r2126, [_ZN3cub18CUB_300001_SM_10006detail10radix_sort29DeviceRadixSortOnesweepKernelINS1_5radix10policy_hubIiiyE10Policy1000ELNS0_9SortOrderE0EiiyiiNS1_21identity_decomposer_tEEEvPT5_SB_PT3_PKSC_PT1_PKSG_PT2_PKSK_T4_iiT6__param_9];
	ld.shared.u32 	%r1801, [%r350+19968];
	shr.u32 	%r1802, %r1801, %r2126;
	and.b32  	%r1803, %r1802, %r221;
	shl.b32 	%r1804, %r1803, 3;
	add.s32 	%r1806, %r783, %r1804;
	ld.shared.u64 	%rd233, [%r1806+26112];
	xor.b32  	%r1807, %r1801, -2147483648;
	add.s64 	%rd234, %rd233, %rd9;
	shl.b64 	%rd235, %rd234, 2;
	add.s64 	%rd236, %rd22, %rd235;
	st.global.u32 	[%rd236+19968], %r1807;
$L__BB12_253:
	bar.warp.sync 	-1;
	add.s32 	%r1808, %r1, 5376;
	setp.ge.s32 	%p166, %r1808, %r351;
	@%p166 bra 	$L__BB12_255;
	ld.param.u32 	%r2127, [_ZN3cub18CUB_300001_SM_10006detail10radix_sort29DeviceRadixSortOnesweepKernelINS1_5radix10policy_hubIiiyE10Policy1000ELNS0_9SortOrderE0EiiyiiNS1_21identity_decomposer_tEEEvPT5_SB_PT3_PKSC_PT1_PKSG_PT2_PKSK_T4_iiT6__param_9];
	ld.shared.u32 	%r1809, [%r350+21504];
	shr.u32 	%r1810, %r1809, %r2127;
	and.b32  	%r1811, %r1810, %r221;
	shl.b32 	%r1812, %r1811, 3;
	add.s32 	%r1814, %r783, %r1812;
	ld.shared.u64 	%rd237, [%r1814+26112];
	xor.b32  	%r1815, %r1809, -2147483648;
	add.s64 	%rd238, %rd237, %rd9;
	shl.b64 	%rd239, %rd238, 2;
	add.s64 	%rd240, %rd22, %rd239;
	st.global.u32 	[%rd240+21504], %r1815;
$L__BB12_255:
	bar.warp.sync 	-1;
	add.s32 	%r1816, %r1, 5760;
	setp.ge.s32 	%p167, %r1816, %r351;
	@%p167 bra 	$L__BB12_257;
	ld.param.u32 	%r2128, [_ZN3cub18CUB_300001_SM_10006detail10radix_sort29DeviceRadixSortOnesweepKernelINS1_5radix10policy_hubIiiyE10Policy1000ELNS0_9SortOrderE0EiiyiiNS1_21identity_decomposer_tEEEvPT5_SB_PT3_PKSC_PT1_PKSG_PT2_PKSK_T4_iiT6__param_9];
	ld.shared.u32 	%r1817, [%r350+23040];
	shr.u32 	%r1818, %r1817, %r2128;
	and.b32  	%r1819, %r1818, %r221;
	shl.b32 	%r1820, %r1819, 3;
	add.s32 	%r1822, %r783, %r1820;
	ld.shared.u64 	%rd241, [%r1822+26112];
	xor.b32  	%r1823, %r1817, -2147483648;
	add.s64 	%rd242, %rd241, %rd9;
	shl.b64 	%rd243, %rd242, 2;
	add.s64 	%rd244, %rd22, %rd243;
	st.global.u32 	[%rd244+23040], %r1823;
$L__BB12_257:
	bar.warp.sync 	-1;
	or.b32  	%r1824, %r1, 6144;
	setp.ge.s32 	%p168, %r1824, %r351;
	@%p168 bra 	$L__BB12_259;
	ld.param.u32 	%r2129, [_ZN3cub18CUB_300001_SM_10006detail10radix_sort29DeviceRadixSortOnesweepKernelINS1_5radix10policy_hubIiiyE10Policy1000ELNS0_9SortOrderE0EiiyiiNS1_21identity_decomposer_tEEEvPT5_SB_PT3_PKSC_PT1_PKSG_PT2_PKSK_T4_iiT6__param_9];
	ld.shared.u32 	%r1825, [%r350+24576];
	shr.u32 	%r1826, %r1825, %r2129;
	and.b32  	%r1827, %r1826, %r221;
	shl.b32 	%r1828, %r1827, 3;
	add.s32 	%r1830, %r783, %r1828;
	ld.shared.u64 	%rd245, [%r1830+26112];
	xor.b32  	%r1831, %r1825, -2147483648;
	add.s64 	%rd246, %rd245, %rd9;
	shl.b64 	%rd247, %rd246, 2;
	add.s64 	%rd248, %rd22, %rd247;
	st.global.u32 	[%rd248+24576], %r1831;
$L__BB12_259:
	bar.warp.sync 	-1;
$L__BB12_260:
	ld.param.u32 	%r2130, [_ZN3cub18CUB_300001_SM_10006detail10radix_sort29DeviceRadixSortOnesweepKernelINS1_5radix10policy_hubIiiyE10Policy1000ELNS0_9SortOrderE0EiiyiiNS1_21identity_decomposer_tEEEvPT5_SB_PT3_PKSC_PT1_PKSG_PT2_PKSK_T4_iiT6__param_9];
	ld.param.u32 	%r2090, [_ZN3cub18CUB_300001_SM_10006detail10radix_sort29DeviceRadixSortOnesweepKernelINS1_5radix10policy_hubIiiyE10Policy1000ELNS0_9SortOrderE0EiiyiiNS1_21identity_decomposer_tEEEvPT5_SB_PT3_PKSC_PT1_PKSG_PT2_PKSK_T4_iiT6__param_8];
	setp.gt.s32 	%p169, %r349, %r2090;
	ld.shared.u32 	%r1832, [%r350];
	shr.u32 	%r1833, %r1832, %r2130;
	and.b32  	%r352, %r1833, %r221;
	ld.shared.u32 	%r1834, [%r350+1536];
	shr.u32 	%r1835, %r1834, %r2130;
	and.b32  	%r353, %r1835, %r221;
	ld.shared.u32 	%r1836, [%r350+3072];
	shr.u32 	%r1837, %r1836, %r2130;
	and.b32  	%r354, %r1837, %r221;
	ld.shared.u32 	%r1838, [%r350+4608];
	shr.u32 	%r1839, %r1838, %r2130;
	and.b32  	%r355, %r1839, %r221;
	ld.shared.u32 	%r1840, [%r350+6144];
	shr.u32 	%r1841, %r1840, %r2130;
	and.b32  	%r356, %r1841, %r221;
	ld.shared.u32 	%r1842, [%r350+7680];
	shr.u32 	%r1843, %r1842, %r2130;
	and.b32  	%r357, %r1843, %r221;
	ld.shared.u32 	%r1844, [%r350+9216];
	shr.u32 	%r1845, %r1844, %r2130;
	and.b32  	%r358, %r1845, %r221;
	ld.shared.u32 	%r1846, [%r350+10752];
	shr.u32 	%r1847, %r1846, %r2130;
	and.b32  	%r359, %r1847, %r221;
	ld.shared.u32 	%r1848, [%r350+12288];
	shr.u32 	%r1849, %r1848, %r2130;
	and.b32  	%r360, %r1849, %r221;
	ld.shared.u32 	%r1850, [%r350+13824];
	shr.u32 	%r1851, %r1850, %r2130;
	and.b32  	%r361, %r1851, %r221;
	ld.shared.u32 	%r1852, [%r350+15360];
	shr.u32 	%r1853, %r1852, %r2130;
	and.b32  	%r362, %r1853, %r221;
	ld.shared.u32 	%r1854, [%r350+16896];
	shr.u32 	%r1855, %r1854, %r2130;
	and.b32  	%r363, %r1855, %r221;
	ld.shared.u32 	%r1856, [%r350+18432];
	shr.u32 	%r1857, %r1856, %r2130;
	and.b32  	%r364, %r1857, %r221;
	ld.shared.u32 	%r1858, [%r350+19968];
	shr.u32 	%r1859, %r1858, %r2130;
	and.b32  	%r365, %r1859, %r221;
	ld.shared.u32 	%r1860, [%r350+21504];
	shr.u32 	%r1861, %r1860, %r2130;
	and.b32  	%r366, %r1861, %r221;
	ld.shared.u32 	%r1862, [%r350+23040];
	shr.u32 	%r1863, %r1862, %r2130;
	and.b32  	%r367, %r1863, %r221;
	ld.shared.u32 	%r1864, [%r350+24576];
	shr.u32 	%r1865, %r1864, %r2130;
	and.b32  	%r368, %r1865, %r221;
	@%p169 bra 	$L__BB12_262;
	ld.param.u64 	%rd443, [_ZN3cub18CUB_300001_SM_10006detail10radix_sort29DeviceRadixSortOnesweepKernelINS1_5radix10policy_hubIiiyE10Policy1000ELNS0_9SortOrderE0EiiyiiNS1_21identity_decomposer_tEEEvPT5_SB_PT3_PKSC_PT1_PKSG_PT2_PKSK_T4_iiT6__param_7];
	cvta.to.global.u64 	%rd249, %rd443;
	and.b32  	%r1869, %r1, 31;
	or.b32  	%r1870, %r647, %r1869;
	cvt.u64.u32 	%rd250, %r1870;
	mul.lo.s32 	%r1871, %r3, 6528;
	cvt.s64.s32 	%rd251, %r1871;
	add.s64 	%rd252, %rd250, %rd251;
	shl.b64 	%rd253, %rd252, 2;
	add.s64 	%rd254, %rd249, %rd253;
	ld.global.u32 	%r2266, [%rd254];
	ld.global.u32 	%r2267, [%rd254+128];
	ld.global.u32 	%r2268, [%rd254+256];
	ld.global.u32 	%r2269, [%rd254+384];
	ld.global.u32 	%r2270, [%rd254+512];
	ld.global.u32 	%r2271, [%rd254+640];
	ld.global.u32 	%r2272, [%rd254+768];
	ld.global.u32 	%r2273, [%rd254+896];
	ld.global.u32 	%r2274, [%rd254+1024];
	ld.global.u32 	%r2275, [%rd254+1152];
	ld.global.u32 	%r2276, [%rd254+1280];
	ld.global.u32 	%r2277, [%rd254+1408];
	ld.global.u32 	%r2278, [%rd254+1536];
	ld.global.u32 	%r2279, [%rd254+1664];
	ld.global.u32 	%r2280, [%rd254+1792];
	ld.global.u32 	%r2281, [%rd254+1920];
	ld.global.u32 	%r2282, [%rd254+2048];
	bra.uni 	$L__BB12_296;
$L__BB12_262:
	ld.param.u32 	%r2091, [_ZN3cub18CUB_300001_SM_10006detail10radix_sort29DeviceRadixSortOnesweepKernelINS1_5radix10policy_hubIiiyE10Policy1000ELNS0_9SortOrderE0EiiyiiNS1_21identity_decomposer_tEEEvPT5_SB_PT3_PKSC_PT1_PKSG_PT2_PKSK_T4_iiT6__param_8];
	ld.param.u64 	%rd444, [_ZN3cub18CUB_300001_SM_10006detail10radix_sort29DeviceRadixSortOnesweepKernelINS1_5radix10policy_hubIiiyE10Policy1000ELNS0_9SortOrderE0EiiyiiNS1_21identity_decomposer_tEEEvPT5_SB_PT3_PKSC_PT1_PKSG_PT2_PKSK_T4_iiT6__param_7];
	cvta.to.global.u64 	%rd255, %rd444;
	add.s64 	%rd23, %rd255, %rd63;
	cvt.u32.u64 	%r1874, %rd7;
	sub.s32 	%r386, %r2091, %r649;
	setp.ge.s32 	%p170, %r1874, %r386;
	@%p170 bra 	$L__BB12_264;
	ld.global.u32 	%r2266, [%rd23];
$L__BB12_264:
	add.s32 	%r1877, %r1874, 32;
	setp.ge.s32 	%p171, %r1877, %r386;
	@%p171 bra 	$L__BB12_266;
	ld.global.u32 	%r2267, [%rd23+128];
$L__BB12_266:
	add.s32 	%r1880, %r1874, 64;
	setp.ge.s32 	%p172, %r1880, %r386;
	@%p172 bra 	$L__BB12_268;
	ld.global.u32 	%r2268, [%rd23+256];
$L__BB12_268:
	add.s32 	%r1883, %r1874, 96;
	setp.ge.s32 	%p173, %r1883, %r386;
	@%p173 bra 	$L__BB12_270;
	ld.global.u32 	%r2269, [%rd23+384];
$L__BB12_270:
	add.s32 	%r1886, %r1874, 128;
	setp.ge.s32 	%p174, %r1886, %r386;
	@%p174 bra 	$L__BB12_272;
	ld.global.u32 	%r2270, [%rd23+512];
$L__BB12_272:
	add.s32 	%r1889, %r1874, 160;
	setp.ge.s32 	%p175, %r1889, %r386;
	@%p175 bra 	$L__BB12_274;
	ld.global.u32 	%r2271, [%rd23+640];
$L__BB12_274:
	add.s32 	%r1892, %r1874, 192;
	setp.ge.s32 	%p176, %r1892, %r386;
	@%p176 bra 	$L__BB12_276;
	ld.global.u32 	%r2272, [%rd23+768];
$L__BB12_276:
	add.s32 	%r1895, %r1874, 224;
	setp.ge.s32 	%p177, %r1895, %r386;
	@%p177 bra 	$L__BB12_278;
	ld.param.u64 	%rd445, [_ZN3cub18CUB_300001_SM_10006detail10radix_sort29DeviceRadixSortOnesweepKernelINS1_5radix10policy_hubIiiyE10Policy1000ELNS0_9SortOrderE0EiiyiiNS1_21identity_decomposer_tEEEvPT5_SB_PT3_PKSC_PT1_PKSG_PT2_PKSK_T4_iiT6__param_7];
	cvta.to.global.u64 	%rd259, %rd445;
	cvt.s64.s32 	%rd260, %r649;
	add.s64 	%rd261, %rd7, %rd260;
	shl.b64 	%rd262, %rd261, 2;
	add.s64 	%rd263, %rd259, %rd262;
	ld.global.u32 	%r2273, [%rd263+896];
$L__BB12_278:
	add.s32 	%r1899, %r1874, 256;
	setp.ge.s32 	%p178, %r1899, %r386;
	@%p178 bra 	$L__BB12_280;
	ld.param.u64 	%rd446, [_ZN3cub18CUB_300001_SM_10006detail10radix_sort29DeviceRadixSortOnesweepKernelINS1_5radix10policy_hubIiiyE10Policy1000ELNS0_9SortOrderE0EiiyiiNS1_21identity_decomposer_tEEEvPT5_SB_PT3_PKSC_PT1_PKSG_PT2_PKSK_T4_iiT6__param_7];
	cvta.to.global.u64 	%rd264, %rd446;
	cvt.s64.s32 	%rd265, %r649;
	add.s64 	%rd266, %rd7, %rd265;
	shl.b64 	%rd267, %rd266, 2;
	add.s64 	%rd268, %rd264, %rd267;
	ld.global.u32 	%r2274, [%rd268+1024];
$L__BB12_280:
	add.s32 	%r1903, %r1874, 288;
	setp.ge.s32 	%p179, %r1903, %r386;
	@%p179 bra 	$L__BB12_282;
	ld.param.u64 	%rd447, [_ZN3cub18CUB_300001_SM_10006detail10radix_sort29DeviceRadixSortOnesweepKernelINS1_5radix10policy_hubIiiyE10Policy1000ELNS0_9SortOrderE0EiiyiiNS1_21identity_decomposer_tEEEvPT5_SB_PT3_PKSC_PT1_PKSG_PT2_PKSK_T4_iiT6__param_7];
	cvta.to.global.u64 	%rd269, %rd447;
	cvt.s64.s32 	%rd270, %r649;
	add.s64 	%rd271, %rd7, %rd270;
	shl.b64 	%rd272, %rd271, 2;
	add.s64 	%rd273, %rd269, %rd272;
	ld.global.u32 	%r2275, [%rd273+1152];
$L__BB12_282:
	add.s32 	%r1907, %r1874, 320;
	setp.ge.s32 	%p180, %r1907, %r386;
	@%p180 bra 	$L__BB12_284;
	ld.param.u64 	%rd448, [_ZN3cub18CUB_300001_SM_10006detail10radix_sort29DeviceRadixSortOnesweepKernelINS1_5radix10policy_hubIiiyE10Policy1000ELNS0_9SortOrderE0EiiyiiNS1_21identity_decomposer_tEEEvPT5_SB_PT3_PKSC_PT1_PKSG_PT2_PKSK_T4_iiT6__param_7];
	cvta.to.global.u64 	%rd274, %rd448;
	cvt.s64.s32 	%rd275, %r649;
	add.s64 	%rd276, %rd7, %rd275;
	shl.b64 	%rd277, %rd276, 2;
	add.s64 	%rd278, %rd274, %rd277;
	ld.global.u32 	%r2276, [%rd278+1280];
$L__BB12_284:
	add.s32 	%r1911, %r1874, 352;
	setp.ge.s32 	%p181, %r1911, %r386;
	@%p181 bra 	$L__BB12_286;
	ld.param.u64 	%rd449, [_ZN3cub18CUB_300001_SM_10006detail10radix_sort29DeviceRadixSortOnesweepKernelINS1_5radix10policy_hubIiiyE10Policy1000ELNS0_9SortOrderE0EiiyiiNS1_21identity_decomposer_tEEEvPT5_SB_PT3_PKSC_PT1_PKSG_PT2_PKSK_T4_iiT6__param_7];
	cvta.to.global.u64 	%rd279, %rd449;
	mul.lo.s32 	%r1912, %r3, 6528;
	cvt.s64.s32 	%rd280, %r1912;
	add.s64 	%rd281, %rd7, %rd280;
	shl.b64 	%rd282, %rd281, 2;
	add.s64 	%rd283, %rd279, %rd282;
	ld.global.u32 	%r2277, [%rd283+1408];
$L__BB12_286:
	add.s32 	%r1915, %r1874, 384;
	setp.ge.s32 	%p182, %r1915, %r386;
	@%p182 bra 	$L__BB12_288;
	ld.param.u64 	%rd450, [_ZN3cub18CUB_300001_SM_10006detail10radix_sort29DeviceRadixSortOnesweepKernelINS1_5radix10policy_hubIiiyE10Policy1000ELNS0_9SortOrderE0EiiyiiNS1_21identity_decomposer_tEEEvPT5_SB_PT3_PKSC_PT1_PKSG_PT2_PKSK_T4_iiT6__param_7];
	cvta.to.global.u64 	%rd284, %rd450;
	mul.lo.s32 	%r1916, %r3, 6528;
	cvt.s64.s32 	%rd285, %r1916;
	add.s64 	%rd286, %rd7, %rd285;
	shl.b64 	%rd287, %rd286, 2;
	add.s64 	%rd288, %rd284, %rd287;
	ld.global.u32 	%r2278, [%rd288+1536];
$L__BB12_288:
	cvt.u32.u64 	%r1918, %rd7;
	add.s32 	%r1919, %r1918, 416;
	setp.ge.s32 	%p183, %r1919, %r386;
	@%p183 bra 	$L__BB12_290;
	ld.param.u64 	%rd451, [_ZN3cub18CUB_300001_SM_10006detail10radix_sort29DeviceRadixSortOnesweepKernelINS1_5radix10policy_hubIiiyE10Policy1000ELNS0_9SortOrderE0EiiyiiNS1_21identity_decomposer_tEEEvPT5_SB_PT3_PKSC_PT1_PKSG_PT2_PKSK_T4_iiT6__param_7];
	cvta.to.global.u64 	%rd289, %rd451;
	mul.lo.s32 	%r1920, %r3, 6528;
	cvt.s64.s32 	%rd290, %r1920;
	add.s64 	%rd291, %rd7, %rd290;
	shl.b64 	%rd292, %rd291, 2;
	add.s64 	%rd293, %rd289, %rd292;
	ld.global.u32 	%r2279, [%rd293+1664];
$L__BB12_290:
	cvt.u32.u64 	%r1922, %rd7;
	add.s32 	%r1923, %r1922, 448;
	setp.ge.s32 	%p184, %r1923, %r386;
	@%p184 bra 	$L__BB12_292;
	ld.param.u64 	%rd452, [_ZN3cub18CUB_300001_SM_10006detail10radix_sort29DeviceRadixSortOnesweepKernelINS1_5radix10policy_hubIiiyE10Policy1000ELNS0_9SortOrderE0EiiyiiNS1_21identity_decomposer_tEEEvPT5_SB_PT3_PKSC_PT1_PKSG_PT2_PKSK_T4_iiT6__param_7];
	cvta.to.global.u64 	%rd294, %rd452;
	mul.lo.s32 	%r1924, %r3, 6528;
	cvt.s64.s32 	%rd295, %r1924;
	add.s64 	%rd296, %rd7, %rd295;
	shl.b64 	%rd297, %rd296, 2;
	add.s64 	%rd298, %rd294, %rd297;
	ld.global.u32 	%r2280, [%rd298+1792];
$L__BB12_292:
	cvt.u32.u64 	%r1926, %rd7;
	add.s32 	%r1927, %r1926, 480;
	setp.ge.s32 	%p185, %r1927, %r386;
	@%p185 bra 	$L__BB12_294;
	ld.param.u64 	%rd453, [_ZN3cub18CUB_300001_SM_10006detail10radix_sort29DeviceRadixSortOnesweepKernelINS1_5radix10policy_hubIiiyE10Policy1000ELNS0_9SortOrderE0EiiyiiNS1_21identity_decomposer_tEEEvPT5_SB_PT3_PKSC_PT1_PKSG_PT2_PKSK_T4_iiT6__param_7];
	cvta.to.global.u64 	%rd299, %rd453;
	mul.lo.s32 	%r1928, %r3, 6528;
	cvt.s64.s32 	%rd300, %r1928;
	add.s64 	%rd301, %rd7, %rd300;
	shl.b64 	%rd302, %rd301, 2;
	add.s64 	%rd303, %rd299, %rd302;
	ld.global.u32 	%r2281, [%rd303+1920];
$L__BB12_294:
	cvt.u32.u64 	%r1930, %rd7;
	add.s32 	%r1931, %r1930, 512;
	setp.ge.s32 	%p186, %r1931, %r386;
	@%p186 bra 	$L__BB12_296;
	ld.param.u64 	%rd454, [_ZN3cub18CUB_300001_SM_10006detail10radix_sort29DeviceRadixSortOnesweepKernelINS1_5radix10policy_hubIiiyE10Policy1000ELNS0_9SortOrderE0EiiyiiNS1_21identity_decomposer_tEEEvPT5_SB_PT3_PKSC_PT1_PKSG_PT2_PKSK_T4_iiT6__param_7];
	cvta.to.global.u64 	%rd304, %rd454;
	mov.u32 	%r1932, %tid.x;
	and.b32  	%r1933, %r1932, 992;
	mul.lo.s32 	%r1934, %r1933, 17;
	and.b32  	%r1935, %r1932, 31;
	or.b32  	%r1936, %r1934, %r1935;
	cvt.u64.u32 	%rd305, %r1936;
	mul.lo.s32 	%r1937, %r3, 6528;
	cvt.s64.s32 	%rd306, %r1937;
	add.s64 	%rd307, %rd305, %rd306;
	shl.b64 	%rd308, %rd307, 2;
	add.s64 	%rd309, %rd304, %rd308;
	ld.global.u32 	%r2282, [%rd309+2048];
$L__BB12_296:
	ld.param.u32 	%r2092, [_ZN3cub18CUB_300001_SM_10006detail10radix_sort29DeviceRadixSortOnesweepKernelINS1_5radix10policy_hubIiiyE10Policy1000ELNS0_9SortOrderE0EiiyiiNS1_21identity_decomposer_tEEEvPT5_SB_PT3_PKSC_PT1_PKSG_PT2_PKSK_T4_iiT6__param_8];
	ld.param.u64 	%rd441, [_ZN3cub18CUB_300001_SM_10006detail10radix_sort29DeviceRadixSortOnesweepKernelINS1_5radix10policy_hubIiiyE10Policy1000ELNS0_9SortOrderE0EiiyiiNS1_21identity_decomposer_tEEEvPT5_SB_PT3_PKSC_PT1_PKSG_PT2_PKSK_T4_iiT6__param_6];
	cvta.to.global.u64 	%rd24, %rd441;
	mov.u32 	%r437, %tid.x;
	cvt.u64.u32 	%rd25, %r437;
	shl.b32 	%r1938, %r437, 2;
	mov.u32 	%r1939, _ZZN3cub18CUB_300001_SM_10006detail10radix_sort29DeviceRadixSortOnesweepKernelINS1_5radix10policy_hubIiiyE10Policy1000ELNS0_9SortOrderE0EiiyiiNS1_21identity_decomposer_tEEEvPT5_SB_PT3_PKSC_PT1_PKSG_PT2_PKSK_T4_iiT6_E1s;
	add.s32 	%r438, %r1939, %r1938;
	mad.lo.s32 	%r1940, %r3, 6528, 6528;
	setp.gt.s32 	%p187, %r1940, %r2092;
	bar.sync 	0;
	st.shared.u32 	[%r323+-4], %r2266;
	st.shared.u32 	[%r324+-4], %r2267;
	st.shared.u32 	[%r325+-4], %r2268;
	st.shared.u32 	[%r326+-4], %r2269;
	st.shared.u32 	[%r327+-4], %r2270;
	st.shared.u32 	[%r328+-4], %r2271;
	st.shared.u32 	[%r329+-4], %r2272;
	st.shared.u32 	[%r330+-4], %r2273;
	st.shared.u32 	[%r331+-4], %r2274;
	st.shared.u32 	[%r332+-4], %r2275;
	st.shared.u32 	[%r333+-4], %r2276;
	st.shared.u32 	[%r334+-4], %r2277;
	st.shared.u32 	[%r335+-4], %r2278;
	st.shared.u32 	[%r336+-4], %r2279;
	st.shared.u32 	[%r337+-4], %r2280;
	st.shared.u32 	[%r338+-4], %r2281;
	st.shared.u32 	[%r339+-4], %r2282;
	bar.sync 	0;
	@%p187 bra 	$L__BB12_298;
	ld.shared.u32 	%r1941, [%r438];
	shl.b32 	%r1942, %r352, 3;
	add.s32 	%r1944, %r1939, 26112;
	add.s32 	%r1945, %r1944, %r1942;
	ld.shared.u64 	%rd310, [%r1945];
	add.s64 	%rd311, %rd310, %rd25;
	shl.b64 	%rd312, %rd311, 2;
	add.s64 	%rd313, %rd24, %rd312;
	st.global.u32 	[%rd313], %r1941;
	bar.warp.sync 	-1;
	ld.shared.u32 	%r1946, [%r438+1536];
	shl.b32 	%r1947, %r353, 3;
	add.s32 	%r1948, %r1944, %r1947;
	ld.shared.u64 	%rd314, [%r1948];
	add.s64 	%rd315, %rd314, %rd25;
	shl.b64 	%rd316, %rd315, 2;
	add.s64 	%rd317, %rd24, %rd316;
	st.global.u32 	[%rd317+1536], %r1946;
	bar.warp.sync 	-1;
	ld.shared.u32 	%r1949, [%r438+3072];
	shl.b32 	%r1950, %r354, 3;
	add.s32 	%r1951, %r1944, %r1950;
	ld.shared.u64 	%rd318, [%r1951];
	add.s64 	%rd319, %rd318, %rd25;
	shl.b64 	%rd320, %rd319, 2;
	add.s64 	%rd321, %rd24, %rd320;
	st.global.u32 	[%rd321+3072], %r1949;
	bar.warp.sync 	-1;
	ld.shared.u32 	%r1952, [%r438+4608];
	shl.b32 	%r1953, %r355, 3;
	add.s32 	%r1954, %r1944, %r1953;
	ld.shared.u64 	%rd322, [%r1954];
	add.s64 	%rd323, %rd322, %rd25;
	shl.b64 	%rd324, %rd323, 2;
	add.s64 	%rd325, %rd24, %rd324;
	st.global.u32 	[%rd325+4608], %r1952;
	bar.warp.sync 	-1;
	ld.shared.u32 	%r1955, [%r438+6144];
	shl.b32 	%r1956, %r356, 3;
	add.s32 	%r1957, %r1944, %r1956;
	ld.shared.u64 	%rd326, [%r1957];
	add.s64 	%rd327, %rd326, %rd25;
	shl.b64 	%rd328, %rd327, 2;
	add.s64 	%rd329, %rd24, %rd328;
	st.global.u32 	[%rd329+6144], %r1955;
	bar.warp.sync 	-1;
	ld.shared.u32 	%r1958, [%r438+7680];
	shl.b32 	%r1959, %r357, 3;
	add.s32 	%r1960, %r1944, %r1959;
	ld.shared.u64 	%rd330, [%r1960];
	add.s64 	%rd331, %rd330, %rd25;
	shl.b64 	%rd332, %rd331, 2;
	add.s64 	%rd333, %rd24, %rd332;
	st.global.u32 	[%rd333+7680], %r1958;
	bar.warp.sync 	-1;
	ld.shared.u32 	%r1961, [%r438+9216];
	shl.b32 	%r1962, %r358, 3;
	add.s32 	%r1963, %r1944, %r1962;
	ld.shared.u64 	%rd334, [%r1963];
	add.s64 	%rd335, %rd334, %rd25;
	shl.b64 	%rd336, %rd335, 2;
	add.s64 	%rd337, %rd24, %rd336;
	st.global.u32 	[%rd337+9216], %r1961;
	bar.warp.sync 	-1;
	ld.shared.u32 	%r1964, [%r438+10752];
	shl.b32 	%r1965, %r359, 3;
	add.s32 	%r1966, %r1944, %r1965;
	ld.shared.u64 	%rd338, [%r1966];
	add.s64 	%rd339, %rd338, %rd25;
	shl.b64 	%rd340, %rd339, 2;
	add.s64 	%rd341, %rd24, %rd340;
	st.global.u32 	[%rd341+10752], %r1964;
	bar.warp.sync 	-1;
	ld.shared.u32 	%r1967, [%r438+12288];
	shl.b32 	%r1968, %r360, 3;
	add.s32 	%r1969, %r1944, %r1968;
	ld.shared.u64 	%rd342, [%r1969];
	add.s64 	%rd343, %rd342, %rd25;
	shl.b64 	%rd344, %rd343, 2;
	add.s64 	%rd345, %rd24, %rd344;
	st.global.u32 	[%rd345+12288], %r1967;
	bar.warp.sync 	-1;
	ld.shared.u32 	%r1970, [%r438+13824];
	shl.b32 	%r1971, %r361, 3;
	add.s32 	%r1972, %r1944, %r1971;
	ld.shared.u64 	%rd346, [%r1972];
	add.s64 	%rd347, %rd346, %rd25;
	shl.b64 	%rd348, %rd347, 2;
	add.s64 	%rd349, %rd24, %rd348;
	st.global.u32 	[%rd349+13824], %r1970;
	bar.warp.sync 	-1;
	ld.shared.u32 	%r1973, [%r438+15360];
	shl.b32 	%r1974, %r362, 3;
	add.s32 	%r1975, %r1944, %r1974;
	ld.shared.u64 	%rd350, [%r1975];
	add.s64 	%rd351, %rd350, %rd25;
	shl.b64 	%rd352, %rd351, 2;
	add.s64 	%rd353, %rd24, %rd352;
	st.global.u32 	[%rd353+15360], %r1973;
	bar.warp.sync 	-1;
	ld.shared.u32 	%r1976, [%r438+16896];
	shl.b32 	%r1977, %r363, 3;
	add.s32 	%r1978, %r1944, %r1977;
	ld.shared.u64 	%rd354, [%r1978];
	add.s64 	%rd355, %rd354, %rd25;
	shl.b64 	%rd356, %rd355, 2;
	add.s64 	%rd357, %rd24, %rd356;
	st.global.u32 	[%rd357+16896], %r1976;
	bar.warp.sync 	-1;
	ld.shared.u32 	%r1979, [%r438+18432];
	shl.b32 	%r1980, %r364, 3;
	add.s32 	%r1981, %r1944, %r1980;
	ld.shared.u64 	%rd358, [%r1981];
	add.s64 	%rd359, %rd358, %rd25;
	shl.b64 	%rd360, %rd359, 2;
	add.s64 	%rd361, %rd24, %rd360;
	st.global.u32 	[%rd361+18432], %r1979;
	bar.warp.sync 	-1;
	ld.shared.u32 	%r1982, [%r438+19968];
	shl.b32 	%r1983, %r365, 3;
	add.s32 	%r1984, %r1944, %r1983;
	ld.shared.u64 	%rd362, [%r1984];
	add.s64 	%rd363, %rd362, %rd25;
	shl.b64 	%rd364, %rd363, 2;
	add.s64 	%rd365, %rd24, %rd364;
	st.global.u32 	[%rd365+19968], %r1982;
	bar.warp.sync 	-1;
	ld.shared.u32 	%r1985, [%r438+21504];
	shl.b32 	%r1986, %r366, 3;
	add.s32 	%r1987, %r1944, %r1986;
	ld.shared.u64 	%rd366, [%r1987];
	add.s64 	%rd367, %rd366, %rd25;
	shl.b64 	%rd368, %rd367, 2;
	add.s64 	%rd369, %rd24, %rd368;
	st.global.u32 	[%rd369+21504], %r1985;
	bar.warp.sync 	-1;
	ld.shared.u32 	%r1988, [%r438+23040];
	shl.b32 	%r1989, %r367, 3;
	add.s32 	%r1990, %r1944, %r1989;
	ld.shared.u64 	%rd370, [%r1990];
	add.s64 	%rd371, %rd370, %rd25;
	shl.b64 	%rd372, %rd371, 2;
	add.s64 	%rd373, %rd24, %rd372;
	st.global.u32 	[%rd373+23040], %r1988;
	bar.warp.sync 	-1;
	ld.shared.u32 	%r1991, [%r438+24576];
	shl.b32 	%r1992, %r368, 3;
	add.s32 	%r1993, %r1944, %r1992;
	ld.shared.u64 	%rd374, [%r1993];
	add.s64 	%rd375, %rd374, %rd25;
	shl.b64 	%rd376, %rd375, 2;
	add.s64 	%rd377, %rd24, %rd376;
	st.global.u32 	[%rd377+24576], %r1991;
	bar.warp.sync 	-1;
	bra.uni 	$L__BB12_333;
$L__BB12_298:
	ld.param.u32 	%r2093, [_ZN3cub18CUB_300001_SM_10006detail10radix_sort29DeviceRadixSortOnesweepKernelINS1_5radix10policy_hubIiiyE10Policy1000ELNS0_9SortOrderE0EiiyiiNS1_21identity_decomposer_tEEEvPT5_SB_PT3_PKSC_PT1_PKSG_PT2_PKSK_T4_iiT6__param_8];
	mad.lo.s32 	%r439, %r3, -6528, %r2093;
	shl.b32 	%r1994, %r352, 3;
	add.s32 	%r1996, %r1939, %r1994;
	ld.shared.u64 	%rd26, [%r1996+26112];
	setp.ge.s32 	%p188, %r437, %r439;
	@%p188 bra 	$L__BB12_300;
	ld.shared.u32 	%r1997, [%r438];
	add.s64 	%rd378, %rd26, %rd25;
	shl.b64 	%rd379, %rd378, 2;
	add.s64 	%rd380, %rd24, %rd379;
	st.global.u32 	[%rd380], %r1997;
$L__BB12_300:
	bar.warp.sync 	-1;
	shl.b32 	%r1998, %r353, 3;
	add.s32 	%r2000, %r1939, %r1998;
	ld.shared.u64 	%rd27, [%r2000+26112];
	add.s32 	%r2001, %r437, 384;
	setp.ge.s32 	%p189, %r2001, %r439;
	@%p189 bra 	$L__BB12_302;
	ld.shared.u32 	%r2002, [%r438+1536];
	add.s64 	%rd381, %rd27, %rd25;
	shl.b64 	%rd382, %rd381, 2;
	add.s64 	%rd383, %rd24, %rd382;
	st.global.u32 	[%rd383+1536], %r2002;
$L__BB12_302:
	bar.warp.sync 	-1;
	shl.b32 	%r2003, %r354, 3;
	add.s32 	%r2005, %r1939, %r2003;
	ld.shared.u64 	%rd28, [%r2005+26112];
	add.s32 	%r2006, %r437, 768;
	setp.ge.s32 	%p190, %r2006, %r439;
	@%p190 bra 	$L__BB12_304;
	ld.shared.u32 	%r2007, [%r438+3072];
	add.s64 	%rd384, %rd28, %rd25;
	shl.b64 	%rd385, %rd384, 2;
	add.s64 	%rd386, %rd24, %rd385;
	st.global.u32 	[%rd386+3072], %r2007;
$L__BB12_304:
	bar.warp.sync 	-1;
	shl.b32 	%r2008, %r355, 3;
	add.s32 	%r2010, %r1939, %r2008;
	ld.shared.u64 	%rd29, [%r2010+26112];
	add.s32 	%r2011, %r437, 1152;
	setp.ge.s32 	%p191, %r2011, %r439;
	@%p191 bra 	$L__BB12_306;
	ld.shared.u32 	%r2012, [%r438+4608];
	add.s64 	%rd387, %rd29, %rd25;
	shl.b64 	%rd388, %rd387, 2;
	add.s64 	%rd389, %rd24, %rd388;
	st.global.u32 	[%rd389+4608], %r2012;
$L__BB12_306:
	bar.warp.sync 	-1;
	shl.b32 	%r2013, %r356, 3;
	add.s32 	%r2015, %r1939, %r2013;
	ld.shared.u64 	%rd30, [%r2015+26112];
	add.s32 	%r2016, %r437, 1536;
	setp.ge.s32 	%p192, %r2016, %r439;
	@%p192 bra 	$L__BB12_308;
	ld.shared.u32 	%r2017, [%r438+6144];
	add.s64 	%rd390, %rd30, %rd25;
	shl.b64 	%rd391, %rd390, 2;
	add.s64 	%rd392, %rd24, %rd391;
	st.global.u32 	[%rd392+6144], %r2017;
$L__BB12_308:
	bar.warp.sync 	-1;
	shl.b32 	%r2018, %r357, 3;
	add.s32 	%r2020, %r1939, %r2018;
	ld.shared.u64 	%rd31, [%r2020+26112];
	add.s32 	%r2021, %r437, 1920;
	setp.ge.s32 	%p193, %r2021, %r439;
	@%p193 bra 	$L__BB12_310;
	ld.shared.u32 	%r2022, [%r438+7680];
	add.s64 	%rd393, %rd31, %rd25;
	shl.b64 	%rd394, %rd393, 2;
	add.s64 	%rd395, %rd24, %rd394;
	st.global.u32 	[%rd395+7680], %r2022;
$L__BB12_310:
	bar.warp.sync 	-1;
	shl.b32 	%r2023, %r358, 3;
	add.s32 	%r2025, %r1939, %r2023;
	ld.shared.u64 	%rd32, [%r2025+26112];
	add.s32 	%r2026, %r437, 2304;
	setp.ge.s32 	%p194, %r2026, %r439;
	@%p194 bra 	$L__BB12_312;
	ld.shared.u32 	%r2027, [%r438+9216];
	add.s64 	%rd396, %rd32, %rd25;
	shl.b64 	%rd397, %rd396, 2;
	add.s64 	%rd398, %rd24, %rd397;
	st.global.u32 	[%rd398+9216], %r2027;
$L__BB12_312:
	bar.warp.sync 	-1;
	shl.b32 	%r2028, %r359, 3;
	add.s32 	%r2030, %r1939, %r2028;
	ld.shared.u64 	%rd33, [%r2030+26112];
	add.s32 	%r2031, %r437, 2688;
	setp.ge.s32 	%p195, %r2031, %r439;
	@%p195 bra 	$L__BB12_314;
	ld.shared.u32 	%r2032, [%r438+10752];
	add.s64 	%rd399, %rd33, %rd25;
	shl.b64 	%rd400, %rd399, 2;
	add.s64 	%rd401, %rd24, %rd400;
	st.global.u32 	[%rd401+10752], %r2032;
$L__BB12_314:
	bar.warp.sync 	-1;
	shl.b32 	%r2033, %r360, 3;
	add.s32 	%r2035, %r1939, %r2033;
	ld.shared.u64 	%rd34, [%r2035+26112];
	or.b32  	%r2036, %r437, 3072;
	setp.ge.s32 	%p196, %r2036, %r439;
	@%p196 bra 	$L__BB12_316;
	ld.shared.u32 	%r2037, [%r438+12288];
	add.s64 	%rd402, %rd34, %rd25;
	shl.b64 	%rd403, %rd402, 2;
	add.s64 	%rd404, %rd24, %rd403;
	st.global.u32 	[%rd404+12288], %r2037;
$L__BB12_316:
	bar.warp.sync 	-1;
	shl.b32 	%r2038, %r361, 3;
	add.s32 	%r2040, %r1939, %r2038;
	ld.shared.u64 	%rd35, [%r2040+26112];
	add.s32 	%r2041, %r437, 3456;
	setp.ge.s32 	%p197, %r2041, %r439;
	@%p197 bra 	$L__BB12_318;
	ld.shared.u32 	%r2042, [%r438+13824];
	add.s64 	%rd405, %rd35, %rd25;
	shl.b64 	%rd406, %rd405, 2;
	add.s64 	%rd407, %rd24, %rd406;
	st.global.u32 	[%rd407+13824], %r2042;
$L__BB12_318:
	bar.warp.sync 	-1;
	shl.b32 	%r2043, %r362, 3;
	add.s32 	%r2045, %r1939, %r2043;
	ld.shared.u64 	%rd36, [%r2045+26112];
	add.s32 	%r2046, %r437, 3840;
	setp.ge.s32 	%p198, %r2046, %r439;
	@%p198 bra 	$L__BB12_320;
	ld.shared.u32 	%r2047, [%r438+15360];
	add.s64 	%rd408, %rd36, %rd25;
	shl.b64 	%rd409, %rd408, 2;
	add.s64 	%rd410, %rd24, %rd409;
	st.global.u32 	[%rd410+15360], %r2047;
$L__BB12_320:
	bar.warp.sync 	-1;
	shl.b32 	%r2048, %r363, 3;
	add.s32 	%r2050, %r1939, %r2048;
	ld.shared.u64 	%rd37, [%r2050+26112];
	add.s32 	%r2051, %r437, 4224;
	setp.ge.s32 	%p199, %r2051, %r439;
	@%p199 bra 	$L__BB12_322;
	ld.shared.u32 	%r2052, [%r438+16896];
	add.s64 	%rd411, %rd37, %rd25;
	shl.b64 	%rd412, %rd411, 2;
	add.s64 	%rd413, %rd24, %rd412;
	st.global.u32 	[%rd413+16896], %r2052;
$L__BB12_322:
	bar.warp.sync 	-1;
	shl.b32 	%r2053, %r364, 3;
	add.s32 	%r2055, %r1939, %r2053;
	ld.shared.u64 	%rd38, [%r2055+26112];
	add.s32 	%r2056, %r437, 4608;
	setp.ge.s32 	%p200, %r2056, %r439;
	@%p200 bra 	$L__BB12_324;
	ld.shared.u32 	%r2057, [%r438+18432];
	add.s64 	%rd414, %rd38, %rd25;
	shl.b64 	%rd415, %rd414, 2;
	add.s64 	%rd416, %rd24, %rd415;
	st.global.u32 	[%rd416+18432], %r2057;
$L__BB12_324:
	bar.warp.sync 	-1;
	shl.b32 	%r2058, %r365, 3;
	add.s32 	%r2060, %r1939, %r2058;
	ld.shared.u64 	%rd39, [%r2060+26112];
	add.s32 	%r2061, %r437, 4992;
	setp.ge.s32 	%p201, %r2061, %r439;
	@%p201 bra 	$L__BB12_326;
	ld.shared.u32 	%r2062, [%r438+19968];
	add.s64 	%rd417, %rd39, %rd25;
	shl.b64 	%rd418, %rd417, 2;
	add.s64 	%rd419, %rd24, %rd418;
	st.global.u32 	[%rd419+19968], %r2062;
$L__BB12_326:
	bar.warp.sync 	-1;
	shl.b32 	%r2063, %r366, 3;
	add.s32 	%r2065, %r1939, %r2063;
	ld.shared.u64 	%rd40, [%r2065+26112];
	add.s32 	%r2066, %r437, 5376;
	setp.ge.s32 	%p202, %r2066, %r439;
	@%p202 bra 	$L__BB12_328;
	ld.shared.u32 	%r2067, [%r438+21504];
	add.s64 	%rd420, %rd40, %rd25;
	shl.b64 	%rd421, %rd420, 2;
	add.s64 	%rd422, %rd24, %rd421;
	st.global.u32 	[%rd422+21504], %r2067;
$L__BB12_328:
	bar.warp.sync 	-1;
	shl.b32 	%r2068, %r367, 3;
	add.s32 	%r2070, %r1939, %r2068;
	ld.shared.u64 	%rd41, [%r2070+26112];
	add.s32 	%r2071, %r437, 5760;
	setp.ge.s32 	%p203, %r2071, %r439;
	@%p203 bra 	$L__BB12_330;
	ld.shared.u32 	%r2072, [%r438+23040];
	add.s64 	%rd423, %rd41, %rd25;
	shl.b64 	%rd424, %rd423, 2;
	add.s64 	%rd425, %rd24, %rd424;
	st.global.u32 	[%rd425+23040], %r2072;
$L__BB12_330:
	bar.warp.sync 	-1;
	shl.b32 	%r2073, %r368, 3;
	add.s32 	%r2075, %r1939, %r2073;
	ld.shared.u64 	%rd426, [%r2075+26112];
	add.s64 	%rd42, %rd426, %rd25;
	or.b32  	%r2076, %r437, 6144;
	setp.ge.s32 	%p204, %r2076, %r439;
	@%p204 bra 	$L__BB12_332;
	ld.shared.u32 	%r2077, [%r438+24576];
	shl.b64 	%rd427, %rd42, 2;
	add.s64 	%rd428, %rd24, %rd427;
	st.global.u32 	[%rd428+24576], %r2077;
$L__BB12_332:
	bar.warp.sync 	-1;
$L__BB12_333:
	ret;

}


// ===== COMPILED SASS (sm_100) =====

	.target	sm_100

	.elftype	@"ET_EXEC"


//--------------------- .note.nv.tkinfo           --------------------------
	.section	.note.nv.tkinfo,"",@"SHT_NOTE"
	.sectionflags	@"SHF_NOTE_NV_TKINFO"
	.tkinfo
        /*0018*/ 	.word	0x00000002
        /*0030*/ 	.string	""
        /*0030*/ 	.string	"ptxas"
        /*0030*/ 	.string	"Cuda compilation tools, release 13.0, V13.0.88"
        /*0030*/ 	.string	"Build cuda_13.0.r13.0/compiler.36424714_0"
        /*0030*/ 	.string	"-arch sm_100 -m 64 "



//--------------------- .note.nv.cuinfo           --------------------------
	.section	.note.nv.cuinfo,"",@"SHT_NOTE"
	.sectionflags	@"SHF_NOTE_NV_CUINFO"
        /*0018*/ 	.short	0x0002
        /*001a*/ 	.short	0x0064
        /*001c*/ 	.short	0x0082
	.zero		2


//--------------------- .nv.info                  --------------------------
	.section	.nv.info,"",@"SHT_CUDA_INFO"
	.align	4


	//----- nvinfo : EIATTR_REGCOUNT
	.align		4
        /*0000*/ 	.byte	0x04, 0x2f
        /*0002*/ 	.short	(.L_55 - .L_54)
	.align		4
.L_54:
        /*0004*/ 	.word	index@(_Z16initStatesKernelP17curandStateXORWOWyi)
        /*0008*/ 	.word	0x0000001f


	//----- nvinfo : EIATTR_FRAME_SIZE
	.align		4
.L_55:
        /*000c*/ 	.byte	0x04, 0x11
        /*000e*/ 	.short	(.L_57 - .L_56)
	.align		4
.L_56:
        /*0010*/ 	.word	index@(_Z16initStatesKernelP17curandStateXORWOWyi)
        /*0014*/ 	.word	0x00000000


	//----- nvinfo : EIATTR_REGCOUNT
	.align		4
.L_57:
        /*0018*/ 	.byte	0x04, 0x2f
        /*001a*/ 	.short	(.L_59 - .L_58)
	.align		4
.L_58:
        /*001c*/ 	.word	index@(_Z17updateAreasKernelPdS_Pii)
        /*0020*/ 	.word	0x0000001a


	//----- nvinfo : EIATTR_FRAME_SIZE
	.align		4
.L_59:
        /*0024*/ 	.byte	0x04, 0x11
        /*0026*/ 	.short	(.L_61 - .L_60)
	.align		4
.L_60:
        /*0028*/ 	.word	index@(_Z17updateAreasKernelPdS_Pii)
        /*002c*/ 	.word	0x00000000


	//----- nvinfo : EIATTR_REGCOUNT
	.align		4
.L_61:
        /*0030*/ 	.byte	0x04, 0x2f
        /*0032*/ 	.short	(.L_63 - .L_62)
	.align		4
.L_62:
        /*0034*/ 	.word	index@(_Z19updateShapeIdKernelPiS_i)
        /*0038*/ 	.word	0x0000000e


	//----- nvinfo : EIATTR_FRAME_SIZE
	.align		4
.L_63:
        /*003c*/ 	.byte	0x04, 0x11
        /*003e*/ 	.short	(.L_65 - .L_64)
	.align		4
.L_64:
        /*0040*/ 	.word	index@(_Z19updateShapeIdKernelPiS_i)
        /*0044*/ 	.word	0x00000000


	//----- nvinfo : EIATTR_REGCOUNT
	.align		4
.L_65:
        /*0048*/ 	.byte	0x04, 0x2f
        /*004a*/ 	.short	(.L_67 - .L_66)
	.align		4
.L_66:
        /*004c*/ 	.word	index@(_Z25updateNeighborCellsKernelPdPiS0_iiiS0_)
        /*0050*/ 	.word	0x00000010


	//----- nvinfo : EIATTR_FRAME_SIZE
	.align		4
.L_67:
        /*0054*/ 	.byte	0x04, 0x11
        /*0056*/ 	.short	(.L_69 - .L_68)
	.align		4
.L_68:
        /*0058*/ 	.word	index@(_Z25updateNeighborCellsKernelPdPiS0_iiiS0_)
        /*005c*/ 	.word	0x00000000


	//----- nvinfo : EIATTR_REGCOUNT
	.align		4
.L_69:
        /*0060*/ 	.byte	0x04, 0x2f
        /*0062*/ 	.short	(.L_71 - .L_70)
	.align		4
.L_70:
        /*0064*/ 	.word	index@(_Z21updateNeighborsKernelPKiS0_PKdS0_S0_iPiS3_iiS3_d)
        /*0068*/ 	.word	0x00000036


	//----- nvinfo : EIATTR_FRAME_SIZE
	.align		4
.L_71:
        /*006c*/ 	.byte	0x04, 0x11
        /*006e*/ 	.short	(.L_73 - .L_72)
	.align		4
.L_72:
        /*0070*/ 	.word	index@($__internal_1_$__cuda_sm20_dsqrt_rn_f64_mediumpath_v1)
        /*0074*/ 	.word	0x00000000


	//----- nvinfo : EIATTR_FRAME_SIZE
	.align		4
.L_73:
        /*0078*/ 	.byte	0x04, 0x11
        /*007a*/ 	.short	(.L_75 - .L_74)
	.align		4
.L_74:
        /*007c*/ 	.word	index@($__internal_0_$__cuda_sm20_div_rn_f64_full)
        /*0080*/ 	.word	0x00000000


	//----- nvinfo : EIATTR_FRAME_SIZE
	.align		4
.L_75:
        /*0084*/ 	.byte	0x04, 0x11
        /*0086*/ 	.short	(.L_77 - .L_76)
	.align		4
.L_76:
        /*0088*/ 	.word	index@(_Z21updateNeighborsKernelPKiS0_PKdS0_S0_iPiS3_iiS3_d)
        /*008c*/ 	.word	0x00000000


	//----- nvinfo : EIATTR_REGCOUNT
	.align		4
.L_77:
        /*0090*/ 	.byte	0x04, 0x2f
        /*0092*/ 	.short	(.L_79 - .L_78)
	.align		4
.L_78:
        /*0094*/ 	.word	index@(_Z15maxReduceKernelPKiiPi)
        /*0098*/ 	.word	0x00000020


	//----- nvinfo : EIATTR_FRAME_SIZE
	.align		4
.L_79:
        /*009c*/ 	.byte	0x04, 0x11
        /*009e*/ 	.short	(.L_81 - .L_80)
	.align		4
.L_80:
        /*00a0*/ 	.word	index@(_Z15maxReduceKernelPKiiPi)
        /*00a4*/ 	.word	0x00000000


	//----- nvinfo : EIATTR_REGCOUNT
	.align		4
.L_81:
        /*00a8*/ 	.byte	0x04, 0x2f
        /*00aa*/ 	.short	(.L_83 - .L_82)
	.align		4
.L_82:
        /*00ac*/ 	.word	index@(_ZN3cub18CUB_300001_SM_10006detail11EmptyKernelIvEEvv)
        /*00b0*/ 	.word	0x00000004


	//----- nvinfo : EIATTR_FRAME_SIZE
	.align		4
.L_83:
        /*00b4*/ 	.byte	0x04, 0x11
        /*00b6*/ 	.short	(.L_85 - .L_84)
	.align		4
.L_84:
        /*00b8*/ 	.word	index@(_ZN3cub18CUB_300001_SM_10006detail11EmptyKernelIvEEvv)
        /*00bc*/ 	.word	0x00000000


	//----- nvinfo : EIATTR_REGCOUNT
	.align		4
.L_85:
        /*00c0*/ 	.byte	0x04, 0x2f
        /*00c2*/ 	.short	(.L_87 - .L_86)
	.align		4
.L_86:
        /*00c4*/ 	.word	index@(_ZN3cub18CUB_300001_SM_10006detail8for_each13static_kernelINS2_12policy_hub_t12policy_500_tElN6thrust24THRUST_300001_SM_1000_NS8cuda_cub10__tabulate7functorINS7_6detail15normal_iteratorINS7_10device_ptrIiEEEENS7_6system6detail7generic6detail22compute_sequence_valueIivEElEEEEvT0_T1_)
        /*00c8*/ 	.word	0x0000000a


	//----- nvinfo : EIATTR_FRAME_SIZE
	.align		4
.L_87:
        /*00cc*/ 	.byte	0x04, 0x11
        /*00ce*/ 	.short	(.L_89 - .L_88)
	.align		4
.L_88:
        /*00d0*/ 	.word	index@(_ZN3cub18CUB_300001_SM_10006detail8for_each13static_kernelINS2_12policy_hub_t12policy_500_tElN6thrust24THRUST_300001_SM_1000_NS8cuda_cub10__tabulate7functorINS7_6detail15normal_iteratorINS7_10device_ptrIiEEEENS7_6system6detail7generic6detail22compute_sequence_valueIivEElEEEEvT0_T1_)
        /*00d4*/ 	.word	0x00000000


	//----- nvinfo : EIATTR_REGCOUNT
	.align		4
.L_89:
        /*00d8*/ 	.byte	0x04, 0x2f
        /*00da*/ 	.short	(.L_91 - .L_90)
	.align		4
.L_90:
        /*00dc*/ 	.word	index@(_ZN3cub18CUB_300001_SM_10006detail8for_each13static_kernelINS2_12policy_hub_t12policy_500_tElNS2_12op_wrapper_tIlN6thrust24THRUST_300001_SM_1000_NS6system6detail7generic6detail21binary_search_functorINS8_6detail15normal_iteratorINS8_10device_ptrIiEEEENSC_18binary_search_lessENSC_3lbfEEENS8_12zip_iteratorIN4cuda3std3__45tupleIJNS8_17counting_iteratorIiNS8_11use_defaultESS_SS_EESI_EEEEEEEEEvT0_T1_)
        /*00e0*/ 	.word	0x00000014


	//----- nvinfo : EIATTR_FRAME_SIZE
	.align		4
.L_91:
        /*00e4*/ 	.byte	0x04, 0x11
        /*00e6*/ 	.short	(.L_93 - .L_92)
	.align		4
.L_92:
        /*00e8*/ 	.word	index@(_ZN3cub18CUB_300001_SM_10006detail8for_each13static_kernelINS2_12policy_hub_t12policy_500_tElNS2_12op_wrapper_tIlN6thrust24THRUST_300001_SM_1000_NS6system6detail7generic6detail21binary_search_functorINS8_6detail15normal_iteratorINS8_10device_ptrIiEEEENSC_18binary_search_lessENSC_3lbfEEENS8_12zip_iteratorIN4cuda3std3__45tupleIJNS8_17counting_iteratorIiNS8_11use_defaultESS_SS_EESI_EEEEEEEEEvT0_T1_)
        /*00ec*/ 	.word	0x00000000


	//----- nvinfo : EIATTR_REGCOUNT
	.align		4
.L_93:
        /*00f0*/ 	.byte	0x04, 0x2f
        /*00f2*/ 	.short	(.L_95 - .L_94)
	.align		4
.L_94:
        /*00f4*/ 	.word	index@(_ZN3cub18CUB_300001_SM_10006detail10radix_sort31DeviceRadixSortSingleTileKernelINS1_5radix10policy_hubIiiyE10Policy1000ELNS0_9SortOrderE0EiiyNS1_21identity_decomposer_tEEEvPKT1_PSA_PKT2_PSE_T3_iiT4_)
        /*00f8*/ 	.word	0x00000099


	//----- nvinfo : EIATTR_FRAME_SIZE
	.align		4
.L_95:
        /*00fc*/ 	.byte	0x04, 0x11
        /*00fe*/ 	.short	(.L_97 - .L_96)
	.align		4
.L_96:
        /*0100*/ 	.word	index@(_ZN3cub18CUB_300001_SM_10006detail10radix_sort31DeviceRadixSortSingleTileKernelINS1_5radix10policy_hubIiiyE10Policy1000ELNS0_9SortOrderE0EiiyNS1_21identity_decomposer_tEEEvPKT1_PSA_PKT2_PSE_T3_iiT4_)
        /*0104*/ 	.word	0x00000000


	//----- nvinfo : EIATTR_REGCOUNT
	.align		4
.L_97:
        /*0108*/ 	.byte	0x04, 0x2f
        /*010a*/ 	.short	(.L_99 - .L_98)
	.align		4
.L_98:
        /*010c*/ 	.word	index@(_ZN3cub18CUB_300001_SM_10006detail10radix_sort30DeviceRadixSortHistogramKernelINS1_5radix10policy_hubIiiyE10Policy1000ELNS0_9SortOrderE0EiyNS1_21identity_decomposer_tEEEvPT2_PKT1_SA_iiT3_)
        /*0110*/ 	.word	0x00000020


	//----- nvinfo : EIATTR_FRAME_SIZE
	.align		4
.L_99:
        /*0114*/ 	.byte	0x04, 0x11
        /*0116*/ 	.short	(.L_101 - .L_100)
	.align		4
.L_100:
        /*0118*/ 	.word	index@(_ZN3cub18CUB_300001_SM_10006detail10radix_sort30DeviceRadixSortHistogramKernelINS1_5radix10policy_hubIiiyE10Policy1000ELNS0_9SortOrderE0EiyNS1_21identity_decomposer_tEEEvPT2_PKT1_SA_iiT3_)
        /*011c*/ 	.word	0x00000000


	//----- nvinfo : EIATTR_REGCOUNT
	.align		4
.L_101:
        /*0120*/ 	.byte	0x04, 0x2f
        /*0122*/ 	.short	(.L_103 - .L_102)
	.align		4
.L_102:
        /*0124*/ 	.word	index@(_ZN3cub18CUB_300001_SM_10006detail10radix_sort33DeviceRadixSortExclusiveSumKernelINS1_5radix10policy_hubIiiyE10Policy1000EyEEvPT0_)
        /*0128*/ 	.word	0x00000020


	//----- nvinfo : EIATTR_FRAME_SIZE
	.align		4
.L_103:
        /*012c*/ 	.byte	0x04, 0x11
        /*012e*/ 	.short	(.L_105 - .L_104)
	.align		4
.L_104:
        /*0130*/ 	.word	index@(_ZN3cub18CUB_300001_SM_10006detail10radix_sort33DeviceRadixSortExclusiveSumKernelINS1_5radix10policy_hubIiiyE10Policy1000EyEEvPT0_)
        /*0134*/ 	.word	0x00000000


	//----- nvinfo : EIATTR_REGCOUNT
	.align		4
.L_105:
        /*0138*/ 	.byte	0x04, 0x2f
        /*013a*/ 	.short	(.L_107 - .L_106)
	.align		4
.L_106:
        /*013c*/ 	.word	index@(_ZN3cub18CUB_300001_SM_10006detail10radix_sort29DeviceRadixSortOnesweepKernelINS1_5radix10policy_hubIiiyE10Policy1000ELNS0_9SortOrderE0EiiyiiNS1_21identity_decomposer_tEEEvPT5_SB_PT3_PKSC_PT1_PKSG_PT2_PKSK_T4_iiT6_)
        /*0140*/ 	.word	0x00000049


	//----- nvinfo : EIATTR_FRAME_SIZE
	.align		4
.L_107:
        /*0144*/ 	.byte	0x04, 0x11
        /*0146*/ 	.short	(.L_109 - .L_108)
	.align		4
.L_108:
        /*0148*/ 	.word	index@(_ZN3cub18CUB_300001_SM_10006detail10radix_sort29DeviceRadixSortOnesweepKernelINS1_5radix10policy_hubIiiyE10Policy1000ELNS0_9SortOrderE0EiiyiiNS1_21identity_decomposer_tEEEvPT5_SB_PT3_PKSC_PT1_PKSG_PT2_PKSK_T4_iiT6_)
        /*014c*/ 	.word	0x00000000


	//----- nvinfo : EIATTR_MIN_STACK_SIZE
	.align		4
.L_109:
        /*0150*/ 	.byte	0x04, 0x12
        /*0152*/ 	.short	(.L_111 - .L_110)
	.align		4
.L_110:
        /*0154*/ 	.word	index@(_ZN3cub18CUB_300001_SM_10006detail10radix_sort29DeviceRadixSortOnesweepKernelINS1_5radix10policy_hubIiiyE10Policy1000ELNS0_9SortOrderE0EiiyiiNS1_21identity_decomposer_tEEEvPT5_SB_PT3_PKSC_PT1_PKSG_PT2_PKSK_T4_iiT6_)
        /*0158*/ 	.word	0x00000000


	//----- nvinfo : EIATTR_MIN_STACK_SIZE
	.align		4
.L_111:
        /*015c*/ 	.byte	0x04, 0x12
        /*015e*/ 	.short	(.L_113 - .L_112)
	.align		4
.L_112:
        /*0160*/ 	.word	index@(_ZN3cub18CUB_300001_SM_10006detail10radix_sort33DeviceRadixSortExclusiveSumKernelINS1_5radix10policy_hubIiiyE10Policy1000EyEEvPT0_)
        /*0164*/ 	.word	0x00000000


	//----- nvinfo : EIATTR_MIN_STACK_SIZE
	.align		4
.L_113:
        /*0168*/ 	.byte	0x04, 0x12
        /*016a*/ 	.short	(.L_115 - .L_114)
	.align		4
.L_114:
        /*016c*/ 	.word	index@(_ZN3cub18CUB_300001_SM_10006detail10radix_sort30DeviceRadixSortHistogramKernelINS1_5radix10policy_hubIiiyE10Policy1000ELNS0_9SortOrderE0EiyNS1_21identity_decomposer_tEEEvPT2_PKT1_SA_iiT3_)
        /*0170*/ 	.word	0x00000000


	//----- nvinfo : EIATTR_MIN_STACK_SIZE
	.align		4
.L_115:
        /*0174*/ 	.byte	0x04, 0x12
        /*0176*/ 	.short	(.L_117 - .L_116)
	.align		4
.L_116:
        /*0178*/ 	.word	index@(_ZN3cub18CUB_300001_SM_10006detail10radix_sort31DeviceRadixSortSingleTileKernelINS1_5radix10policy_hubIiiyE10Policy1000ELNS0_9SortOrderE0EiiyNS1_21identity_decomposer_tEEEvPKT1_PSA_PKT2_PSE_T3_iiT4_)
        /*017c*/ 	.word	0x00000000


	//----- nvinfo : EIATTR_MIN_STACK_SIZE
	.align		4
.L_117:
        /*0180*/ 	.byte	0x04, 0x12
        /*0182*/ 	.short	(.L_119 - .L_118)
	.align		4
.L_118:
        /*0184*/ 	.word	index@(_ZN3cub18CUB_300001_SM_10006detail8for_each13static_kernelINS2_12policy_hub_t12policy_500_tElNS2_12op_wrapper_tIlN6thrust24THRUST_300001_SM_1000_NS6system6detail7generic6detail21binary_search_functorINS8_6detail15normal_iteratorINS8_10device_ptrIiEEEENSC_18binary_search_lessENSC_3lbfEEENS8_12zip_iteratorIN4cuda3std3__45tupleIJNS8_17counting_iteratorIiNS8_11use_defaultESS_SS_EESI_EEEEEEEEEvT0_T1_)
        /*0188*/ 	.word	0x00000000


	//----- nvinfo : EIATTR_MIN_STACK_SIZE
	.align		4
.L_119:
        /*018c*/ 	.byte	0x04, 0x12
        /*018e*/ 	.short	(.L_121 - .L_120)
	.align		4
.L_120:
        /*0190*/ 	.word	index@(_ZN3cub18CUB_300001_SM_10006detail8for_each13static_kernelINS2_12policy_hub_t12policy_500_tElN6thrust24THRUST_300001_SM_1000_NS8cuda_cub10__tabulate7functorINS7_6detail15normal_iteratorINS7_10device_ptrIiEEEENS7_6system6detail7generic6detail22compute_sequence_valueIivEElEEEEvT0_T1_)
        /*0194*/ 	.word	0x00000000


	//----- nvinfo : EIATTR_MIN_STACK_SIZE
	.align		4
.L_121:
        /*0198*/ 	.byte	0x04, 0x12
        /*019a*/ 	.short	(.L_123 - .L_122)
	.align		4
.L_122:
        /*019c*/ 	.word	index@(_ZN3cub18CUB_300001_SM_10006detail11EmptyKernelIvEEvv)
        /*01a0*/ 	.word	0x00000000


	//----- nvinfo : EIATTR_MIN_STACK_SIZE
	.align		4
.L_123:
        /*01a4*/ 	.byte	0x04, 0x12
        /*01a6*/ 	.short	(.L_125 - .L_124)
	.align		4
.L_124:
        /*01a8*/ 	.word	index@(_Z15maxReduceKernelPKiiPi)
        /*01ac*/ 	.word	0x00000000


	//----- nvinfo : EIATTR_MIN_STACK_SIZE
	.align		4
.L_125:
        /*01b0*/ 	.byte	0x04, 0x12
        /*01b2*/ 	.short	(.L_127 - .L_126)
	.align		4
.L_126:
        /*01b4*/ 	.word	index@(_Z21updateNeighborsKernelPKiS0_PKdS0_S0_iPiS3_iiS3_d)
        /*01b8*/ 	.word	0x00000000


	//----- nvinfo : EIATTR_MIN_STACK_SIZE
	.align		4
.L_127:
        /*01bc*/ 	.byte	0x04, 0x12
        /*01be*/ 	.short	(.L_129 - .L_128)
	.align		4
.L_128:
        /*01c0*/ 	.word	index@(_Z25updateNeighborCellsKernelPdPiS0_iiiS0_)
        /*01c4*/ 	.word	0x00000000


	//----- nvinfo : EIATTR_MIN_STACK_SIZE
	.align		4
.L_129:
        /*01c8*/ 	.byte	0x04, 0x12
        /*01ca*/ 	.short	(.L_131 - .L_130)
	.align		4
.L_130:
        /*01cc*/ 	.word	index@(_Z19updateShapeIdKernelPiS_i)
        /*01d0*/ 	.word	0x00000000


	//----- nvinfo : EIATTR_MIN_STACK_SIZE
	.align		4
.L_131:
        /*01d4*/ 	.byte	0x04, 0x12
        /*01d6*/ 	.short	(.L_133 - .L_132)
	.align		4
.L_132:
        /*01d8*/ 	.word	index@(_Z17updateAreasKernelPdS_Pii)
        /*01dc*/ 	.word	0x00000000


	//----- nvinfo : EIATTR_MIN_STACK_SIZE
	.align		4
.L_133:
        /*01e0*/ 	.byte	0x04, 0x12
        /*01e2*/ 	.short	(.L_135 - .L_134)
	.align		4
.L_134:
        /*01e4*/ 	.word	index@(_Z16initStatesKernelP17curandStateXORWOWyi)
        /*01e8*/ 	.word	0x00000000
.L_135:


//--------------------- .nv.compat                --------------------------
	.section	.nv.compat,"",@"SHT_CUDA_COMPAT_INFO"
	.align	4
        /*0000*/ 	.byte	0x02, 0x09, 0x00, 0x00, 0x02, 0x02, 0x01, 0x00, 0x02, 0x05, 0x05, 0x00, 0x03, 0x07, 0x01, 0x01
        /*0010*/ 	.byte	0x02, 0x03, 0x00, 0x00, 0x02, 0x06, 0x01, 0x00, 0x04, 0x0b, 0x08, 0x00, 0x01, 0x00, 0x00, 0x00
        /*0020*/ 	.byte	0x00, 0x00, 0x00, 0x00


//--------------------- .nv.info._ZN3cub18CUB_300001_SM_10006detail10radix_sort29DeviceRadixSortOnesweepKernelINS1_5radix10policy_hubIiiyE10Policy1000ELNS0_9SortOrderE0EiiyiiNS1_21identity_decomposer_tEEEvPT5_SB_PT3_PKSC_PT1_PKSG_PT2_PKSK_T4_iiT6_ --------------------------
	.section	.nv.info._ZN3cub18CUB_300001_SM_10006detail10radix_sort29DeviceRadixSortOnesweepKernelINS1_5radix10policy_hubIiiyE10Policy1000ELNS0_9SortOrderE0EiiyiiNS1_21identity_decomposer_tEEEvPT5_SB_PT3_PKSC_PT1_PKSG_PT2_PKSK_T4_iiT6_,"",@"SHT_CUDA_INFO"
	.sectionflags	@""
	.align	4


	//----- nvinfo : EIATTR_CUDA_API_VERSION
	.align		4
        /*0000*/ 	.byte	0x04, 0x37
        /*0002*/ 	.short	(.L_137 - .L_136)
.L_136:
        /*0004*/ 	.word	0x00000082


	//----- nvinfo : EIATTR_KPARAM_INFO
	.align		4
.L_137:
        /*0008*/ 	.byte	0x04, 0x17
        /*000a*/ 	.short	(.L_139 - .L_138)
.L_138:
        /*000c*/ 	.word	0x00000000
        /*0010*/ 	.short	0x000b
        /*0012*/ 	.short	0x004c
        /*0014*/ 	.byte	0x00, 0xf0, 0x05, 0x00


	//----- nvinfo : EIATTR_KPARAM_INFO
	.align		4
.L_139:
        /*0018*/ 	.byte	0x04, 0x17
        /*001a*/ 	.short	(.L_141 - .L_140)
.L_140:
        /*001c*/ 	.word	0x00000000
        /*0020*/ 	.short	0x000a
        /*0022*/ 	.short	0x0048
        /*0024*/ 	.byte	0x00, 0xf0, 0x11, 0x00


	//----- nvinfo : EIATTR_KPARAM_INFO
	.align		4
.L_141:
        /*0028*/ 	.byte	0x04, 0x17
        /*002a*/ 	.short	(.L_143 - .L_142)
.L_142:
        /*002c*/ 	.word	0x00000000
        /*0030*/ 	.short	0x0009
        /*0032*/ 	.short	0x0044
        /*0034*/ 	.byte	0x00, 0xf0, 0x11, 0x00


	//----- nvinfo : EIATTR_KPARAM_INFO
	.align		4
.L_143:
        /*0038*/ 	.byte	0x04, 0x17
        /*003a*/ 	.short	(.L_145 - .L_144)
.L_144:
        /*003c*/ 	.word	0x00000000
        /*0040*/ 	.short	0x0008
        /*0042*/ 	.short	0x0040
        /*0044*/ 	.byte	0x00, 0xf0, 0x11, 0x00


	//----- nvinfo : EIATTR_KPARAM_INFO
	.align		4
.L_145:
        /*0048*/ 	.byte	0x04, 0x17
        /*004a*/ 	.short	(.L_147 - .L_146)
.L_146:
        /*004c*/ 	.word	0x00000000
        /*0050*/ 	.short	0x0007
        /*0052*/ 	.short	0x0038
        /*0054*/ 	.byte	0x00, 0xf5, 0x21, 0x00


	//----- nvinfo : EIATTR_KPARAM_INFO
	.align		4
.L_147:
        /*0058*/ 	.byte	0x04, 0x17
        /*005a*/ 	.short	(.L_149 - .L_148)
.L_148:
        /*005c*/ 	.word	0x00000000
        /*0060*/ 	.short	0x0006
        /*0062*/ 	.short	0x0030
        /*0064*/ 	.byte	0x00, 0xf5, 0x21, 0x00


	//----- nvinfo : EIATTR_KPARAM_INFO
	.align		4
.L_149:
        /*0068*/ 	.byte	0x04, 0x17
        /*006a*/ 	.short	(.L_151 - .L_150)
.L_150:
        /*006c*/ 	.word	0x00000000
        /*0070*/ 	.short	0x0005
        /*0072*/ 	.short	0x0028
        /*0074*/ 	.byte	0x00, 0xf5, 0x21, 0x00


	//----- nvinfo : EIATTR_KPARAM_INFO
	.align		4
.L_151:
        /*0078*/ 	.byte	0x04, 0x17
        /*007a*/ 	.short	(.L_153 - .L_152)
.L_152:
        /*007c*/ 	.word	0x00000000
        /*0080*/ 	.short	0x0004
        /*0082*/ 	.short	0x0020
        /*0084*/ 	.byte	0x00, 0xf5, 0x21, 0x00


	//----- nvinfo : EIATTR_KPARAM_INFO
	.align		4
.L_153:
        /*0088*/ 	.byte	0x04, 0x17
        /*008a*/ 	.short	(.L_155 - .L_154)
.L_154:
        /*008c*/ 	.word	0x00000000
        /*0090*/ 	.short	0x0003
        /*0092*/ 	.short	0x0018
        /*0094*/ 	.byte	0x00, 0xf5, 0x21, 0x00


	//----- nvinfo : EIATTR_KPARAM_INFO
	.align		4
.L_155:
        /*0098*/ 	.byte	0x04, 0x17
        /*009a*/ 	.short	(.L_157 - .L_156)
.L_156:
        /*009c*/ 	.word	0x00000000
        /*00a0*/ 	.short	0x0002
        /*00a2*/ 	.short	0x0010
        /*00a4*/ 	.byte	0x00, 0xf5, 0x21, 0x00


	//----- nvinfo : EIATTR_KPARAM_INFO
	.align		4
.L_157:
        /*00a8*/ 	.byte	0x04, 0x17
        /*00aa*/ 	.short	(.L_159 - .L_158)
.L_158:
        /*00ac*/ 	.word	0x00000000
        /*00b0*/ 	.short	0x0001
        /*00b2*/ 	.short	0x0008
        /*00b4*/ 	.byte	0x00, 0xf5, 0x21, 0x00


	//----- nvinfo : EIATTR_KPARAM_INFO
	.align		4
.L_159:
        /*00b8*/ 	.byte	0x04, 0x17
        /*00ba*/ 	.short	(.L_161 - .L_160)
.L_160:
        /*00bc*/ 	.word	0x00000000
        /*00c0*/ 	.short	0x0000
        /*00c2*/ 	.short	0x0000
        /*00c4*/ 	.byte	0x00, 0xf5, 0x21, 0x00


	//----- nvinfo : EIATTR_SPARSE_MMA_MASK
	.align		4
.L_161:
        /*00c8*/ 	.byte	0x03, 0x50
        /*00ca*/ 	.short	0x0000


	//----- nvinfo : EIATTR_MAXREG_COUNT
	.align		4
        /*00cc*/ 	.byte	0x03, 0x1b
        /*00ce*/ 	.short	0x00a8


	//----- nvinfo : EIATTR_NUM_BARRIERS
	.align		4
        /*00d0*/ 	.byte	0x02, 0x4c
        /*00d2*/ 	.byte	0x01
	.zero		1


	//----- nvinfo : EIATTR_MERCURY_ISA_VERSION
	.align		4
        /*00d4*/ 	.byte	0x03, 0x5f
        /*00d6*/ 	.short	0x0101


	//----- nvinfo : EIATTR_COOP_GROUP_MASK_REGIDS
	.align		4
        /*00d8*/ 	.byte	0x04, 0x29
        /*00da*/ 	.short	(.L_163 - .L_162)


	//   ....[0]....
.L_162:
        /*00dc*/ 	.word	0xffffffff


	//   ....[1]....
        /*00e0*/ 	.word	0x05000006


	//   ....[2]....
        /*00e4*/ 	.word	0xffffffff


	//   ....[3]....
        /*00e8*/ 	.word	0xffffffff


	//   ....[4]....
        /*00ec*/ 	.word	0xffffffff


	//   ....[5]....
        /*00f0*/ 	.word	0xffffffff


	//   ....[6]....
        /*00f4*/ 	.word	0xffffffff


	//   ....[7]....
        /*00f8*/ 	.word	0xffffffff


	//   ....[8]....
        /*00fc*/ 	.word	0xffffffff


	//   ....[9]....
        /*0100*/ 	.word	0xffffffff


	//   ....[10]....
        /*0104*/ 	.word	0xffffffff


	//   ....[11]....
        /*0108*/ 	.word	0xffffffff


	//   ....[12]....
        /*010c*/ 	.word	0xffffffff


	//   ....[13]....
        /*0110*/ 	.word	0xffffffff


	//   ....[14]....
        /*0114*/ 	.word	0xffffffff


	//   ....[15]....
        /*0118*/ 	.word	0xffffffff


	//   ....[16]....
        /*011c*/ 	.word	0xffffffff


	//   ....[17]....
        /*0120*/ 	.word	0xffffffff


	//   ....[18]....
        /*0124*/ 	.word	0xffffffff


	//   ....[19]....
        /*0128*/ 	.word	0xffffffff


	//   ....[20]....
        /*012c*/ 	.word	0xffffffff


	//   ....[21]....
        /*0130*/ 	.word	0xffffffff


	//   ....[22]....
        /*0134*/ 	.word	0xffffffff


	//   ....[23]....
        /*0138*/ 	.word	0xffffffff


	//   ....[24]....
        /*013c*/ 	.word	0xffffffff


	//   ....[25]....
        /*0140*/ 	.word	0xffffffff


	//   ....[26]....
        /*0144*/ 	.word	0xffffffff


	//   ....[27]....
        /*0148*/ 	.word	0xffffffff


	//   ....[28]....
        /*014c*/ 	.word	0xffffffff


	//   ....[29]....
        /*0150*/ 	.word	0xffffffff


	//   ....[30]....
        /*0154*/ 	.word	0xffffffff


	//   ....[31]....
        /*0158*/ 	.word	0xffffffff


	//   ....[32]....
        /*015c*/ 	.word	0xffffffff


	//   ....[33]....
        /*0160*/ 	.word	0xffffffff


	//   ....[34]....
        /*0164*/ 	.word	0xffffffff


	//   ....[35]....
        /*0168*/ 	.word	0xffffffff


	//   ....[36]....
        /*016c*/ 	.word	0xffffffff


	//   ....[37]....
        /*0170*/ 	.word	0xffffffff


	//   ....[38]....
        /*0174*/ 	.word	0xffffffff


	//   ....[39]....
        /*0178*/ 	.word	0xffffffff


	//   ....[40]....
        /*017c*/ 	.word	0xffffffff


	//   ....[41]....
        /*0180*/ 	.word	0xffffffff


	//   ....[42]....
        /*0184*/ 	.word	0xffffffff


	//   ....[43]....
        /*0188*/ 	.word	0xffffffff


	//   ....[44]....
        /*018c*/ 	.word	0xffffffff


	//   ....[45]....
        /*0190*/ 	.word	0xffffffff


	//   ....[46]....
        /*0194*/ 	.word	0xffffffff


	//   ....[47]....
        /*0198*/ 	.word	0xffffffff


	//   ....[48]....
        /*019c*/ 	.word	0xffffffff


	//   ....[49]....
        /*01a0*/ 	.word	0xffffffff


	//   ....[50]....
        /*01a4*/ 	.word	0xffffffff


	//   ....[51]....
        /*01a8*/ 	.word	0xffffffff


	//   ....[52]....
        /*01ac*/ 	.word	0xffffffff


	//   ....[53]....
        /*01b0*/ 	.word	0xffffffff


	//   ....[54]....
        /*01b4*/ 	.word	0xffffffff


	//   ....[55]....
        /*01b8*/ 	.word	0xffffffff


	//   ....[56]....
        /*01bc*/ 	.word	0xffffffff


	//   ....[57]....
        /*01c0*/ 	.word	0xffffffff


	//   ....[58]....
        /*01c4*/ 	.word	0xffffffff


	//   ....[59]....
        /*01c8*/ 	.word	0xffffffff


	//   ....[60]....
        /*01cc*/ 	.word	0xffffffff


	//   ....[61]....
        /*01d0*/ 	.word	0xffffffff


	//   ....[62]....
        /*01d4*/ 	.word	0xffffffff


	//   ....[63]....
        /*01d8*/ 	.word	0xffffffff


	//   ....[64]....
        /*01dc*/ 	.word	0xffffffff


	//   ....[65]....
        /*01e0*/ 	.word	0xffffffff


	//   ....[66]....
        /*01e4*/ 	.word	0xffffffff


	//   ....[67]....
        /*01e8*/ 	.word	0xffffffff


	//   ....[68]....
        /*01ec*/ 	.word	0xffffffff


	//   ....[69]....
        /*01f0*/ 	.word	0xffffffff


	//   ....[70]....
        /*01f4*/ 	.word	0xffffffff


	//   ....[71]....
        /*01f8*/ 	.word	0xffffffff


	//   ....[72]....
        /*01fc*/ 	.word	0xffffffff


	//   ....[73]....
        /*0200*/ 	.word	0xffffffff


	//   ....[74]....
        /*0204*/ 	.word	0xffffffff


	//   ....[75]....
        /*0208*/ 	.word	0xffffffff


	//   ....[76]....
        /*020c*/ 	.word	0xffffffff


	//   ....[77]....
        /*0210*/ 	.word	0xffffffff


	//   ....[78]....
        /*0214*/ 	.word	0xffffffff


	//   ....[79]....
        /*0218*/ 	.word	0xffffffff


	//   ....[80]....
        /*021c*/ 	.word	0xffffffff


	//   ....[81]....
        /*0220*/ 	.word	0xffffffff


	//   ....[82]....
        /*0224*/ 	.word	0xffffffff


	//   ....[83]....
        /*0228*/ 	.word	0xffffffff


	//   ....[84]....
        /*022c*/ 	.word	0xffffffff


	//   ....[85]....
        /*0230*/ 	.word	0xffffffff


	//   ....[86]....
        /*0234*/ 	.word	0xffffffff


	//   ....[87]....
        /*0238*/ 	.word	0xffffffff


	//   ....[88]....
        /*023c*/ 	.word	0xffffffff


	//   ....[89]....
        /*0240*/ 	.word	0xffffffff


	//   ....[90]....
        /*0244*/ 	.word	0xffffffff


	//   ....[91]....
        /*0248*/ 	.word	0xffffffff


	//   ....[92]....
        /*024c*/ 	.word	0xffffffff


	//   ....[93]....
        /*0250*/ 	.word	0xffffffff


	//   ....[94]....
        /*0254*/ 	.word	0xffffffff


	//   ....[95]....
        /*0258*/ 	.word	0xffffffff


	//   ....[96]....
        /*025c*/ 	.word	0xffffffff


	//   ....[97]....
        /*0260*/ 	.word	0xffffffff


	//   ....[98]....
        /*0264*/ 	.word	0xffffffff


	//   ....[99]....
        /*0268*/ 	.word	0xffffffff


	//   ....[100]....
        /*026c*/ 	.word	0xffffffff


	//   ....[101]....
        /*0270*/ 	.word	0xffffffff


	//   ....[102]....
        /*0274*/ 	.word	0xffffffff


	//   ....[103]....
        /*0278*/ 	.word	0xffffffff


	//   ....[104]....
        /*027c*/ 	.word	0xffffffff


	//   ....[105]....
        /*0280*/ 	.word	0xffffffff


	//   ....[106]....
        /*0284*/ 	.word	0xffffffff


	//   ....[107]....
        /*0288*/ 	.word	0xffffffff


	//   ....[108]....
        /*028c*/ 	.word	0xffffffff


	//   ....[109]....
        /*0290*/ 	.word	0xffffffff


	//   ....[110]....
        /*0294*/ 	.word	0xffffffff


	//   ....[111]....
        /*0298*/ 	.word	0xffffffff


	//   ....[112]....
        /*029c*/ 	.word	0xffffffff


	//   ....[113]....
        /*02a0*/ 	.word	0xffffffff


	//   ....[114]....
        /*02a4*/ 	.word	0xffffffff


	//   ....[115]....
        /*02a8*/ 	.word	0xffffffff


	//   ....[116]....
        /*02ac*/ 	.word	0xffffffff


	//   ....[117]....
        /*02b0*/ 	.word	0xffffffff


	//   ....[118]....
        /*02b4*/ 	.word	0xffffffff


	//   ....[119]....
        /*02b8*/ 	.word	0xffffffff


	//   ....[120]....
        /*02bc*/ 	.word	0xffffffff


	//   ....[121]....
        /*02c0*/ 	.word	0xffffffff


	//   ....[122]....
        /*02c4*/ 	.word	0xffffffff


	//   ....[123]....
        /*02c8*/ 	.word	0xffffffff


	//   ....[124]....
        /*02cc*/ 	.word	0xffffffff


	//   ....[125]....
        /*02d0*/ 	.word	0xffffffff


	//   ....[126]....
        /*02d4*/ 	.word	0xffffffff


	//   ....[127]....
        /*02d8*/ 	.word	0xffffffff


	//   ....[128]....
        /*02dc*/ 	.word	0xffffffff


	//   ....[129]....
        /*02e0*/ 	.word	0xffffffff


	//   ....[130]....
        /*02e4*/ 	.word	0xffffffff


	//   ....[131]....
        /*02e8*/ 	.word	0xffffffff


	//   ....[132]....
        /*02ec*/ 	.word	0xffffffff


	//   ....[133]....
        /*02f0*/ 	.word	0xffffffff


	//   ....[134]....
        /*02f4*/ 	.word	0xffffffff


	//   ....[135]....
        /*02f8*/ 	.word	0xffffffff


	//   ....[136]....
        /*02fc*/ 	.word	0xffffffff


	//   ....[137]....
        /*0300*/ 	.word	0xffffffff


	//   ....[138]....
        /*0304*/ 	.word	0xffffffff


	//   ....[139]....
        /*0308*/ 	.word	0xffffffff


	//   ....[140]....
        /*030c*/ 	.word	0xffffffff


	//   ....[141]....
        /*0310*/ 	.word	0xffffffff


	//   ....[142]....
        /*0314*/ 	.word	0xffffffff


	//   ....[143]....
        /*0318*/ 	.word	0xffffffff


	//   ....[144]....
        /*031c*/ 	.word	0xffffffff


	//   ....[145]....
        /*0320*/ 	.word	0xffffffff


	//   ....[146]....
        /*0324*/ 	.word	0xffffffff


	//   ....[147]....
        /*0328*/ 	.word	0xffffffff


	//   ....[148]....
        /*032c*/ 	.word	0xffffffff


	//   ....[149]....
        /*0330*/ 	.word	0xffffffff


	//   ....[150]....
        /*0334*/ 	.word	0xffffffff


	//   ....[151]....
        /*0338*/ 	.word	0xffffffff


	//   ....[152]....
        /*033c*/ 	.word	0xffffffff


	//   ....[153]....
        /*0340*/ 	.word	0xffffffff


	//   ....[154]....
        /*0344*/ 	.word	0xffffffff


	//   ....[155]....
        /*0348*/ 	.word	0xffffffff


	//   ....[156]....
        /*034c*/ 	.word	0xffffffff


	//   ....[157]....
        /*0350*/ 	.word	0xffffffff


	//   ....[158]....
        /*0354*/ 	.word	0xffffffff


	//   ....[159]....
        /*0358*/ 	.word	0xffffffff


	//   ....[160]....
        /*035c*/ 	.word	0x05000006


	//   ....[161]....
        /*0360*/ 	.word	0xffffffff


	//   ....[162]....
        /*0364*/ 	.word	0xffffffff


	//   ....[163]....
        /*0368*/ 	.word	0xffffffff


	//   ....[164]....
        /*036c*/ 	.word	0xffffffff


	//   ....[165]....
        /*0370*/ 	.word	0xffffffff


	//   ....[166]....
        /*0374*/ 	.word	0xffffffff


	//   ....[167]....
        /*0378*/ 	.word	0xffffffff


	//   ....[168]....
        /*037c*/ 	.word	0xffffffff


	//   ....[169]....
        /*0380*/ 	.word	0xffffffff


	//   ....[170]....
        /*0384*/ 	.word	0xffffffff


	//   ....[171]....
        /*0388*/ 	.word	0xffffffff


	//   ....[172]....
        /*038c*/ 	.word	0xffffffff


	//   ....[173]....
        /*0390*/ 	.word	0xffffffff


	//   ....[174]....
        /*0394*/ 	.word	0xffffffff


	//   ....[175]....
        /*0398*/ 	.word	0xffffffff


	//   ....[176]....
        /*039c*/ 	.word	0xffffffff


	//   ....[177]....
        /*03a0*/ 	.word	0xffffffff


	//   ....[178]....
        /*03a4*/ 	.word	0xffffffff


	//   ....[179]....
        /*03a8*/ 	.word	0xffffffff


	//   ....[180]....
        /*03ac*/ 	.word	0xffffffff


	//   ....[181]....
        /*03b0*/ 	.word	0xffffffff


	//   ....[182]....
        /*03b4*/ 	.word	0xffffffff


	//   ....[183]....
        /*03b8*/ 	.word	0xffffffff


	//   ....[184]....
        /*03bc*/ 	.word	0xffffffff


	//   ....[185]....
        /*03c0*/ 	.word	0xffffffff


	//   ....[186]....
        /*03c4*/ 	.word	0xffffffff


	//   ....[187]....
        /*03c8*/ 	.word	0xffffffff


	//   ....[188]....
        /*03cc*/ 	.word	0xffffffff


	//   ....[189]....
        /*03d0*/ 	.word	0xffffffff


	//   ....[190]....
        /*03d4*/ 	.word	0xffffffff


	//   ....[191]....
        /*03d8*/ 	.word	0xffffffff


	//   ....[192]....
        /*03dc*/ 	.word	0xffffffff


	//   ....[193]....
        /*03e0*/ 	.word	0xffffffff


	//   ....[194]....
        /*03e4*/ 	.word	0xffffffff


	//   ....[195]....
        /*03e8*/ 	.word	0xffffffff


	//   ....[196]....
        /*03ec*/ 	.word	0xffffffff


	//   ....[197]....
        /*03f0*/ 	.word	0xffffffff


	//   ....[198]....
        /*03f4*/ 	.word	0xffffffff


	//   ....[199]....
        /*03f8*/ 	.word	0xffffffff


	//   ....[200]....
        /*03fc*/ 	.word	0xffffffff


	//   ....[201]....
        /*0400*/ 	.word	0xffffffff


	//   ....[202]....
        /*0404*/ 	.word	0xffffffff


	//   ....[203]....
        /*0408*/ 	.word	0xffffffff


	//   ....[204]....
        /*040c*/ 	.word	0xffffffff


	//   ....[205]....
        /*0410*/ 	.word	0xffffffff


	//   ....[206]....
        /*0414*/ 	.word	0xffffffff


	//   ....[207]....
        /*0418*/ 	.word	0xffffffff


	//   ....[208]....
        /*041c*/ 	.word	0xffffffff


	//   ....[209]....
        /*0420*/ 	.word	0xffffffff


	//   ....[210]....
        /*0424*/ 	.word	0xffffffff


	//   ....[211]....
        /*0428*/ 	.word	0xffffffff


	//   ....[212]....
        /*042c*/ 	.word	0xffffffff


	//   ....[213]....
        /*0430*/ 	.word	0xffffffff


	//   ....[214]....
        /*0434*/ 	.word	0xffffffff


	//   ....[215]....
        /*0438*/ 	.word	0xffffffff


	//   ....[216]....
        /*043c*/ 	.word	0xffffffff


	//   ....[217]....
        /*0440*/ 	.word	0xffffffff


	//   ....[218]....
        /*0444*/ 	.word	0xffffffff


	//   ....[219]....
        /*0448*/ 	.word	0xffffffff


	//   ....[220]....
        /*044c*/ 	.word	0xffffffff


	//   ....[221]....
        /*0450*/ 	.word	0xffffffff


	//   ....[222]....
        /*0454*/ 	.word	0xffffffff


	//   ....[223]....
        /*0458*/ 	.word	0xffffffff


	//   ....[224]....
        /*045c*/ 	.word	0xffffffff


	//   ....[225]....
        /*0460*/ 	.word	0xffffffff


	//   ....[226]....
        /*0464*/ 	.word	0xffffffff


	//   ....[227]....
        /*0468*/ 	.word	0xffffffff


	//   ....[228]....
        /*046c*/ 	.word	0xffffffff


	//   ....[229]....
        /*0470*/ 	.word	0x0500002f


	//   ....[230]....
        /*0474*/ 	.word	0x0500002f


	//   ....[231]....
        /*0478*/ 	.word	0x0500002f


	//   ....[232]....
        /*047c*/ 	.word	0x0500002f


	//   ....[233]....
        /*0480*/ 	.word	0x0500002f


	//----- nvinfo : EIATTR_COOP_GROUP_INSTR_OFFSETS
	.align		4
.L_163:
        /*0484*/ 	.byte	0x04, 0x28
        /*0486*/ 	.short	(.L_165 - .L_164)


	//   ....[0]....
.L_164:
        /*0488*/ 	.word	0x00000e40


	//   ....[1]....
        /*048c*/ 	.word	0x00001890


	//   ....[2]....
        /*0490*/ 	.word	0x00002ad0


	//   ....[3]....
        /*0494*/ 	.word	0x00002af0


	//   ....[4]....
        /*0498*/ 	.word	0x00002b10


	//   ....[5]....
        /*049c*/ 	.word	0x00002b30


	//   ....[6]....
        /*04a0*/ 	.word	0x00002b50


	//   ....[7]....
        /*04a4*/ 	.word	0x00003000


	//   ....[8]....
        /*04a8*/ 	.word	0x00003010


	//   ....[9]....
        /*04ac*/ 	.word	0x00003030


	//   ....[10]....
        /*04b0*/ 	.word	0x00003050


	//   ....[11]....
        /*04b4*/ 	.word	0x000030a0


	//   ....[12]....
        /*04b8*/ 	.word	0x000030d0


	//   ....[13]....
        /*04bc*/ 	.word	0x00003120


	//   ....[14]....
        /*04c0*/ 	.word	0x00003160


	//   ....[15]....
        /*04c4*/ 	.word	0x00003250


	//   ....[16]....
        /*04c8*/ 	.word	0x00003280


	//   ....[17]....
        /*04cc*/ 	.word	0x00003290


	//   ....[18]....
        /*04d0*/ 	.word	0x000032b0


	//   ....[19]....
        /*04d4*/ 	.word	0x000032f0


	//   ....[20]....
        /*04d8*/ 	.word	0x00003320


	//   ....[21]....
        /*04dc*/ 	.word	0x00003360


	//   ....[22]....
        /*04e0*/ 	.word	0x00003380


	//   ....[23]....
        /*04e4*/ 	.word	0x000033a0


	//   ....[24]....
        /*04e8*/ 	.word	0x00003490


	//   ....[25]....
        /*04ec*/ 	.word	0x000034c0


	//   ....[26]....
        /*04f0*/ 	.word	0x000034d0


	//   ....[27]....
        /*04f4*/ 	.word	0x000034f0


	//   ....[28]....
        /*04f8*/ 	.word	0x00003530


	//   ....[29]....
        /*04fc*/ 	.word	0x00003560


	//   ....[30]....
        /*0500*/ 	.word	0x000035a0


	//   ....[31]....
        /*0504*/ 	.word	0x000035c0


	//   ....[32]....
        /*0508*/ 	.word	0x000035e0


	//   ....[33]....
        /*050c*/ 	.word	0x000036d0


	//   ....[34]....
        /*0510*/ 	.word	0x00003700


	//   ....[35]....
        /*0514*/ 	.word	0x00003710


	//   ....[36]....
        /*0518*/ 	.word	0x00003730


	//   ....[37]....
        /*051c*/ 	.word	0x00003770


	//   ....[38]....
        /*0520*/ 	.word	0x000037a0


	//   ....[39]....
        /*0524*/ 	.word	0x000037e0


	//   ....[40]....
        /*0528*/ 	.word	0x00003800


	//   ....[41]....
        /*052c*/ 	.word	0x00003820


	//   ....[42]....
        /*0530*/ 	.word	0x00003930


	//   ....[43]....
        /*0534*/ 	.word	0x00003960


	//   ....[44]....
        /*0538*/ 	.word	0x00003970


	//   ....[45]....
        /*053c*/ 	.word	0x00003990


	//   ....[46]....
        /*0540*/ 	.word	0x000039d0


	//   ....[47]....
        /*0544*/ 	.word	0x00003a00


	//   ....[48]....
        /*0548*/ 	.word	0x00003a40


	//   ....[49]....
        /*054c*/ 	.word	0x00003a60


	//   ....[50]....
        /*0550*/ 	.word	0x00003a80


	//   ....[51]....
        /*0554*/ 	.word	0x00003b90


	//   ....[52]....
        /*0558*/ 	.word	0x00003bc0


	//   ....[53]....
        /*055c*/ 	.word	0x00003bd0


	//   ....[54]....
        /*0560*/ 	.word	0x00003bf0


	//   ....[55]....
        /*0564*/ 	.word	0x00003c30


	//   ....[56]....
        /*0568*/ 	.word	0x00003c60


	//   ....[57]....
        /*056c*/ 	.word	0x00003ca0


	//   ....[58]....
        /*0570*/ 	.word	0x00003cc0


	//   ....[59]....
        /*0574*/ 	.word	0x00003ce0


	//   ....[60]....
        /*0578*/ 	.word	0x00003df0


	//   ....[61]....
        /*057c*/ 	.word	0x00003e20


	//   ....[62]....
        /*0580*/ 	.word	0x00003e30


	//   ....[63]....
        /*0584*/ 	.word	0x00003e50


	//   ....[64]....
        /*0588*/ 	.word	0x00003e90


	//   ....[65]....
        /*058c*/ 	.word	0x00003ec0


	//   ....[66]....
        /*0590*/ 	.word	0x00003f00


	//   ....[67]....
        /*0594*/ 	.word	0x00003f20


	//   ....[68]....
        /*0598*/ 	.word	0x00003f40


	//   ....[69]....
        /*059c*/ 	.word	0x00004050


	//   ....[70]....
        /*05a0*/ 	.word	0x00004080


	//   ....[71]....
        /*05a4*/ 	.word	0x00004090


	//   ....[72]....
        /*05a8*/ 	.word	0x000040b0


	//   ....[73]....
        /*05ac*/ 	.word	0x000040f0


	//   ....[74]....
        /*05b0*/ 	.word	0x00004120


	//   ....[75]....
        /*05b4*/ 	.word	0x00004160


	//   ....[76]....
        /*05b8*/ 	.word	0x00004180


	//   ....[77]....
        /*05bc*/ 	.word	0x000041a0


	//   ....[78]....
        /*05c0*/ 	.word	0x000042b0


	//   ....[79]....
        /*05c4*/ 	.word	0x00004300


	//   ....[80]....
        /*05c8*/ 	.word	0x00004310


	//   ....[81]....
        /*05cc*/ 	.word	0x00004330


	//   ....[82]....
        /*05d0*/ 	.word	0x00004370


	//   ....[83]....
        /*05d4*/ 	.word	0x000043a0


	//   ....[84]....
        /*05d8*/ 	.word	0x000043e0


	//   ....[85]....
        /*05dc*/ 	.word	0x00004400


	//   ....[86]....
        /*05e0*/ 	.word	0x00004420


	//   ....[87]....
        /*05e4*/ 	.word	0x00004510


	//   ....[88]....
        /*05e8*/ 	.word	0x00004560


	//   ....[89]....
        /*05ec*/ 	.word	0x00004570


	//   ....[90]....
        /*05f0*/ 	.word	0x000045a0


	//   ....[91]....
        /*05f4*/ 	.word	0x000045c0


	//   ....[92]....
        /*05f8*/ 	.word	0x00004610


	//   ....[93]....
        /*05fc*/ 	.word	0x00004630


	//   ....[94]....
        /*0600*/ 	.word	0x00004670


	//   ....[95]....
        /*0604*/ 	.word	0x00004690


	//   ....[96]....
        /*0608*/ 	.word	0x00004770


	//   ....[97]....
        /*060c*/ 	.word	0x000047c0


	//   ....[98]....
        /*0610*/ 	.word	0x000047d0


	//   ....[99]....
        /*0614*/ 	.word	0x00004820


	//   ....[100]....
        /*0618*/ 	.word	0x00004850


	//   ....[101]....
        /*061c*/ 	.word	0x00004880


	//   ....[102]....
        /*0620*/ 	.word	0x000048b0


	//   ....[103]....
        /*0624*/ 	.word	0x000048e0


	//   ....[104]....
        /*0628*/ 	.word	0x00004910


	//   ....[105]....
        /*062c*/ 	.word	0x000049d0


	//   ....[106]....
        /*0630*/ 	.word	0x00004a20


	//   ....[107]....
        /*0634*/ 	.word	0x00004a30


	//   ....[108]....
        /*0638*/ 	.word	0x00004a80


	//   ....[109]....
        /*063c*/ 	.word	0x00004ab0


	//   ....[110]....
        /*0640*/ 	.word	0x00004ae0


	//   ....[111]....
        /*0644*/ 	.word	0x00004b10


	//   ....[112]....
        /*0648*/ 	.word	0x00004b40


	//   ....[113]....
        /*064c*/ 	.word	0x00004b70


	//   ....[114]....
        /*0650*/ 	.word	0x00004c60


	//   ....[115]....
        /*0654*/ 	.word	0x00004c80


	//   ....[116]....
        /*0658*/ 	.word	0x00004c90


	//   ....[117]....
        /*065c*/ 	.word	0x00004ce0


	//   ....[118]....
        /*0660*/ 	.word	0x00004d10


	//   ....[119]....
        /*0664*/ 	.word	0x00004d40


	//   ....[120]....
        /*0668*/ 	.word	0x00004d70


	//   ....[121]....
        /*066c*/ 	.word	0x00004da0


	//   ....[122]....
        /*0670*/ 	.word	0x00004dd0


	//   ....[123]....
        /*0674*/ 	.word	0x00004ec0


	//   ....[124]....
        /*0678*/ 	.word	0x00004f00


	//   ....[125]....
        /*067c*/ 	.word	0x00004f10


	//   ....[126]....
        /*0680*/ 	.word	0x00004f60


	//   ....[127]....
        /*0684*/ 	.word	0x00004f90


	//   ....[128]....
        /*0688*/ 	.word	0x00004fc0


	//   ....[129]....
        /*068c*/ 	.word	0x00004ff0


	//   ....[130]....
        /*0690*/ 	.word	0x00005020


	//   ....[131]....
        /*0694*/ 	.word	0x00005050


	//   ....[132]....
        /*0698*/ 	.word	0x00005140


	//   ....[133]....
        /*069c*/ 	.word	0x00005170


	//   ....[134]....
        /*06a0*/ 	.word	0x00005180


	//   ....[135]....
        /*06a4*/ 	.word	0x000051d0


	//   ....[136]....
        /*06a8*/ 	.word	0x00005200


	//   ....[137]....
        /*06ac*/ 	.word	0x00005230


	//   ....[138]....
        /*06b0*/ 	.word	0x00005260


	//   ....[139]....
        /*06b4*/ 	.word	0x00005290


	//   ....[140]....
        /*06b8*/ 	.word	0x000052c0


	//   ....[141]....
        /*06bc*/ 	.word	0x000053e0


	//   ....[142]....
        /*06c0*/ 	.word	0x000053f0


	//   ....[143]....
        /*06c4*/ 	.word	0x00005440


	//   ....[144]....
        /*06c8*/ 	.word	0x00005470


	//   ....[145]....
        /*06cc*/ 	.word	0x000054a0


	//   ....[146]....
        /*06d0*/ 	.word	0x000054d0


	//   ....[147]....
        /*06d4*/ 	.word	0x00005500


	//   ....[148]....
        /*06d8*/ 	.word	0x00005530


	//   ....[149]....
        /*06dc*/ 	.word	0x00005560


	//   ....[150]....
        /*06e0*/ 	.word	0x00005600


	//   ....[151]....
        /*06e4*/ 	.word	0x00005620


	//   ....[152]....
        /*06e8*/ 	.word	0x00005630


	//   ....[153]....
        /*06ec*/ 	.word	0x00005680


	//   ....[154]....
        /*06f0*/ 	.word	0x000056b0


	//   ....[155]....
        /*06f4*/ 	.word	0x000056e0


	//   ....[156]....
        /*06f8*/ 	.word	0x00005710


	//   ....[157]....
        /*06fc*/ 	.word	0x00005740


	//   ....[158]....
        /*0700*/ 	.word	0x00005770


	//   ....[159]....
        /*0704*/ 	.word	0x000058a0


	//   ....[160]....
        /*0708*/ 	.word	0x00005d40


	//   ....[161]....
        /*070c*/ 	.word	0x00006070


	//   ....[162]....
        /*0710*/ 	.word	0x00006130


	//   ....[163]....
        /*0714*/ 	.word	0x000061f0


	//   ....[164]....
        /*0718*/ 	.word	0x000062b0


	//   ....[165]....
        /*071c*/ 	.word	0x00006370


	//   ....[166]....
        /*0720*/ 	.word	0x00006430


	//   ....[167]....
        /*0724*/ 	.word	0x000064f0


	//   ....[168]....
        /*0728*/ 	.word	0x000065b0


	//   ....[169]....
        /*072c*/ 	.word	0x00006670


	//   ....[170]....
        /*0730*/ 	.word	0x00006730


	//   ....[171]....
        /*0734*/ 	.word	0x000067f0


	//   ....[172]....
        /*0738*/ 	.word	0x000068b0


	//   ....[173]....
        /*073c*/ 	.word	0x00006970


	//   ....[174]....
        /*0740*/ 	.word	0x00006a30


	//   ....[175]....
        /*0744*/ 	.word	0x00006af0


	//   ....[176]....
        /*0748*/ 	.word	0x00006bb0


	//   ....[177]....
        /*074c*/ 	.word	0x00006c70


	//   ....[178]....
        /*0750*/ 	.word	0x00006e60


	//   ....[179]....
        /*0754*/ 	.word	0x00006f90


	//   ....[180]....
        /*0758*/ 	.word	0x000070c0


	//   ....[181]....
        /*075c*/ 	.word	0x000071f0


	//   ....[182]....
        /*0760*/ 	.word	0x00007320


	//   ....[183]....
        /*0764*/ 	.word	0x00007450


	//   ....[184]....
        /*0768*/ 	.word	0x00007580


	//   ....[185]....
        /*076c*/ 	.word	0x000076b0


	//   ....[186]....
        /*0770*/ 	.word	0x000077e0


	//   ....[187]....
        /*0774*/ 	.word	0x00007910


	//   ....[188]....
        /*0778*/ 	.word	0x00007a40


	//   ....[189]....
        /*077c*/ 	.word	0x00007b60


	//   ....[190]....
        /*0780*/ 	.word	0x00007c70


	//   ....[191]....
        /*0784*/ 	.word	0x00007d80


	//   ....[192]....
        /*0788*/ 	.word	0x00007e90


	//   ....[193]....
        /*078c*/ 	.word	0x00007fa0


	//   ....[194]....
        /*0790*/ 	.word	0x000080b0


	//   ....[195]....
        /*0794*/ 	.word	0x00008eb0


	//   ....[196]....
        /*0798*/ 	.word	0x00008f40


	//   ....[197]....
        /*079c*/ 	.word	0x00008fc0


	//   ....[198]....
        /*07a0*/ 	.word	0x00009050


	//   ....[199]....
        /*07a4*/ 	.word	0x000090d0


	//   ....[200]....
        /*07a8*/ 	.word	0x00009160


	//   ....[201]....
        /*07ac*/ 	.word	0x000091e0


	//   ....[202]....
        /*07b0*/ 	.word	0x00009270


	//   ....[203]....
        /*07b4*/ 	.word	0x000092f0


	//   ....[204]....
        /*07b8*/ 	.word	0x00009380


	//   ....[205]....
        /*07bc*/ 	.word	0x00009400


	//   ....[206]....
        /*07c0*/ 	.word	0x00009490


	//   ....[207]....
        /*07c4*/ 	.word	0x00009510


	//   ....[208]....
        /*07c8*/ 	.word	0x000095a0


	//   ....[209]....
        /*07cc*/ 	.word	0x00009620


	//   ....[210]....
        /*07d0*/ 	.word	0x000096b0


	//   ....[211]....
        /*07d4*/ 	.word	0x00009730


	//   ....[212]....
        /*07d8*/ 	.word	0x00009890


	//   ....[213]....
        /*07dc*/ 	.word	0x00009960


	//   ....[214]....
        /*07e0*/ 	.word	0x00009a10


	//   ....[215]....
        /*07e4*/ 	.word	0x00009ad0


	//   ....[216]....
        /*07e8*/ 	.word	0x00009b80


	//   ....[217]....
        /*07ec*/ 	.word	0x00009c40


	//   ....[218]....
        /*07f0*/ 	.word	0x00009cf0


	//   ....[219]....
        /*07f4*/ 	.word	0x00009db0


	//   ....[220]....
        /*07f8*/ 	.word	0x00009e60


	//   ....[221]....
        /*07fc*/ 	.word	0x00009f20


	//   ....[222]....
        /*0800*/ 	.word	0x00009fd0


	//   ....[223]....
        /*0804*/ 	.word	0x0000a090


	//   ....[224]....
        /*0808*/ 	.word	0x0000a140


	//   ....[225]....
        /*080c*/ 	.word	0x0000a200


	//   ....[226]....
        /*0810*/ 	.word	0x0000a2a0


	//   ....[227]....
        /*0814*/ 	.word	0x0000a360


	//   ....[228]....
        /*0818*/ 	.word	0x0000a400


	//   ....[229]....
        /*081c*/ 	.word	0x0000a470


	//   ....[230]....
        /*0820*/ 	.word	0x0000a4e0


	//   ....[231]....
        /*0824*/ 	.word	0x0000a550


	//   ....[232]....
        /*0828*/ 	.word	0x0000a5c0


	//   ....[233]....
        /*082c*/ 	.word	0x0000a630


	//----- nvinfo : EIATTR_VRC_CTA_INIT_COUNT
	.align		4
.L_165:
        /*0830*/ 	.byte	0x02, 0x4a
	.zero		1
	.zero		1


	//----- nvinfo : EIATTR_EXIT_INSTR_OFFSETS
	.align		4
        /*0834*/ 	.byte	0x04, 0x1c
        /*0836*/ 	.short	(.L_167 - .L_166)


	//   ....[0]....
.L_166:
        /*0838*/ 	.word	0x00002570


	//   ....[1]....
        /*083c*/ 	.word	0x000028d0


	//   ....[2]....
        /*0840*/ 	.word	0x000028f0


	//   ....[3]....
        /*0844*/ 	.word	0x00009740


	//   ....[4]....
        /*0848*/ 	.word	0x0000a410


	//----- nvinfo : EIATTR_MAX_THREADS
	.align		4
.L_167:
        /*084c*/ 	.byte	0x04, 0x05
        /*084e*/ 	.short	(.L_169 - .L_168)
.L_168:
        /*0850*/ 	.word	0x00000180
        /*0854*/ 	.word	0x00000001
        /*0858*/ 	.word	0x00000001


	//----- nvinfo : EIATTR_CRS_STACK_SIZE
	.align		4
.L_169:
        /*085c*/ 	.byte	0x04, 0x1e
        /*085e*/ 	.short	(.L_171 - .L_170)
.L_170:
        /*0860*/ 	.word	0x00000000


	//----- nvinfo : EIATTR_CBANK_PARAM_SIZE
	.align		4
.L_171:
        /*0864*/ 	.byte	0x03, 0x19
        /*0866*/ 	.short	0x004d


	//----- nvinfo : EIATTR_PARAM_CBANK
	.align		4
        /*0868*/ 	.byte	0x04, 0x0a
        /*086a*/ 	.short	(.L_173 - .L_172)
	.align		4
.L_172:
        /*086c*/ 	.word	index@(.nv.constant0._ZN3cub18CUB_300001_SM_10006detail10radix_sort29DeviceRadixSortOnesweepKernelINS1_5radix10policy_hubIiiyE10Policy1000ELNS0_9SortOrderE0EiiyiiNS1_21identity_decomposer_tEEEvPT5_SB_PT3_PKSC_PT1_PKSG_PT2_PKSK_T4_iiT6_)
        /*0870*/ 	.short	0x0380
        /*0872*/ 	.short	0x004d


	//----- nvinfo : EIATTR_SW_WAR
	.align		4
.L_173:
        /*0874*/ 	.byte	0x04, 0x36
        /*0876*/ 	.short	(.L_175 - .L_174)
.L_174:
        /*0878*/ 	.word	0x00000008
.L_175:


//--------------------- .nv.info._ZN3cub18CUB_300001_SM_10006detail10radix_sort33DeviceRadixSortExclusiveSumKernelINS1_5radix10policy_hubIiiyE10Policy1000EyEEvPT0_ --------------------------
	.section	.nv.info._ZN3cub18CUB_300001_SM_10006detail10radix_sort33DeviceRadixSortExclusiveSumKernelINS1_5radix10policy_hubIiiyE10Policy1000EyEEvPT0_,"",@"SHT_CUDA_INFO"
	.sectionflags	@""
	.align	4


	//----- nvinfo : EIATTR_CUDA_API_VERSION
	.align		4
        /*0000*/ 	.byte	0x04, 0x37
        /*0002*/ 	.short	(.L_177 - .L_176)
.L_176:
        /*0004*/ 	.word	0x00000082


	//----- nvinfo : EIATTR_KPARAM_INFO
	.align		4
.L_177:
        /*0008*/ 	.byte	0x04, 0x17
        /*000a*/ 	.short	(.L_179 - .L_178)
.L_178:
        /*000c*/ 	.word	0x00000000
        /*0010*/ 	.short	0x0000
        /*0012*/ 	.short	0x0000
        /*0014*/ 	.byte	0x00, 0xf5, 0x21, 0x00


	//----- nvinfo : EIATTR_SPARSE_MMA_MASK
	.align		4
.L_179:
        /*0018*/ 	.byte	0x03, 0x50
        /*001a*/ 	.short	0x0000


	//----- nvinfo : EIATTR_MAXREG_COUNT
	.align		4
        /*001c*/ 	.byte	0x03, 0x1b
        /*001e*/ 	.short	0x00ff


	//----- nvinfo : EIATTR_NUM_BARRIERS
	.align		4
        /*0020*/ 	.byte	0x02, 0x4c
        /*0022*/ 	.byte	0x01
	.zero		1


	//----- nvinfo : EIATTR_MERCURY_ISA_VERSION
	.align		4
        /*0024*/ 	.byte	0x03, 0x5f
        /*0026*/ 	.short	0x0101


	//----- nvinfo : EIATTR_COOP_GROUP_MASK_REGIDS
	.align		4
        /*0028*/ 	.byte	0x04, 0x29
        /*002a*/ 	.short	(.L_181 - .L_180)


	//   ....[0]....
.L_180:
        /*002c*/ 	.word	0xffffffff


	//   ....[1]....
        /*0030*/ 	.word	0xffffffff


	//   ....[2]....
        /*0034*/ 	.word	0xffffffff


	//   ....[3]....
        /*0038*/ 	.word	0xffffffff


	//   ....[4]....
        /*003c*/ 	.word	0xffffffff


	//   ....[5]....
        /*0040*/ 	.word	0xffffffff


	//   ....[6]....
        /*0044*/ 	.word	0xffffffff


	//   ....[7]....
        /*0048*/ 	.word	0xffffffff


	//   ....[8]....
        /*004c*/ 	.word	0xffffffff


	//   ....[9]....
        /*0050*/ 	.word	0xffffffff


	//   ....[10]....
        /*0054*/ 	.word	0x05000015


	//   ....[11]....
        /*0058*/ 	.word	0x05000015


	//   ....[12]....
        /*005c*/ 	.word	0x05000015


	//   ....[13]....
        /*0060*/ 	.word	0x05000015


	//   ....[14]....
        /*0064*/ 	.word	0x05000015


	//   ....[15]....
        /*0068*/ 	.word	0x05000015


	//   ....[16]....
        /*006c*/ 	.word	0x05000015


	//   ....[17]....
        /*0070*/ 	.word	0x05000015


	//   ....[18]....
        /*0074*/ 	.word	0x05000015


	//   ....[19]....
        /*0078*/ 	.word	0x05000015


	//----- nvinfo : EIATTR_COOP_GROUP_INSTR_OFFSETS
	.align		4
.L_181:
        /*007c*/ 	.byte	0x04, 0x28
        /*007e*/ 	.short	(.L_183 - .L_182)


	//   ....[0]....
.L_182:
        /*0080*/ 	.word	0x00000250


	//   ....[1]....
        /*0084*/ 	.word	0x00000260


	//   ....[2]....
        /*0088*/ 	.word	0x000002a0


	//   ....[3]....
        /*008c*/ 	.word	0x000002c0


	//   ....[4]....
        /*0090*/ 	.word	0x00000310


	//   ....[5]....
        /*0094*/ 	.word	0x00000320


	//   ....[6]....
        /*0098*/ 	.word	0x00000360


	//   ....[7]....
        /*009c*/ 	.word	0x00000380


	//   ....[8]....
        /*00a0*/ 	.word	0x000003d0


	//   ....[9]....
        /*00a4*/ 	.word	0x000003e0


	//   ....[10]....
        /*00a8*/ 	.word	0x00000660


	//   ....[11]....
        /*00ac*/ 	.word	0x000006b0


	//   ....[12]....
        /*00b0*/ 	.word	0x00000740


	//   ....[13]....
        /*00b4*/ 	.word	0x00000790


	//   ....[14]....
        /*00b8*/ 	.word	0x00000820


	//   ....[15]....
        /*00bc*/ 	.word	0x00000870


	//   ....[16]....
        /*00c0*/ 	.word	0x00000900


	//   ....[17]....
        /*00c4*/ 	.word	0x00000950


	//   ....[18]....
        /*00c8*/ 	.word	0x000009e0


	//   ....[19]....
        /*00cc*/ 	.word	0x00000a30


	//----- nvinfo : EIATTR_VRC_CTA_INIT_COUNT
	.align		4
.L_183:
        /*00d0*/ 	.byte	0x02, 0x4a
	.zero		1
	.zero		1


	//----- nvinfo : EIATTR_EXIT_INSTR_OFFSETS
	.align		4
        /*00d4*/ 	.byte	0x04, 0x1c
        /*00d6*/ 	.short	(.L_185 - .L_184)


	//   ....[0]....
.L_184:
        /*00d8*/ 	.word	0x000005d0


	//   ....[1]....
        /*00dc*/ 	.word	0x00000600


	//----- nvinfo : EIATTR_CRS_STACK_SIZE
	.align		4
.L_185:
        /*00e0*/ 	.byte	0x04, 0x1e
        /*00e2*/ 	.short	(.L_187 - .L_186)
.L_186:
        /*00e4*/ 	.word	0x00000000


	//----- nvinfo : EIATTR_CBANK_PARAM_SIZE
	.align		4
.L_187:
        /*00e8*/ 	.byte	0x03, 0x19
        /*00ea*/ 	.short	0x0008


	//----- nvinfo : EIATTR_PARAM_CBANK
	.align		4
        /*00ec*/ 	.byte	0x04, 0x0a
        /*00ee*/ 	.short	(.L_189 - .L_188)
	.align		4
.L_188:
        /*00f0*/ 	.word	index@(.nv.constant0._ZN3cub18CUB_300001_SM_10006detail10radix_sort33DeviceRadixSortExclusiveSumKernelINS1_5radix10policy_hubIiiyE10Policy1000EyEEvPT0_)
        /*00f4*/ 	.short	0x0380
        /*00f6*/ 	.short	0x0008


	//----- nvinfo : EIATTR_SW_WAR
	.align		4
.L_189:
        /*00f8*/ 	.byte	0x04, 0x36
        /*00fa*/ 	.short	(.L_191 - .L_190)
.L_190:
        /*00fc*/ 	.word	0x00000008
.L_191:


//--------------------- .nv.info._ZN3cub18CUB_300001_SM_10006detail10radix_sort30DeviceRadixSortHistogramKernelINS1_5radix10policy_hubIiiyE10Policy1000ELNS0_9SortOrderE0EiyNS1_21identity_decomposer_tEEEvPT2_PKT1_SA_iiT3_ --------------------------
	.section	.nv.info._ZN3cub18CUB_300001_SM_10006detail10radix_sort30DeviceRadixSortHistogramKernelINS1_5radix10policy_hubIiiyE10Policy1000ELNS0_9SortOrderE0EiyNS1_21identity_decomposer_tEEEvPT2_PKT1_SA_iiT3_,"",@"SHT_CUDA_INFO"
	.sectionflags	@""
	.align	4


	//----- nvinfo : EIATTR_CUDA_API_VERSION
	.align		4
        /*0000*/ 	.byte	0x04, 0x37
        /*0002*/ 	.short	(.L_193 - .L_192)
.L_192:
        /*0004*/ 	.word	0x00000082


	//----- nvinfo : EIATTR_KPARAM_INFO
	.align		4
.L_193:
        /*0008*/ 	.byte	0x04, 0x17
        /*000a*/ 	.short	(.L_195 - .L_194)
.L_194:
        /*000c*/ 	.word	0x00000000
        /*0010*/ 	.short	0x0005
        /*0012*/ 	.short	0x0020
        /*0014*/ 	.byte	0x00, 0xf0, 0x05, 0x00


	//----- nvinfo : EIATTR_KPARAM_INFO
	.align		4
.L_195:
        /*0018*/ 	.byte	0x04, 0x17
        /*001a*/ 	.short	(.L_197 - .L_196)
.L_196:
        /*001c*/ 	.word	0x00000000
        /*0020*/ 	.short	0x0004
        /*0022*/ 	.short	0x001c
        /*0024*/ 	.byte	0x00, 0xf0, 0x11, 0x00


	//----- nvinfo : EIATTR_KPARAM_INFO
	.align		4
.L_197:
        /*0028*/ 	.byte	0x04, 0x17
        /*002a*/ 	.short	(.L_199 - .L_198)
.L_198:
        /*002c*/ 	.word	0x00000000
        /*0030*/ 	.short	0x0003
        /*0032*/ 	.short	0x0018
        /*0034*/ 	.byte	0x00, 0xf0, 0x11, 0x00


	//----- nvinfo : EIATTR_KPARAM_INFO
	.align		4
.L_199:
        /*0038*/ 	.byte	0x04, 0x17
        /*003a*/ 	.short	(.L_201 - .L_200)
.L_200:
        /*003c*/ 	.word	0x00000000
        /*0040*/ 	.short	0x0002
        /*0042*/ 	.short	0x0010
        /*0044*/ 	.byte	0x00, 0xf0, 0x21, 0x00


	//----- nvinfo : EIATTR_KPARAM_INFO
	.align		4
.L_201:
        /*0048*/ 	.byte	0x04, 0x17
        /*004a*/ 	.short	(.L_203 - .L_202)
.L_202:
        /*004c*/ 	.word	0x00000000
        /*0050*/ 	.short	0x0001
        /*0052*/ 	.short	0x0008
        /*0054*/ 	.byte	0x00, 0xf5, 0x21, 0x00


	//----- nvinfo : EIATTR_KPARAM_INFO
	.align		4
.L_203:
        /*0058*/ 	.byte	0x04, 0x17
        /*005a*/ 	.short	(.L_205 - .L_204)
.L_204:
        /*005c*/ 	.word	0x00000000
        /*0060*/ 	.short	0x0000
        /*0062*/ 	.short	0x0000
        /*0064*/ 	.byte	0x00, 0xf5, 0x21, 0x00


	//----- nvinfo : EIATTR_SPARSE_MMA_MASK
	.align		4
.L_205:
        /*0068*/ 	.byte	0x03, 0x50
        /*006a*/ 	.short	0x0000


	//----- nvinfo : EIATTR_MAXREG_COUNT
	.align		4
        /*006c*/ 	.byte	0x03, 0x1b
        /*006e*/ 	.short	0x00ff


	//----- nvinfo : EIATTR_NUM_BARRIERS
	.align		4
        /*0070*/ 	.byte	0x02, 0x4c
        /*0072*/ 	.byte	0x01
	.zero		1


	//----- nvinfo : EIATTR_MERCURY_ISA_VERSION
	.align		4
        /*0074*/ 	.byte	0x03, 0x5f
        /*0076*/ 	.short	0x0101


	//----- nvinfo : EIATTR_VRC_CTA_INIT_COUNT
	.align		4
        /*0078*/ 	.byte	0x02, 0x4a
	.zero		1
	.zero		1


	//----- nvinfo : EIATTR_EXIT_INSTR_OFFSETS
	.align		4
        /*007c*/ 	.byte	0x04, 0x1c
        /*007e*/ 	.short	(.L_207 - .L_206)


	//   ....[0]....
.L_206:
        /*0080*/ 	.word	0x00000040


	//   ....[1]....
        /*0084*/ 	.word	0x00002ee0


	//----- nvinfo : EIATTR_MAX_THREADS
	.align		4
.L_207:
        /*0088*/ 	.byte	0x04, 0x05
        /*008a*/ 	.short	(.L_209 - .L_208)
.L_208:
        /*008c*/ 	.word	0x00000080
        /*0090*/ 	.word	0x00000001
        /*0094*/ 	.word	0x00000001


	//----- nvinfo : EIATTR_CRS_STACK_SIZE
	.align		4
.L_209:
        /*0098*/ 	.byte	0x04, 0x1e
        /*009a*/ 	.short	(.L_211 - .L_210)
.L_210:
        /*009c*/ 	.word	0x00000000


	//----- nvinfo : EIATTR_CBANK_PARAM_SIZE
	.align		4
.L_211:
        /*00a0*/ 	.byte	0x03, 0x19
        /*00a2*/ 	.short	0x0021


	//----- nvinfo : EIATTR_PARAM_CBANK
	.align		4
        /*00a4*/ 	.byte	0x04, 0x0a
        /*00a6*/ 	.short	(.L_213 - .L_212)
	.align		4
.L_212:
        /*00a8*/ 	.word	index@(.nv.constant0._ZN3cub18CUB_300001_SM_10006detail10radix_sort30DeviceRadixSortHistogramKernelINS1_5radix10policy_hubIiiyE10Policy1000ELNS0_9SortOrderE0EiyNS1_21identity_decomposer_tEEEvPT2_PKT1_SA_iiT3_)
        /*00ac*/ 	.short	0x0380
        /*00ae*/ 	.short	0x0021


	//----- nvinfo : EIATTR_SW_WAR
	.align		4
.L_213:
        /*00b0*/ 	.byte	0x04, 0x36
        /*00b2*/ 	.short	(.L_215 - .L_214)
.L_214:
        /*00b4*/ 	.word	0x00000008
.L_215:


//--------------------- .nv.info._ZN3cub18CUB_300001_SM_10006detail10radix_sort31DeviceRadixSortSingleTileKernelINS1_5radix10policy_hubIiiyE10Policy1000ELNS0_9SortOrderE0EiiyNS1_21identity_decomposer_tEEEvPKT1_PSA_PKT2_PSE_T3_iiT4_ --------------------------
	.section	.nv.info._ZN3cub18CUB_300001_SM_10006detail10radix_sort31DeviceRadixSortSingleTileKernelINS1_5radix10policy_hubIiiyE10Policy1000ELNS0_9SortOrderE0EiiyNS1_21identity_decomposer_tEEEvPKT1_PSA_PKT2_PSE_T3_iiT4_,"",@"SHT_CUDA_INFO"
	.sectionflags	@""
	.align	4


	//----- nvinfo : EIATTR_CUDA_API_VERSION
	.align		4
        /*0000*/ 	.byte	0x04, 0x37
        /*0002*/ 	.short	(.L_217 - .L_216)
.L_216:
        /*0004*/ 	.word	0x00000082


	//----- nvinfo : EIATTR_KPARAM_INFO
	.align		4
.L_217:
        /*0008*/ 	.byte	0x04, 0x17
        /*000a*/ 	.short	(.L_219 - .L_218)
.L_218:
        /*000c*/ 	.word	0x00000000
        /*0010*/ 	.short	0x0007
        /*0012*/ 	.short	0x0030
        /*0014*/ 	.byte	0x00, 0xf0, 0x05, 0x00


	//----- nvinfo : EIATTR_KPARAM_INFO
	.align		4
.L_219:
        /*0018*/ 	.byte	0x04, 0x17
        /*001a*/ 	.short	(.L_221 - .L_220)
.L_220:
        /*001c*/ 	.word	0x00000000
        /*0020*/ 	.short	0x0006
        /*0022*/ 	.short	0x002c
        /*0024*/ 	.byte	0x00, 0xf0, 0x11, 0x00


	//----- nvinfo : EIATTR_KPARAM_INFO
	.align		4
.L_221:
        /*0028*/ 	.byte	0x04, 0x17
        /*002a*/ 	.short	(.L_223 - .L_222)
.L_222:
        /*002c*/ 	.word	0x00000000
        /*0030*/ 	.short	0x0005
        /*0032*/ 	.short	0x0028
        /*0034*/ 	.byte	0x00, 0xf0, 0x11, 0x00


	//----- nvinfo : EIATTR_KPARAM_INFO
	.align		4
.L_223:
        /*0038*/ 	.byte	0x04, 0x17
        /*003a*/ 	.short	(.L_225 - .L_224)
.L_224:
        /*003c*/ 	.word	0x00000000
        /*0040*/ 	.short	0x0004
        /*0042*/ 	.short	0x0020
        /*0044*/ 	.byte	0x00, 0xf0, 0x21, 0x00


	//----- nvinfo : EIATTR_KPARAM_INFO
	.align		4
.L_225:
        /*0048*/ 	.byte	0x04, 0x17
        /*004a*/ 	.short	(.L_227 - .L_226)
.L_226:
        /*004c*/ 	.word	0x00000000
        /*0050*/ 	.short	0x0003
        /*0052*/ 	.short	0x0018
        /*0054*/ 	.byte	0x00, 0xf5, 0x21, 0x00


	//----- nvinfo : EIATTR_KPARAM_INFO
	.align		4
.L_227:
        /*0058*/ 	.byte	0x04, 0x17
        /*005a*/ 	.short	(.L_229 - .L_228)
.L_228:
        /*005c*/ 	.word	0x00000000
        /*0060*/ 	.short	0x0002
        /*0062*/ 	.short	0x0010
        /*0064*/ 	.byte	0x00, 0xf5, 0x21, 0x00


	//----- nvinfo : EIATTR_KPARAM_INFO
	.align		4
.L_229:
        /*0068*/ 	.byte	0x04, 0x17
        /*006a*/ 	.short	(.L_231 - .L_230)
.L_230:
        /*006c*/ 	.word	0x00000000
        /*0070*/ 	.short	0x0001
        /*0072*/ 	.short	0x0008
        /*0074*/ 	.byte	0x00, 0xf5, 0x21, 0x00


	//----- nvinfo : EIATTR_KPARAM_INFO
	.align		4
.L_231:
        /*0078*/ 	.byte	0x04, 0x17
        /*007a*/ 	.short	(.L_233 - .L_232)
.L_232:
        /*007c*/ 	.word	0x00000000
        /*0080*/ 	.short	0x0000
        /*0082*/ 	.short	0x0000
        /*0084*/ 	.byte	0x00, 0xf5, 0x21, 0x00


	//----- nvinfo : EIATTR_SPARSE_MMA_MASK
	.align		4
.L_233:
        /*0088*/ 	.byte	0x03, 0x50
        /*008a*/ 	.short	0x0000


	//----- nvinfo : EIATTR_MAXREG_COUNT
	.align		4
        /*008c*/ 	.byte	0x03, 0x1b
        /*008e*/ 	.short	0x00ff


	//----- nvinfo : EIATTR_NUM_BARRIERS
	.align		4
        /*0090*/ 	.byte	0x02, 0x4c
        /*0092*/ 	.byte	0x01
	.zero		1


	//----- nvinfo : EIATTR_MERCURY_ISA_VERSION
	.align		4
        /*0094*/ 	.byte	0x03, 0x5f
        /*0096*/ 	.short	0x0101


	//----- nvinfo : EIATTR_COOP_GROUP_MASK_REGIDS
	.align		4
        /*0098*/ 	.byte	0x04, 0x29
        /*009a*/ 	.short	(.L_235 - .L_234)


	//   ....[0]....
.L_234:
        /*009c*/ 	.word	0xffffffff


	//   ....[1]....
        /*00a0*/ 	.word	0xffffffff


	//   ....[2]....
        /*00a4*/ 	.word	0xffffffff


	//   ....[3]....
        /*00a8*/ 	.word	0xffffffff


	//   ....[4]....
        /*00ac*/ 	.word	0xffffffff


	//----- nvinfo : EIATTR_COOP_GROUP_INSTR_OFFSETS
	.align		4
.L_235:
        /*00b0*/ 	.byte	0x04, 0x28
        /*00b2*/ 	.short	(.L_237 - .L_236)


	//   ....[0]....
.L_236:
        /*00b4*/ 	.word	0x00001e20


	//   ....[1]....
        /*00b8*/ 	.word	0x00001e40


	//   ....[2]....
        /*00bc*/ 	.word	0x00001e60


	//   ....[3]....
        /*00c0*/ 	.word	0x00001e80


	//   ....[4]....
        /*00c4*/ 	.word	0x00001ea0


	//----- nvinfo : EIATTR_VRC_CTA_INIT_COUNT
	.align		4
.L_237:
        /*00c8*/ 	.byte	0x02, 0x4a
	.zero		1
	.zero		1


	//----- nvinfo : EIATTR_EXIT_INSTR_OFFSETS
	.align		4
        /*00cc*/ 	.byte	0x04, 0x1c
        /*00ce*/ 	.short	(.L_239 - .L_238)


	//   ....[0]....
.L_238:
        /*00d0*/ 	.word	0x00003bf0


	//   ....[1]....
        /*00d4*/ 	.word	0x00003c40


	//----- nvinfo : EIATTR_MAX_THREADS
	.align		4
.L_239:
        /*00d8*/ 	.byte	0x04, 0x05
        /*00da*/ 	.short	(.L_241 - .L_240)
.L_240:
        /*00dc*/ 	.word	0x00000100
        /*00e0*/ 	.word	0x00000001
        /*00e4*/ 	.word	0x00000001


	//----- nvinfo : EIATTR_CBANK_PARAM_SIZE
	.align		4
.L_241:
        /*00e8*/ 	.byte	0x03, 0x19
        /*00ea*/ 	.short	0x0031


	//----- nvinfo : EIATTR_PARAM_CBANK
	.align		4
        /*00ec*/ 	.byte	0x04, 0x0a
        /*00ee*/ 	.short	(.L_243 - .L_242)
	.align		4
.L_242:
        /*00f0*/ 	.word	index@(.nv.constant0._ZN3cub18CUB_300001_SM_10006detail10radix_sort31DeviceRadixSortSingleTileKernelINS1_5radix10policy_hubIiiyE10Policy1000ELNS0_9SortOrderE0EiiyNS1_21identity_decomposer_tEEEvPKT1_PSA_PKT2_PSE_T3_iiT4_)
        /*00f4*/ 	.short	0x0380
        /*00f6*/ 	.short	0x0031


	//----- nvinfo : EIATTR_SW_WAR
	.align		4
.L_243:
        /*00f8*/ 	.byte	0x04, 0x36
        /*00fa*/ 	.short	(.L_245 - .L_244)
.L_244:
        /*00fc*/ 	.word	0x00000008
.L_245:


//--------------------- .nv.info._ZN3cub18CUB_300001_SM_10006detail8for_each13static_kernelINS2_12policy_hub_t12policy_500_tElNS2_12op_wrapper_tIlN6thrust24THRUST_300001_SM_1000_NS6system6detail7generic6detail21binary_search_functorINS8_6detail15normal_iteratorINS8_10device_ptrIiEEEENSC_18binary_search_lessENSC_3lbfEEENS8_12zip_iteratorIN4cuda3std3__45tupleIJNS8_17counting_iteratorIiNS8_11use_defaultESS_SS_EESI_EEEEEEEEEvT0_T1_ --------------------------
	.section	.nv.info._ZN3cub18CUB_300001_SM_10006detail8for_each13static_kernelINS2_12policy_hub_t12policy_500_tElNS2_12op_wrapper_tIlN6thrust24THRUST_300001_SM_1000_NS6system6detail7generic6detail21binary_search_functorINS8_6detail15normal_iteratorINS8_10device_ptrIiEEEENSC_18binary_search_lessENSC_3lbfEEENS8_12zip_iteratorIN4cuda3std3__45tupleIJNS8_17counting_iteratorIiNS8_11use_defaultESS_SS_EESI_EEEEEEEEEvT0_T1_,"",@"SHT_CUDA_INFO"
	.sectionflags	@""
	.align	4


	//----- nvinfo : EIATTR_CUDA_API_VERSION
	.align		4
        /*0000*/ 	.byte	0x04, 0x37
        /*0002*/ 	.short	(.L_247 - .L_246)
.L_246:
        /*0004*/ 	.word	0x00000082


	//----- nvinfo : EIATTR_KPARAM_INFO
	.align		4
.L_247:
        /*0008*/ 	.byte	0x04, 0x17
        /*000a*/ 	.short	(.L_249 - .L_248)
.L_248:
        /*000c*/ 	.word	0x00000000
        /*0010*/ 	.short	0x0001
        /*0012*/ 	.short	0x0008
        /*0014*/ 	.byte	0x00, 0xf0, 0xa1, 0x00


	//----- nvinfo : EIATTR_KPARAM_INFO
	.align		4
.L_249:
        /*0018*/ 	.byte	0x04, 0x17
        /*001a*/ 	.short	(.L_251 - .L_250)
.L_250:
        /*001c*/ 	.word	0x00000000
        /*0020*/ 	.short	0x0000
        /*0022*/ 	.short	0x0000
        /*0024*/ 	.byte	0x00, 0xf0, 0x21, 0x00


	//----- nvinfo : EIATTR_SPARSE_MMA_MASK
	.align		4
.L_251:
        /*0028*/ 	.byte	0x03, 0x50
        /*002a*/ 	.short	0x0000


	//----- nvinfo : EIATTR_MAXREG_COUNT
	.align		4
        /*002c*/ 	.byte	0x03, 0x1b
        /*002e*/ 	.short	0x00ff


	//----- nvinfo : EIATTR_MERCURY_ISA_VERSION
	.align		4
        /*0030*/ 	.byte	0x03, 0x5f
        /*0032*/ 	.short	0x0101


	//----- nvinfo : EIATTR_VRC_CTA_INIT_COUNT
	.align		4
        /*0034*/ 	.byte	0x02, 0x4a
	.zero		1
	.zero		1


	//----- nvinfo : EIATTR_EXIT_INSTR_OFFSETS
	.align		4
        /*0038*/ 	.byte	0x04, 0x1c
        /*003a*/ 	.short	(.L_253 - .L_252)


	//   ....[0]....
.L_252:
        /*003c*/ 	.word	0x00000540


	//   ....[1]....
        /*0040*/ 	.word	0x000005c0


	//   ....[2]....
        /*0044*/ 	.word	0x00000970


	//   ....[3]....
        /*0048*/ 	.word	0x00000b90


	//   ....[4]....
        /*004c*/ 	.word	0x00000c70


	//   ....[5]....
        /*0050*/ 	.word	0x00000c90


	//----- nvinfo : EIATTR_MAX_THREADS
	.align		4
.L_253:
        /*0054*/ 	.byte	0x04, 0x05
        /*0056*/ 	.short	(.L_255 - .L_254)
.L_254:
        /*0058*/ 	.word	0x00000100
        /*005c*/ 	.word	0x00000001
        /*0060*/ 	.word	0x00000001


	//----- nvinfo : EIATTR_CRS_STACK_SIZE
	.align		4
.L_255:
        /*0064*/ 	.byte	0x04, 0x1e
        /*0066*/ 	.short	(.L_257 - .L_256)
.L_256:
        /*0068*/ 	.word	0x00000000


	//----- nvinfo : EIATTR_CBANK_PARAM_SIZE
	.align		4
.L_257:
        /*006c*/ 	.byte	0x03, 0x19
        /*006e*/ 	.short	0x0030


	//----- nvinfo : EIATTR_PARAM_CBANK
	.align		4
        /*0070*/ 	.byte	0x04, 0x0a
        /*0072*/ 	.short	(.L_259 - .L_258)
	.align		4
.L_258:
        /*0074*/ 	.word	index@(.nv.constant0._ZN3cub18CUB_300001_SM_10006detail8for_each13static_kernelINS2_12policy_hub_t12policy_500_tElNS2_12op_wrapper_tIlN6thrust24THRUST_300001_SM_1000_NS6system6detail7generic6detail21binary_search_functorINS8_6detail15normal_iteratorINS8_10device_ptrIiEEEENSC_18binary_search_lessENSC_3lbfEEENS8_12zip_iteratorIN4cuda3std3__45tupleIJNS8_17counting_iteratorIiNS8_11use_defaultESS_SS_EESI_EEEEEEEEEvT0_T1_)
        /*0078*/ 	.short	0x0380
        /*007a*/ 	.short	0x0030


	//----- nvinfo : EIATTR_SW_WAR
	.align		4
.L_259:
        /*007c*/ 	.byte	0x04, 0x36
        /*007e*/ 	.short	(.L_261 - .L_260)
.L_260:
        /*0080*/ 	.word	0x00000008
.L_261:


//--------------------- .nv.info._ZN3cub18CUB_300001_SM_10006detail8for_each13static_kernelINS2_12policy_hub_t12policy_500_tElN6thrust24THRUST_300001_SM_1000_NS8cuda_cub10__tabulate7functorINS7_6detail15normal_iteratorINS7_10device_ptrIiEEEENS7_6system6detail7generic6detail22compute_sequence_valueIivEElEEEEvT0_T1_ --------------------------
	.section	.nv.info._ZN3cub18CUB_300001_SM_10006detail8for_each13static_kernelINS2_12policy_hub_t12policy_500_tElN6thrust24THRUST_300001_SM_1000_NS8cuda_cub10__tabulate7functorINS7_6detail15normal_iteratorINS7_10device_ptrIiEEEENS7_6system6detail7generic6detail22compute_sequence_valueIivEElEEEEvT0_T1_,"",@"SHT_CUDA_INFO"
	.sectionflags	@""
	.align	4


	//----- nvinfo : EIATTR_CUDA_API_VERSION
	.align		4
        /*0000*/ 	.byte	0x04, 0x37
        /*0002*/ 	.short	(.L_263 - .L_262)
.L_262:
        /*0004*/ 	.word	0x00000082


	//----- nvinfo : EIATTR_KPARAM_INFO
	.align		4
.L_263:
        /*0008*/ 	.byte	0x04, 0x17
        /*000a*/ 	.short	(.L_265 - .L_264)
.L_264:
        /*000c*/ 	.word	0x00000000
        /*0010*/ 	.short	0x0001
        /*0012*/ 	.short	0x0008
        /*0014*/ 	.byte	0x00, 0xf0, 0x41, 0x00


	//----- nvinfo : EIATTR_KPARAM_INFO
	.align		4
.L_265:
        /*0018*/ 	.byte	0x04, 0x17
        /*001a*/ 	.short	(.L_267 - .L_266)
.L_266:
        /*001c*/ 	.word	0x00000000
        /*0020*/ 	.short	0x0000
        /*0022*/ 	.short	0x0000
        /*0024*/ 	.byte	0x00, 0xf0, 0x21, 0x00


	//----- nvinfo : EIATTR_SPARSE_MMA_MASK
	.align		4
.L_267:
        /*0028*/ 	.byte	0x03, 0x50
        /*002a*/ 	.short	0x0000


	//----- nvinfo : EIATTR_MAXREG_COUNT
	.align		4
        /*002c*/ 	.byte	0x03, 0x1b
        /*002e*/ 	.short	0x00ff


	//----- nvinfo : EIATTR_MERCURY_ISA_VERSION
	.align		4
        /*0030*/ 	.byte	0x03, 0x5f
        /*0032*/ 	.short	0x0101


	//----- nvinfo : EIATTR_VRC_CTA_INIT_COUNT
	.align		4
        /*0034*/ 	.byte	0x02, 0x4a
	.zero		1
	.zero		1


	//----- nvinfo : EIATTR_EXIT_INSTR_OFFSETS
	.align		4
        /*0038*/ 	.byte	0x04, 0x1c
        /*003a*/ 	.short	(.L_269 - .L_268)


	//   ....[0]....
.L_268:
        /*003c*/ 	.word	0x00000160


	//   ....[1]....
        /*0040*/ 	.word	0x000002b0


	//   ....[2]....
        /*0044*/ 	.word	0x00000340


	//----- nvinfo : EIATTR_MAX_THREADS
	.align		4
.L_269:
        /*0048*/ 	.byte	0x04, 0x05
        /*004a*/ 	.short	(.L_271 - .L_270)
.L_270:
        /*004c*/ 	.word	0x00000100
        /*0050*/ 	.word	0x00000001
        /*0054*/ 	.word	0x00000001


	//----- nvinfo : EIATTR_CRS_STACK_SIZE
	.align		4
.L_271:
        /*0058*/ 	.byte	0x04, 0x1e
        /*005a*/ 	.short	(.L_273 - .L_272)
.L_272:
        /*005c*/ 	.word	0x00000000


	//----- nvinfo : EIATTR_CBANK_PARAM_SIZE
	.align		4
.L_273:
        /*0060*/ 	.byte	0x03, 0x19
        /*0062*/ 	.short	0x0018


	//----- nvinfo : EIATTR_PARAM_CBANK
	.align		4
        /*0064*/ 	.byte	0x04, 0x0a
        /*0066*/ 	.short	(.L_275 - .L_274)
	.align		4
.L_274:
        /*0068*/ 	.word	index@(.nv.constant0._ZN3cub18CUB_300001_SM_10006detail8for_each13static_kernelINS2_12policy_hub_t12policy_500_tElN6thrust24THRUST_300001_SM_1000_NS8cuda_cub10__tabulate7functorINS7_6detail15normal_iteratorINS7_10device_ptrIiEEEENS7_6system6detail7generic6detail22compute_sequence_valueIivEElEEEEvT0_T1_)
        /*006c*/ 	.short	0x0380
        /*006e*/ 	.short	0x0018


	//----- nvinfo : EIATTR_SW_WAR
	.align		4
.L_275:
        /*0070*/ 	.byte	0x04, 0x36
        /*0072*/ 	.short	(.L_277 - .L_276)
.L_276:
        /*0074*/ 	.word	0x00000008
.L_277:


//--------------------- .nv.info._ZN3cub18CUB_300001_SM_10006detail11EmptyKernelIvEEvv --------------------------
	.section	.nv.info._ZN3cub18CUB_300001_SM_10006detail11EmptyKernelIvEEvv,"",@"SHT_CUDA_INFO"
	.sectionflags	@""
	.align	4


	//----- nvinfo : EIATTR_CUDA_API_VERSION
	.align		4
        /*0000*/ 	.byte	0x04, 0x37
        /*0002*/ 	.short	(.L_279 - .L_278)
.L_278:
        /*0004*/ 	.word	0x00000082


	//----- nvinfo : EIATTR_SPARSE_MMA_MASK
	.align		4
.L_279:
        /*0008*/ 	.byte	0x03, 0x50
        /*000a*/ 	.short	0x0000


	//----- nvinfo : EIATTR_MAXREG_COUNT
	.align		4
        /*000c*/ 	.byte	0x03, 0x1b
        /*000e*/ 	.short	0x00ff


	//----- nvinfo : EIATTR_MERCURY_ISA_VERSION
	.align		4
        /*0010*/ 	.byte	0x03, 0x5f
        /*0012*/ 	.short	0x0101


	//----- nvinfo : EIATTR_VRC_CTA_INIT_COUNT
	.align		4
        /*0014*/ 	.byte	0x02, 0x4a
	.zero		1
	.zero		1


	//----- nvinfo : EIATTR_EXIT_INSTR_OFFSETS
	.align		4
        /*0018*/ 	.byte	0x04, 0x1c
        /*001a*/ 	.short	(.L_281 - .L_280)


	//   ....[0]....
.L_280:
        /*001c*/ 	.word	0x00000010


	//----- nvinfo : EIATTR_SW_WAR
	.align		4
.L_281:
        /*0020*/ 	.byte	0x04, 0x36
        /*0022*/ 	.short	(.L_283 - .L_282)
.L_282:
        /*0024*/ 	.word	0x00000008
.L_283:


//--------------------- .nv.info._Z15maxReduceKernelPKiiPi --------------------------
	.section	.nv.info._Z15maxReduceKernelPKiiPi,"",@"SHT_CUDA_INFO"
	.sectionflags	@""
	.align	4


	//----- nvinfo : EIATTR_CUDA_API_VERSION
	.align		4
        /*0000*/ 	.byte	0x04, 0x37
        /*0002*/ 	.short	(.L_285 - .L_284)
.L_284:
        /*0004*/ 	.word	0x00000082


	//----- nvinfo : EIATTR_KPARAM_INFO
	.align		4
.L_285:
        /*0008*/ 	.byte	0x04, 0x17
        /*000a*/ 	.short	(.L_287 - .L_286)
.L_286:
        /*000c*/ 	.word	0x00000000
        /*0010*/ 	.short	0x0002
        /*0012*/ 	.short	0x0010
        /*0014*/ 	.byte	0x00, 0xf5, 0x21, 0x00


	//----- nvinfo : EIATTR_KPARAM_INFO
	.align		4
.L_287:
        /*0018*/ 	.byte	0x04, 0x17
        /*001a*/ 	.short	(.L_289 - .L_288)
.L_288:
        /*001c*/ 	.word	0x00000000
        /*0020*/ 	.short	0x0001
        /*0022*/ 	.short	0x0008
        /*0024*/ 	.byte	0x00, 0xf0, 0x11, 0x00


	//----- nvinfo : EIATTR_KPARAM_INFO
	.align		4
.L_289:
        /*0028*/ 	.byte	0x04, 0x17
        /*002a*/ 	.short	(.L_291 - .L_290)
.L_290:
        /*002c*/ 	.word	0x00000000
        /*0030*/ 	.short	0x0000
        /*0032*/ 	.short	0x0000
        /*0034*/ 	.byte	0x00, 0xf5, 0x21, 0x00


	//----- nvinfo : EIATTR_SPARSE_MMA_MASK
	.align		4
.L_291:
        /*0038*/ 	.byte	0x03, 0x50
        /*003a*/ 	.short	0x0000


	//----- nvinfo : EIATTR_MAXREG_COUNT
	.align		4
        /*003c*/ 	.byte	0x03, 0x1b
        /*003e*/ 	.short	0x00ff


	//----- nvinfo : EIATTR_NUM_BARRIERS
	.align		4
        /*0040*/ 	.byte	0x02, 0x4c
        /*0042*/ 	.byte	0x01
	.zero		1


	//----- nvinfo : EIATTR_MERCURY_ISA_VERSION
	.align		4
        /*0044*/ 	.byte	0x03, 0x5f
        /*0046*/ 	.short	0x0101


	//----- nvinfo : EIATTR_VRC_CTA_INIT_COUNT
	.align		4
        /*0048*/ 	.byte	0x02, 0x4a
	.zero		1
	.zero		1


	//----- nvinfo : EIATTR_EXIT_INSTR_OFFSETS
	.align		4
        /*004c*/ 	.byte	0x04, 0x1c
        /*004e*/ 	.short	(.L_293 - .L_292)


	//   ....[0]....
.L_292:
        /*0050*/ 	.word	0x00000bb0


	//   ....[1]....
        /*0054*/ 	.word	0x00000c20


	//----- nvinfo : EIATTR_CRS_STACK_SIZE
	.align		4
.L_293:
        /*0058*/ 	.byte	0x04, 0x1e
        /*005a*/ 	.short	(.L_295 - .L_294)
.L_294:
        /*005c*/ 	.word	0x00000000


	//----- nvinfo : EIATTR_CBANK_PARAM_SIZE
	.align		4
.L_295:
        /*0060*/ 	.byte	0x03, 0x19
        /*0062*/ 	.short	0x0018


	//----- nvinfo : EIATTR_PARAM_CBANK
	.align		4
        /*0064*/ 	.byte	0x04, 0x0a
        /*0066*/ 	.short	(.L_297 - .L_296)
	.align		4
.L_296:
        /*0068*/ 	.word	index@(.nv.constant0._Z15maxReduceKernelPKiiPi)
        /*006c*/ 	.short	0x0380
        /*006e*/ 	.short	0x0018


	//----- nvinfo : EIATTR_SW_WAR
	.align		4
.L_297:
        /*0070*/ 	.byte	0x04, 0x36
        /*0072*/ 	.short	(.L_299 - .L_298)
.L_298:
        /*0074*/ 	.word	0x00000008
.L_299:


//--------------------- .nv.info._Z21updateNeighborsKernelPKiS0_PKdS0_S0_iPiS3_iiS3_d --------------------------
	.section	.nv.info._Z21updateNeighborsKernelPKiS0_PKdS0_S0_iPiS3_iiS3_d,"",@"SHT_CUDA_INFO"
	.sectionflags	@""
	.align	4


	//----- nvinfo : EIATTR_CUDA_API_VERSION
	.align		4
        /*0000*/ 	.byte	0x04, 0x37
        /*0002*/ 	.short	(.L_301 - .L_300)
.L_300:
        /*0004*/ 	.word	0x00000082


	//----- nvinfo : EIATTR_KPARAM_INFO
	.align		4
.L_301:
        /*0008*/ 	.byte	0x04, 0x17
        /*000a*/ 	.short	(.L_303 - .L_302)
.L_302:
        /*000c*/ 	.word	0x00000000
        /*0010*/ 	.short	0x000b
        /*0012*/ 	.short	0x0050
        /*0014*/ 	.byte	0x00, 0xf0, 0x21, 0x00


	//----- nvinfo : EIATTR_KPARAM_INFO
	.align		4
.L_303:
        /*0018*/ 	.byte	0x04, 0x17
        /*001a*/ 	.short	(.L_305 - .L_304)
.L_304:
        /*001c*/ 	.word	0x00000000
        /*0020*/ 	.short	0x000a
        /*0022*/ 	.short	0x0048
        /*0024*/ 	.byte	0x00, 0xf5, 0x21, 0x00


	//----- nvinfo : EIATTR_KPARAM_INFO
	.align		4
.L_305:
        /*0028*/ 	.byte	0x04, 0x17
        /*002a*/ 	.short	(.L_307 - .L_306)
.L_306:
        /*002c*/ 	.word	0x00000000
        /*0030*/ 	.short	0x0009
        /*0032*/ 	.short	0x0044
        /*0034*/ 	.byte	0x00, 0xf0, 0x11, 0x00


	//----- nvinfo : EIATTR_KPARAM_INFO
	.align		4
.L_307:
        /*0038*/ 	.byte	0x04, 0x17
        /*003a*/ 	.short	(.L_309 - .L_308)
.L_308:
        /*003c*/ 	.word	0x00000000
        /*0040*/ 	.short	0x0008
        /*0042*/ 	.short	0x0040
        /*0044*/ 	.byte	0x00, 0xf0, 0x11, 0x00


	//----- nvinfo : EIATTR_KPARAM_INFO
	.align		4
.L_309:
        /*0048*/ 	.byte	0x04, 0x17
        /*004a*/ 	.short	(.L_311 - .L_310)
.L_310:
        /*004c*/ 	.word	0x00000000
        /*0050*/ 	.short	0x0007
        /*0052*/ 	.short	0x0038
        /*0054*/ 	.byte	0x00, 0xf5, 0x21, 0x00


	//----- nvinfo : EIATTR_KPARAM_INFO
	.align		4
.L_311:
        /*0058*/ 	.byte	0x04, 0x17
        /*005a*/ 	.short	(.L_313 - .L_312)
.L_312:
        /*005c*/ 	.word	0x00000000
        /*0060*/ 	.short	0x0006
        /*0062*/ 	.short	0x0030
        /*0064*/ 	.byte	0x00, 0xf5, 0x21, 0x00


	//----- nvinfo : EIATTR_KPARAM_INFO
	.align		4
.L_313:
        /*0068*/ 	.byte	0x04, 0x17
        /*006a*/ 	.short	(.L_315 - .L_314)
.L_314:
        /*006c*/ 	.word	0x00000000
        /*0070*/ 	.short	0x0005
        /*0072*/ 	.short	0x0028
        /*0074*/ 	.byte	0x00, 0xf0, 0x11, 0x00


	//----- nvinfo : EIATTR_KPARAM_INFO
	.align		4
.L_315:
        /*0078*/ 	.byte	0x04, 0x17
        /*007a*/ 	.short	(.L_317 - .L_316)
.L_316:
        /*007c*/ 	.word	0x00000000
        /*0080*/ 	.short	0x0004
        /*0082*/ 	.short	0x0020
        /*0084*/ 	.byte	0x00, 0xf5, 0x21, 0x00


	//----- nvinfo : EIATTR_KPARAM_INFO
	.align		4
.L_317:
        /*0088*/ 	.byte	0x04, 0x17
        /*008a*/ 	.short	(.L_319 - .L_318)
.L_318:
        /*008c*/ 	.word	0x00000000
        /*0090*/ 	.short	0x0003
        /*0092*/ 	.short	0x0018
        /*0094*/ 	.byte	0x00, 0xf5, 0x21, 0x00


	//----- nvinfo : EIATTR_KPARAM_INFO
	.align		4
.L_319:
        /*0098*/ 	.byte	0x04, 0x17
        /*009a*/ 	.short	(.L_321 - .L_320)
.L_320:
        /*009c*/ 	.word	0x00000000
        /*00a0*/ 	.short	0x0002
        /*00a2*/ 	.short	0x0010
        /*00a4*/ 	.byte	0x00, 0xf5, 0x21, 0x00


	//----- nvinfo : EIATTR_KPARAM_INFO
	.align		4
.L_321:
        /*00a8*/ 	.byte	0x04, 0x17
        /*00aa*/ 	.short	(.L_323 - .L_322)
.L_322:
        /*00ac*/ 	.word	0x00000000
        /*00b0*/ 	.short	0x0001
        /*00b2*/ 	.short	0x0008
        /*00b4*/ 	.byte	0x00, 0xf5, 0x21, 0x00


	//----- nvinfo : EIATTR_KPARAM_INFO
	.align		4
.L_323:
        /*00b8*/ 	.byte	0x04, 0x17
        /*00ba*/ 	.short	(.L_325 - .L_324)
.L_324:
        /*00bc*/ 	.word	0x00000000
        /*00c0*/ 	.short	0x0000
        /*00c2*/ 	.short	0x0000
        /*00c4*/ 	.byte	0x00, 0xf5, 0x21, 0x00


	//----- nvinfo : EIATTR_SPARSE_MMA_MASK
	.align		4
.L_325:
        /*00c8*/ 	.byte	0x03, 0x50
        /*00ca*/ 	.short	0x0000


	//----- nvinfo : EIATTR_MAXREG_COUNT
	.align		4
        /*00cc*/ 	.byte	0x03, 0x1b
        /*00ce*/ 	.short	0x00ff


	//----- nvinfo : EIATTR_MERCURY_ISA_VERSION
	.align		4
        /*00d0*/ 	.byte	0x03, 0x5f
        /*00d2*/ 	.short	0x0101


	//----- nvinfo : EIATTR_VRC_CTA_INIT_COUNT
	.align		4
        /*00d4*/ 	.byte	0x02, 0x4a
	.zero		1
	.zero		1


	//----- nvinfo : EIATTR_EXIT_INSTR_OFFSETS
	.align		4
        /*00d8*/ 	.byte	0x04, 0x1c
        /*00da*/ 	.short	(.L_327 - .L_326)


	//   ....[0]....
.L_326:
        /*00dc*/ 	.word	0x00000070


	//   ....[1]....
        /*00e0*/ 	.word	0x000020f0


	//----- nvinfo : EIATTR_CRS_STACK_SIZE
	.align		4
.L_327:
        /*00e4*/ 	.byte	0x04, 0x1e
        /*00e6*/ 	.short	(.L_329 - .L_328)
.L_328:
        /*00e8*/ 	.word	0x00000000


	//----- nvinfo : EIATTR_CBANK_PARAM_SIZE
	.align		4
.L_329:
        /*00ec*/ 	.byte	0x03, 0x19
        /*00ee*/ 	.short	0x0058


	//----- nvinfo : EIATTR_PARAM_CBANK
	.align		4
        /*00f0*/ 	.byte	0x04, 0x0a
        /*00f2*/ 	.short	(.L_331 - .L_330)
	.align		4
.L_330:
        /*00f4*/ 	.word	index@(.nv.constant0._Z21updateNeighborsKernelPKiS0_PKdS0_S0_iPiS3_iiS3_d)
        /*00f8*/ 	.short	0x0380
        /*00fa*/ 	.short	0x0058


	//----- nvinfo : EIATTR_SW_WAR
	.align		4
.L_331:
        /*00fc*/ 	.byte	0x04, 0x36
        /*00fe*/ 	.short	(.L_333 - .L_332)
.L_332:
        /*0100*/ 	.word	0x00000008
.L_333:


//--------------------- .nv.info._Z25updateNeighborCellsKernelPdPiS0_iiiS0_ --------------------------
	.section	.nv.info._Z25updateNeighborCellsKernelPdPiS0_iiiS0_,"",@"SHT_CUDA_INFO"
	.sectionflags	@""
	.align	4


	//----- nvinfo : EIATTR_CUDA_API_VERSION
	.align		4
        /*0000*/ 	.byte	0x04, 0x37
        /*0002*/ 	.short	(.L_335 - .L_334)
.L_334:
        /*0004*/ 	.word	0x00000082


	//----- nvinfo : EIATTR_KPARAM_INFO
	.align		4
.L_335:
        /*0008*/ 	.byte	0x04, 0x17
        /*000a*/ 	.short	(.L_337 - .L_336)
.L_336:
        /*000c*/ 	.word	0x00000000
        /*0010*/ 	.short	0x0006
        /*0012*/ 	.short	0x0028
        /*0014*/ 	.byte	0x00, 0xf5, 0x21, 0x00


	//----- nvinfo : EIATTR_KPARAM_INFO
	.align		4
.L_337:
        /*0018*/ 	.byte	0x04, 0x17
        /*001a*/ 	.short	(.L_339 - .L_338)
.L_338:
        /*001c*/ 	.word	0x00000000
        /*0020*/ 	.short	0x0005
        /*0022*/ 	.short	0x0020
        /*0024*/ 	.byte	0x00, 0xf0, 0x11, 0x00


	//----- nvinfo : EIATTR_KPARAM_INFO
	.align		4
.L_339:
        /*0028*/ 	.byte	0x04, 0x17
        /*002a*/ 	.short	(.L_341 - .L_340)
.L_340:
        /*002c*/ 	.word	0x00000000
        /*0030*/ 	.short	0x0004
        /*0032*/ 	.short	0x001c
        /*0034*/ 	.byte	0x00, 0xf0, 0x11, 0x00


	//----- nvinfo : EIATTR_KPARAM_INFO
	.align		4
.L_341:
        /*0038*/ 	.byte	0x04, 0x17
        /*003a*/ 	.short	(.L_343 - .L_342)
.L_342:
        /*003c*/ 	.word	0x00000000
        /*0040*/ 	.short	0x0003
        /*0042*/ 	.short	0x0018
        /*0044*/ 	.byte	0x00, 0xf0, 0x11, 0x00


	//----- nvinfo : EIATTR_KPARAM_INFO
	.align		4
.L_343:
        /*0048*/ 	.byte	0x04, 0x17
        /*004a*/ 	.short	(.L_345 - .L_344)
.L_344:
        /*004c*/ 	.word	0x00000000
        /*0050*/ 	.short	0x0002
        /*0052*/ 	.short	0x0010
        /*0054*/ 	.byte	0x00, 0xf5, 0x21, 0x00


	//----- nvinfo : EIATTR_KPARAM_INFO
	.align		4
.L_345:
        /*0058*/ 	.byte	0x04, 0x17
        /*005a*/ 	.short	(.L_347 - .L_346)
.L_346:
        /*005c*/ 	.word	0x00000000
        /*0060*/ 	.short	0x0001
        /*0062*/ 	.short	0x0008
        /*0064*/ 	.byte	0x00, 0xf5, 0x21, 0x00


	//----- nvinfo : EIATTR_KPARAM_INFO
	.align		4
.L_347:
        /*0068*/ 	.byte	0x04, 0x17
        /*006a*/ 	.short	(.L_349 - .L_348)
.L_348:
        /*006c*/ 	.word	0x00000000
        /*0070*/ 	.short	0x0000
        /*0072*/ 	.short	0x0000
        /*0074*/ 	.byte	0x00, 0xf5, 0x21, 0x00


	//----- nvinfo : EIATTR_SPARSE_MMA_MASK
	.align		4
.L_349:
        /*0078*/ 	.byte	0x03, 0x50
        /*007a*/ 	.short	0x0000


	//----- nvinfo : EIATTR_MAXREG_COUNT
	.align		4
        /*007c*/ 	.byte	0x03, 0x1b
        /*007e*/ 	.short	0x00ff


	//----- nvinfo : EIATTR_MERCURY_ISA_VERSION
	.align		4
        /*0080*/ 	.byte	0x03, 0x5f
        /*0082*/ 	.short	0x0101


	//----- nvinfo : EIATTR_VRC_CTA_INIT_COUNT
	.align		4
        /*0084*/ 	.byte	0x02, 0x4a
	.zero		1
	.zero		1


	//----- nvinfo : EIATTR_EXIT_INSTR_OFFSETS
	.align		4
        /*0088*/ 	.byte	0x04, 0x1c
        /*008a*/ 	.short	(.L_351 - .L_350)


	//   ....[0]....
.L_350:
        /*008c*/ 	.word	0x00000070


	//   ....[1]....
        /*0090*/ 	.word	0x00001030


	//----- nvinfo : EIATTR_CRS_STACK_SIZE
	.align		4
.L_351:
        /*0094*/ 	.byte	0x04, 0x1e
        /*0096*/ 	.short	(.L_353 - .L_352)
.L_352:
        /*0098*/ 	.word	0x00000000


	//----- nvinfo : EIATTR_CBANK_PARAM_SIZE
	.align		4
.L_353:
        /*009c*/ 	.byte	0x03, 0x19
        /*009e*/ 	.short	0x0030


	//----- nvinfo : EIATTR_PARAM_CBANK
	.align		4
        /*00a0*/ 	.byte	0x04, 0x0a
        /*00a2*/ 	.short	(.L_355 - .L_354)
	.align		4
.L_354:
        /*00a4*/ 	.word	index@(.nv.constant0._Z25updateNeighborCellsKernelPdPiS0_iiiS0_)
        /*00a8*/ 	.short	0x0380
        /*00aa*/ 	.short	0x0030


	//----- nvinfo : EIATTR_SW_WAR
	.align		4
.L_355:
        /*00ac*/ 	.byte	0x04, 0x36
        /*00ae*/ 	.short	(.L_357 - .L_356)
.L_356:
        /*00b0*/ 	.word	0x00000008
.L_357:


//--------------------- .nv.info._Z19updateShapeIdKernelPiS_i --------------------------
	.section	.nv.info._Z19updateShapeIdKernelPiS_i,"",@"SHT_CUDA_INFO"
	.sectionflags	@""
	.align	4


	//----- nvinfo : EIATTR_CUDA_API_VERSION
	.align		4
        /*0000*/ 	.byte	0x04, 0x37
        /*0002*/ 	.short	(.L_359 - .L_358)
.L_358:
        /*0004*/ 	.word	0x00000082


	//----- nvinfo : EIATTR_KPARAM_INFO
	.align		4
.L_359:
        /*0008*/ 	.byte	0x04, 0x17
        /*000a*/ 	.short	(.L_361 - .L_360)
.L_360:
        /*000c*/ 	.word	0x00000000
        /*0010*/ 	.short	0x0002
        /*0012*/ 	.short	0x0010
        /*0014*/ 	.byte	0x00, 0xf0, 0x11, 0x00


	//----- nvinfo : EIATTR_KPARAM_INFO
	.align		4
.L_361:
        /*0018*/ 	.byte	0x04, 0x17
        /*001a*/ 	.short	(.L_363 - .L_362)
.L_362:
        /*001c*/ 	.word	0x00000000
        /*0020*/ 	.short	0x0001
        /*0022*/ 	.short	0x0008
        /*0024*/ 	.byte	0x00, 0xf5, 0x21, 0x00


	//----- nvinfo : EIATTR_KPARAM_INFO
	.align		4
.L_363:
        /*0028*/ 	.byte	0x04, 0x17
        /*002a*/ 	.short	(.L_365 - .L_364)
.L_364:
        /*002c*/ 	.word	0x00000000
        /*0030*/ 	.short	0x0000
        /*0032*/ 	.short	0x0000
        /*0034*/ 	.byte	0x00, 0xf5, 0x21, 0x00


	//----- nvinfo : EIATTR_SPARSE_MMA_MASK
	.align		4
.L_365:
        /*0038*/ 	.byte	0x03, 0x50
        /*003a*/ 	.short	0x0000


	//----- nvinfo : EIATTR_MAXREG_COUNT
	.align		4
        /*003c*/ 	.byte	0x03, 0x1b
        /*003e*/ 	.short	0x00ff


	//----- nvinfo : EIATTR_MERCURY_ISA_VERSION
	.align		4
        /*0040*/ 	.byte	0x03, 0x5f
        /*0042*/ 	.short	0x0101


	//----- nvinfo : EIATTR_VRC_CTA_INIT_COUNT
	.align		4
        /*0044*/ 	.byte	0x02, 0x4a
	.zero		1
	.zero		1


	//----- nvinfo : EIATTR_EXIT_INSTR_OFFSETS
	.align		4
        /*0048*/ 	.byte	0x04, 0x1c
        /*004a*/ 	.short	(.L_367 - .L_366)


	//   ....[0]....
.L_366:
        /*004c*/ 	.word	0x00000070


	//   ....[1]....
        /*0050*/ 	.word	0x000000e0


	//   ....[2]....
        /*0054*/ 	.word	0x00000160


	//----- nvinfo : EIATTR_CRS_STACK_SIZE
	.align		4
.L_367:
        /*0058*/ 	.byte	0x04, 0x1e
        /*005a*/ 	.short	(.L_369 - .L_368)
.L_368:
        /*005c*/ 	.word	0x00000000


	//----- nvinfo : EIATTR_CBANK_PARAM_SIZE
	.align		4
.L_369:
        /*0060*/ 	.byte	0x03, 0x19
        /*0062*/ 	.short	0x0014


	//----- nvinfo : EIATTR_PARAM_CBANK
	.align		4
        /*0064*/ 	.byte	0x04, 0x0a
        /*0066*/ 	.short	(.L_371 - .L_370)
	.align		4
.L_370:
        /*0068*/ 	.word	index@(.nv.constant0._Z19updateShapeIdKernelPiS_i)
        /*006c*/ 	.short	0x0380
        /*006e*/ 	.short	0x0014


	//----- nvinfo : EIATTR_SW_WAR
	.align		4
.L_371:
        /*0070*/ 	.byte	0x04, 0x36
        /*0072*/ 	.short	(.L_373 - .L_372)
.L_372:
        /*0074*/ 	.word	0x00000008
.L_373:


//--------------------- .nv.info._Z17updateAreasKernelPdS_Pii --------------------------
	.section	.nv.info._Z17updateAreasKernelPdS_Pii,"",@"SHT_CUDA_INFO"
	.sectionflags	@""
	.align	4


	//----- nvinfo : EIATTR_CUDA_API_VERSION
	.align		4
        /*0000*/ 	.byte	0x04, 0x37
        /*0002*/ 	.short	(.L_375 - .L_374)
.L_374:
        /*0004*/ 	.word	0x00000082


	//----- nvinfo : EIATTR_KPARAM_INFO
	.align		4
.L_375:
        /*0008*/ 	.byte	0x04, 0x17
        /*000a*/ 	.short	(.L_377 - .L_376)
.L_376:
        /*000c*/ 	.word	0x00000000
        /*0010*/ 	.short	0x0003
        /*0012*/ 	.short	0x0018
        /*0014*/ 	.byte	0x00, 0xf0, 0x11, 0x00


	//----- nvinfo : EIATTR_KPARAM_INFO
	.align		4
.L_377:
        /*0018*/ 	.byte	0x04, 0x17
        /*001a*/ 	.short	(.L_379 - .L_378)
.L_378:
        /*001c*/ 	.word	0x00000000
        /*0020*/ 	.short	0x0002
        /*0022*/ 	.short	0x0010
        /*0024*/ 	.byte	0x00, 0xf5, 0x21, 0x00


	//----- nvinfo : EIATTR_KPARAM_INFO
	.align		4
.L_379:
        /*0028*/ 	.byte	0x04, 0x17
        /*002a*/ 	.short	(.L_381 - .L_380)
.L_380:
        /*002c*/ 	.word	0x00000000
        /*0030*/ 	.short	0x0001
        /*0032*/ 	.short	0x0008
        /*0034*/ 	.byte	0x00, 0xf5, 0x21, 0x00


	//----- nvinfo : EIATTR_KPARAM_INFO
	.align		4
.L_381:
        /*0038*/ 	.byte	0x04, 0x17
        /*003a*/ 	.short	(.L_383 - .L_382)
.L_382:
        /*003c*/ 	.word	0x00000000
        /*0040*/ 	.short	0x0000
        /*0042*/ 	.short	0x0000
        /*0044*/ 	.byte	0x00, 0xf5, 0x21, 0x00


	//----- nvinfo : EIATTR_SPARSE_MMA_MASK
	.align		4
.L_383:
        /*0048*/ 	.byte	0x03, 0x50
        /*004a*/ 	.short	0x0000


	//----- nvinfo : EIATTR_MAXREG_COUNT
	.align		4
        /*004c*/ 	.byte	0x03, 0x1b
        /*004e*/ 	.short	0x00ff


	//----- nvinfo : EIATTR_MERCURY_ISA_VERSION
	.align		4
        /*0050*/ 	.byte	0x03, 0x5f
        /*0052*/ 	.short	0x0101


	//----- nvinfo : EIATTR_VRC_CTA_INIT_COUNT
	.align		4
        /*0054*/ 	.byte	0x02, 0x4a
	.zero		1
	.zero		1


	//----- nvinfo : EIATTR_EXIT_INSTR_OFFSETS
	.align		4
        /*0058*/ 	.byte	0x04, 0x1c
        /*005a*/ 	.short	(.L_385 - .L_384)


	//   ....[0]....
.L_384:
        /*005c*/ 	.word	0x00000070


	//   ....[1]....
        /*0060*/ 	.word	0x000013d0


	//----- nvinfo : EIATTR_CRS_STACK_SIZE
	.align		4
.L_385:
        /*0064*/ 	.byte	0x04, 0x1e
        /*0066*/ 	.short	(.L_387 - .L_386)
.L_386:
        /*0068*/ 	.word	0x00000000


	//----- nvinfo : EIATTR_CBANK_PARAM_SIZE
	.align		4
.L_387:
        /*006c*/ 	.byte	0x03, 0x19
        /*006e*/ 	.short	0x001c


	//----- nvinfo : EIATTR_PARAM_CBANK
	.align		4
        /*0070*/ 	.byte	0x04, 0x0a
        /*0072*/ 	.short	(.L_389 - .L_388)
	.align		4
.L_388:
        /*0074*/ 	.word	index@(.nv.constant0._Z17updateAreasKernelPdS_Pii)
        /*0078*/ 	.short	0x0380
        /*007a*/ 	.short	0x001c


	//----- nvinfo : EIATTR_SW_WAR
	.align		4
.L_389:
        /*007c*/ 	.byte	0x04, 0x36
        /*007e*/ 	.short	(.L_391 - .L_390)
.L_390:
        /*0080*/ 	.word	0x00000008
.L_391:


//--------------------- .nv.info._Z16initStatesKernelP17curandStateXORWOWyi --------------------------
	.section	.nv.info._Z16initStatesKernelP17curandStateXORWOWyi,"",@"SHT_CUDA_INFO"
	.sectionflags	@""
	.align	4


	//----- nvinfo : EIATTR_CUDA_API_VERSION
	.align		4
        /*0000*/ 	.byte	0x04, 0x37
        /*0002*/ 	.short	(.L_393 - .L_392)
.L_392:
        /*0004*/ 	.word	0x00000082


	//----- nvinfo : EIATTR_KPARAM_INFO
	.align		4
.L_393:
        /*0008*/ 	.byte	0x04, 0x17
        /*000a*/ 	.short	(.L_395 - .L_394)
.L_394:
        /*000c*/ 	.word	0x00000000
        /*0010*/ 	.short	0x0002
        /*0012*/ 	.short	0x0010
        /*0014*/ 	.byte	0x00, 0xf0, 0x11, 0x00


	//----- nvinfo : EIATTR_KPARAM_INFO
	.align		4
.L_395:
        /*0018*/ 	.byte	0x04, 0x17
        /*001a*/ 	.short	(.L_397 - .L_396)
.L_396:
        /*001c*/ 	.word	0x00000000
        /*0020*/ 	.short	0x0001
        /*0022*/ 	.short	0x0008
        /*0024*/ 	.byte	0x00, 0xf0, 0x21, 0x00


	//----- nvinfo : EIATTR_KPARAM_INFO
	.align		4
.L_397:
        /*0028*/ 	.byte	0x04, 0x17
        /*002a*/ 	.short	(.L_399 - .L_398)
.L_398:
        /*002c*/ 	.word	0x00000000
        /*0030*/ 	.short	0x0000
        /*0032*/ 	.short	0x0000
        /*0034*/ 	.byte	0x00, 0xf5, 0x21, 0x00


	//----- nvinfo : EIATTR_SPARSE_MMA_MASK
	.align		4
.L_399:
        /*0038*/ 	.byte	0x03, 0x50
        /*003a*/ 	.short	0x0000


	//----- nvinfo : EIATTR_MAXREG_COUNT
	.align		4
        /*003c*/ 	.byte	0x03, 0x1b
        /*003e*/ 	.short	0x00ff


	//----- nvinfo : EIATTR_MERCURY_ISA_VERSION
	.align		4
        /*0040*/ 	.byte	0x03, 0x5f
        /*0042*/ 	.short	0x0101


	//----- nvinfo : EIATTR_VRC_CTA_INIT_COUNT
	.align		4
        /*0044*/ 	.byte	0x02, 0x4a
	.zero		1
	.zero		1


	//----- nvinfo : EIATTR_EXIT_INSTR_OFFSETS
	.align		4
        /*0048*/ 	.byte	0x04, 0x1c
        /*004a*/ 	.short	(.L_401 - .L_400)


	//   ....[0]....
.L_400:
        /*004c*/ 	.word	0x000000d0


	//   ....[1]....
        /*0050*/ 	.word	0x00000f60


	//----- nvinfo : EIATTR_CRS_STACK_SIZE
	.align		4
.L_401:
        /*0054*/ 	.byte	0x04, 0x1e
        /*0056*/ 	.short	(.L_403 - .L_402)
.L_402:
        /*0058*/ 	.word	0x00000000


	//----- nvinfo : EIATTR_CBANK_PARAM_SIZE
	.align		4
.L_403:
        /*005c*/ 	.byte	0x03, 0x19
        /*005e*/ 	.short	0x0014


	//----- nvinfo : EIATTR_PARAM_CBANK
	.align		4
        /*0060*/ 	.byte	0x04, 0x0a
        /*0062*/ 	.short	(.L_405 - .L_404)
	.align		4
.L_404:
        /*0064*/ 	.word	index@(.nv.constant0._Z16initStatesKernelP17curandStateXORWOWyi)
        /*0068*/ 	.short	0x0380
        /*006a*/ 	.short	0x0014


	//----- nvinfo : EIATTR_SW_WAR
	.align		4
.L_405:
        /*006c*/ 	.byte	0x04, 0x36
        /*006e*/ 	.short	(.L_407 - .L_406)
.L_406:
        /*0070*/ 	.word	0x00000008
.L_407:


//--------------------- .nv.callgraph             --------------------------
	.section	.nv.callgraph,"",@"SHT_CUDA_CALLGRAPH"
	.align	4
	.sectionentsize	8
	.align		4
        /*0000*/ 	.word	0x00000000
	.align		4
        /*0004*/ 	.word	0xffffffff
	.align		4
        /*0008*/ 	.word	0x00000000
	.align		4
        /*000c*/ 	.word	0xfffffffe
	.align		4
        /*0010*/ 	.word	0x00000000
	.align		4
        /*0014*/ 	.word	0xfffffffd
	.align		4
        /*0018*/ 	.word	0x00000000
	.align		4
        /*001c*/ 	.word	0xfffffffc


//--------------------- .nv.constant4             --------------------------
	.section	.nv.constant4,"a",@progbits
	.align	8
	.align		8
.nv.constant4:
        /*0000*/ 	.dword	precalc_xorwow_matrix
	.align		8
        /*0008*/ 	.dword	precalc_xorwow_offset_matrix
	.align		8
        /*0010*/ 	.dword	mrg32k3aM1
	.align		8
        /*0018*/ 	.dword	mrg32k3aM2
	.align		8
        /*0020*/ 	.dword	mrg32k3aM1SubSeq
	.align		8
        /*0028*/ 	.dword	mrg32k3aM2SubSeq
	.align		8
        /*0030*/ 	.dword	mrg32k3aM1Seq
	.align		8
        /*0038*/ 	.dword	mrg32k3aM2Seq
	.align		8
        /*0040*/ 	.dword	_ZN34_INTERNAL_6299fb00_4_k_cu_a93dad274cuda3std3__45__cpo5beginE
	.align		8
        /*0048*/ 	.dword	_ZN34_INTERNAL_6299fb00_4_k_cu_a93dad274cuda3std3__45__cpo3endE
	.align		8
        /*0050*/ 	.dword	_ZN34_INTERNAL_6299fb00_4_k_cu_a93dad274cuda3std3__45__cpo6cbeginE
	.align		8
        /*0058*/ 	.dword	_ZN34_INTERNAL_6299fb00_4_k_cu_a93dad274cuda3std3__45__cpo4cendE
	.align		8
        /*0060*/ 	.dword	_ZN34_INTERNAL_6299fb00_4_k_cu_a93dad274cuda3std3__45__cpo6rbeginE
	.align		8
        /*0068*/ 	.dword	_ZN34_INTERNAL_6299fb00_4_k_cu_a93dad274cuda3std3__45__cpo4rendE
	.align		8
        /*0070*/ 	.dword	_ZN34_INTERNAL_6299fb00_4_k_cu_a93dad274cuda3std3__45__cpo7crbeginE
	.align		8
        /*0078*/ 	.dword	_ZN34_INTERNAL_6299fb00_4_k_cu_a93dad274cuda3std3__45__cpo5crendE
	.align		8
        /*0080*/ 	.dword	_ZN34_INTERNAL_6299fb00_4_k_cu_a93dad274cuda3std3__436_GLOBAL__N__6299fb00_4_k_cu_a93dad276ignoreE
	.align		8
        /*0088*/ 	.dword	_ZN34_INTERNAL_6299fb00_4_k_cu_a93dad274cuda3std3__419piecewise_constructE
	.align		8
        /*0090*/ 	.dword	_ZN34_INTERNAL_6299fb00_4_k_cu_a93dad274cuda3std3__48in_placeE
	.align		8
        /*0098*/ 	.dword	_ZN34_INTERNAL_6299fb00_4_k_cu_a93dad274cuda3std3__420unreachable_sentinelE
	.align		8
        /*00a0*/ 	.dword	_ZN34_INTERNAL_6299fb00_4_k_cu_a93dad274cuda3std3__47nulloptE
	.align		8
        /*00a8*/ 	.dword	_ZN34_INTERNAL_6299fb00_4_k_cu_a93dad274cuda3std3__48unexpectE
	.align		8
        /*00b0*/ 	.dword	_ZN34_INTERNAL_6299fb00_4_k_cu_a93dad274cuda3std6ranges3__45__cpo4swapE
	.align		8
        /*00b8*/ 	.dword	_ZN34_INTERNAL_6299fb00_4_k_cu_a93dad274cuda3std6ranges3__45__cpo9iter_moveE
	.align		8
        /*00c0*/ 	.dword	_ZN34_INTERNAL_6299fb00_4_k_cu_a93dad274cuda3std6ranges3__45__cpo5beginE
	.align		8
        /*00c8*/ 	.dword	_ZN34_INTERNAL_6299fb00_4_k_cu_a93dad274cuda3std6ranges3__45__cpo3endE
	.align		8
        /*00d0*/ 	.dword	_ZN34_INTERNAL_6299fb00_4_k_cu_a93dad274cuda3std6ranges3__45__cpo6cbeginE
	.align		8
        /*00d8*/ 	.dword	_ZN34_INTERNAL_6299fb00_4_k_cu_a93dad274cuda3std6ranges3__45__cpo4cendE
	.align		8
        /*00e0*/ 	.dword	_ZN34_INTERNAL_6299fb00_4_k_cu_a93dad274cuda3std6ranges3__45__cpo7advanceE
	.align		8
        /*00e8*/ 	.dword	_ZN34_INTERNAL_6299fb00_4_k_cu_a93dad274cuda3std6ranges3__45__cpo9iter_swapE
	.align		8
        /*00f0*/ 	.dword	_ZN34_INTERNAL_6299fb00_4_k_cu_a93dad274cuda3std6ranges3__45__cpo4nextE
	.align		8
        /*00f8*/ 	.dword	_ZN34_INTERNAL_6299fb00_4_k_cu_a93dad274cuda3std6ranges3__45__cpo4prevE
	.align		8
        /*0100*/ 	.dword	_ZN34_INTERNAL_6299fb00_4_k_cu_a93dad274cuda3std6ranges3__45__cpo4dataE
	.align		8
        /*0108*/ 	.dword	_ZN34_INTERNAL_6299fb00_4_k_cu_a93dad274cuda3std6ranges3__45__cpo5cdataE
	.align		8
        /*0110*/ 	.dword	_ZN34_INTERNAL_6299fb00_4_k_cu_a93dad274cuda3std6ranges3__45__cpo4sizeE
	.align		8
        /*0118*/ 	.dword	_ZN34_INTERNAL_6299fb00_4_k_cu_a93dad274cuda3std6ranges3__45__cpo5ssizeE
	.align		8
        /*0120*/ 	.dword	_ZN34_INTERNAL_6299fb00_4_k_cu_a93dad274cuda3std6ranges3__45__cpo8distanceE
	.align		8
        /*0128*/ 	.dword	_ZN34_INTERNAL_6299fb00_4_k_cu_a93dad276thrust24THRUST_300001_SM_1000_NS8cuda_cub3parE
	.align		8
        /*0130*/ 	.dword	_ZN34_INTERNAL_6299fb00_4_k_cu_a93dad276thrust24THRUST_300001_SM_1000_NS8cuda_cub10par_nosyncE
	.align		8
        /*0138*/ 	.dword	_ZN34_INTERNAL_6299fb00_4_k_cu_a93dad276thrust24THRUST_300001_SM_1000_NS6system6detail10sequential3seqE
	.align		8
        /*0140*/ 	.dword	_ZN34_INTERNAL_6299fb00_4_k_cu_a93dad276thrust24THRUST_300001_SM_1000_NS6system3cpp3parE
	.align		8
        /*0148*/ 	.dword	_ZN34_INTERNAL_6299fb00_4_k_cu_a93dad276thrust24THRUST_300001_SM_1000_NS12placeholders2_1E
	.align		8
        /*0150*/ 	.dword	_ZN34_INTERNAL_6299fb00_4_k_cu_a93dad276thrust24THRUST_300001_SM_1000_NS12placeholders2_2E
	.align		8
        /*0158*/ 	.dword	_ZN34_INTERNAL_6299fb00_4_k_cu_a93dad276thrust24THRUST_300001_SM_1000_NS12placeholders2_3E
	.align		8
        /*0160*/ 	.dword	_ZN34_INTERNAL_6299fb00_4_k_cu_a93dad276thrust24THRUST_300001_SM_1000_NS12placeholders2_4E
	.align		8
        /*0168*/ 	.dword	_ZN34_INTERNAL_6299fb00_4_k_cu_a93dad276thrust24THRUST_300001_SM_1000_NS12placeholders2_5E
	.align		8
        /*0170*/ 	.dword	_ZN34_INTERNAL_6299fb00_4_k_cu_a93dad276thrust24THRUST_300001_SM_1000_NS12placeholders2_6E
	.align		8
        /*0178*/ 	.dword	_ZN34_INTERNAL_6299fb00_4_k_cu_a93dad276thrust24THRUST_300001_SM_1000_NS12placeholders2_7E
	.align		8
        /*0180*/ 	.dword	_ZN34_INTERNAL_6299fb00_4_k_cu_a93dad276thrust24THRUST_300001_SM_1000_NS12placeholders2_8E
	.align		8
        /*0188*/ 	.dword	_ZN34_INTERNAL_6299fb00_4_k_cu_a93dad276thrust24THRUST_300001_SM_1000_NS12placeholders2_9E
	.align		8
        /*0190*/ 	.dword	_ZN34_INTERNAL_6299fb00_4_k_cu_a93dad276thrust24THRUST_300001_SM_1000_NS12placeholders3_10E
	.align		8
        /*0198*/ 	.dword	_ZN34_INTERNAL_6299fb00_4_k_cu_a93dad276thrust24THRUST_300001_SM_1000_NS3seqE
	.align		8
        /*01a0*/ 	.dword	_ZN34_INTERNAL_6299fb00_4_k_cu_a93dad276thrust24THRUST_300001_SM_1000_NS6deviceE


//--------------------- .nv.constant3             --------------------------
	.section	.nv.constant3,"a",@progbits
	.align	8
.nv.constant3:
	.type		__cr_lgamma_table,@object
	.size		__cr_lgamma_table,(.L_8 - __cr_lgamma_table)
__cr_lgamma_table:
        /*0000*/ 	.byte	0x00, 0x00, 0x00, 0x00, 0x00, 0x00, 0x00, 0x00, 0x00, 0x00, 0x00, 0x00, 0x00, 0x00, 0x00, 0x00
        /*0010*/ 	.byte	0xef, 0x39, 0xfa, 0xfe, 0x42, 0x2e, 0xe6, 0x3f, 0x02, 0x20, 0x2a, 0xfa, 0x0b, 0xab, 0xfc, 0x3f
        /*0020*/ 	.byte	0xf9, 0x2c, 0x92, 0x7c, 0xa7, 0x6c, 0x09, 0x40, 0xc9, 0x79, 0x44, 0x3c, 0x64, 0x26, 0x13, 0x40
        /*0030*/ 	.byte	0xca, 0x01, 0xcf, 0x3a, 0x27, 0x51, 0x1a, 0x40, 0x30, 0xcc, 0x2d, 0xf3, 0xe1, 0x0c, 0x21, 0x40
        /*0040*/ 	.byte	0x0d, 0xb7, 0xfc, 0x82, 0x8e, 0x35, 0x25, 0x40
.L_8:


//--------------------- .text._ZN3cub18CUB_300001_SM_10006detail10radix_sort29DeviceRadixSortOnesweepKernelINS1_5radix10policy_hubIiiyE10Policy1000ELNS0_9SortOrderE0EiiyiiNS1_21identity_decomposer_tEEEvPT5_SB_PT3_PKSC_PT1_PKSG_PT2_PKSK_T4_iiT6_ --------------------------
	.section	.text._ZN3cub18CUB_300001_SM_10006detail10radix_sort29DeviceRadixSortOnesweepKernelINS1_5radix10policy_hubIiiyE10Policy1000ELNS0_9SortOrderE0EiiyiiNS1_21identity_decomposer_tEEEvPT5_SB_PT3_PKSC_PT1_PKSG_PT2_PKSK_T4_iiT6_,"ax",@progbits
	.align	128
        .global         _ZN3cub18CUB_300001_SM_10006detail10radix_sort29DeviceRadixSortOnesweepKernelINS1_5radix10policy_hubIiiyE10Policy1000ELNS0_9SortOrderE0EiiyiiNS1_21identity_decomposer_tEEEvPT5_SB_PT3_PKSC_PT1_PKSG_PT2_PKSK_T4_iiT6_
        .type           _ZN3cub18CUB_300001_SM_10006detail10radix_sort29DeviceRadixSortOnesweepKernelINS1_5radix10policy_hubIiiyE10Policy1000ELNS0_9SortOrderE0EiiyiiNS1_21identity_decomposer_tEEEvPT5_SB_PT3_PKSC_PT1_PKSG_PT2_PKSK_T4_iiT6_,@function
        .size           _ZN3cub18CUB_300001_SM_10006detail10radix_sort29DeviceRadixSortOnesweepKernelINS1_5radix10policy_hubIiiyE10Policy1000ELNS0_9SortOrderE0EiiyiiNS1_21identity_decomposer_tEEEvPT5_SB_PT3_PKSC_PT1_PKSG_PT2_PKSK_T4_iiT6_,(.L_x_461 - _ZN3cub18CUB_300001_SM_10006detail10radix_sort29DeviceRadixSortOnesweepKernelINS1_5radix10policy_hubIiiyE10Policy1000ELNS0_9SortOrderE0EiiyiiNS1_21identity_decomposer_tEEEvPT5_SB_PT3_PKSC_PT1_PKSG_PT2_PKSK_T4_iiT6_)
        .other          _ZN3cub18CUB_300001_SM_10006detail10radix_sort29DeviceRadixSortOnesweepKernelINS1_5radix10policy_hubIiiyE10Policy1000ELNS0_9SortOrderE0EiiyiiNS1_21identity_decomposer_tEEEvPT5_SB_PT3_PKSC_PT1_PKSG_PT2_PKSK_T4_iiT6_,@"STO_CUDA_ENTRY STV_DEFAULT"
_ZN3cub18CUB_300001_SM_10006detail10radix_sort29DeviceRadixSortOnesweepKernelINS1_5radix10policy_hubIiiyE10Policy1000ELNS0_9SortOrderE0EiiyiiNS1_21identity_decomposer_tEEEvPT5_SB_PT3_PKSC_PT1_PKSG_PT2_PKSK_T4_iiT6_:
.text._ZN3cub18CUB_300001_SM_10006detail10radix_sort29DeviceRadixSortOnesweepKernelINS1_5radix10policy_hubIiiyE10Policy1000ELNS0_9SortOrderE0EiiyiiNS1_21identity_decomposer_tEEEvPT5_SB_PT3_PKSC_PT1_PKSG_PT2_PKSK_T4_iiT6_:
[----:B------:R-:W-:Y:S01]  /*0000*/  LDC R1, c[0x0][0x37c] ;  /* 0x0000df00ff017b82 */ /* 0x000fe20000000800 */
[----:B------:R-:W0:Y:S01]  /*0010*/  S2R R3, SR_TID.X ;  /* 0x0000000000037919 */ /* 0x000e220000002100 */
[----:B------:R-:W-:Y:S01]  /*0020*/  MOV R7, 0x400 ;  /* 0x0000040000077802 */ /* 0x000fe20000000f00 */
[----:B------:R-:W1:Y:S01]  /*0030*/  LDCU.64 UR6, c[0x0][0x358] ;  /* 0x00006b00ff0677ac */ /* 0x000e620008000a00 */
[----:B------:R-:W-:Y:S01]  /*0040*/  BSSY.RECONVERGENT B0, `(.L_x_0) ;  /* 0x000000c000007945 */ /* 0x000fe20003800200 */
[----:B------:R-:W2:Y:S01]  /*0050*/  S2R R0, SR_CgaCtaId ;  /* 0x0000000000007919 */ /* 0x000ea20000008800 */
[----:B0-----:R-:W-:Y:S02]  /*0060*/  ISETP.NE.AND P0, PT, R3, RZ, PT ;  /* 0x000000ff0300720c */ /* 0x001fe40003f05270 */
[----:B--2---:R-:W-:-:S11]  /*0070*/  LEA R7, R0, R7, 0x18 ;  /* 0x0000000700077211 */ /* 0x004fd600078ec0ff */
[----:B-1----:R-:W-:Y:S05]  /*0080*/  @P0 BRA `(.L_x_1) ;  /* 0x00000000001c0947 */ /* 0x002fea0003800000 */
[----:B------:R-:W0:Y:S01]  /*0090*/  LDC.64 R4, c[0x0][0x388] ;  /* 0x0000e200ff047b82 */ /* 0x000e220000000a00 */
[----:B------:R-:W-:-:S05]  /*00a0*/  IMAD.MOV.U32 R9, RZ, RZ, 0x1 ;  /* 0x00000001ff097424 */ /* 0x000fca00078e00ff */
[----:B0-----:R-:W2:Y:S02]  /*00b0*/  ATOMG.E.ADD.STRONG.GPU PT, R4, desc[UR6][R4.64], R9 ;  /* 0x80000009040479a8 */ /* 0x001ea400081ef106 */
[----:B------:R-:W0:Y:S01]  /*00c0*/  S2UR UR5, SR_CgaCtaId ;  /* 0x00000000000579c3 */ /* 0x000e220000008800 */
[----:B------:R-:W-:Y:S02]  /*00d0*/  UMOV UR4, 0x400 ;  /* 0x0000040000047882 */ /* 0x000fe40000000000 */
[----:B0-----:R-:W-:-:S09]  /*00e0*/  ULEA UR4, UR5, UR4, 0x18 ;  /* 0x0000000405047291 */ /* 0x001fd2000f8ec0ff */
[----:B--2---:R0:W-:Y:S03]  /*00f0*/  STS [UR4+0x6600], R4 ;  /* 0x00660004ff007988 */ /* 0x0041e60008000804 */
.L_x_1:
[----:B------:R-:W-:Y:S05]  /*0100*/  BSYNC.RECONVERGENT B0 ;  /* 0x0000000000007941 */ /* 0x000fea0003800200 */
.L_x_0:
[----:B------:R-:W-:Y:S06]  /*0110*/  BAR.SYNC.DEFER_BLOCKING 0x0 ;  /* 0x0000000000007b1d */ /* 0x000fec0000010000 */
[----:B------:R-:W1:Y:S01]  /*0120*/  LDCU UR4, c[0x0][0x3c0] ;  /* 0x00007800ff0477ac */ /* 0x000e620008000800 */
[----:B------:R-:W2:Y:S01]  /*0130*/  S2R R24, SR_LANEID ;  /* 0x0000000000187919 */ /* 0x000ea20000000000 */
[----:B------:R-:W3:Y:S02]  /*0140*/  LDS R42, [R7+0x6600] ;  /* 0x00660000072a7984 */ /* 0x000ee40000000800 */
[----:B---3--:R-:W-:-:S04]  /*0150*/  IMAD R0, R42, 0x1980, RZ ;  /* 0x000019802a007824 */ /* 0x008fc800078e02ff */
[----:B------:R-:W-:Y:S01]  /*0160*/  VIADD R47, R0, 0x1980 ;  /* 0x00001980002f7836 */ /* 0x000fe20000000000 */
[----:B------:R-:W-:-:S04]  /*0170*/  SHF.R.S32.HI R9, RZ, 0x1f, R0 ;  /* 0x0000001fff097819 */ /* 0x000fc80000011400 */
[----:B-1----:R-:W-:-:S13]  /*0180*/  ISETP.GT.AND P0, PT, R47, UR4, PT ;  /* 0x000000042f007c0c */ /* 0x002fda000bf04270 */
[----:B--2---:R-:W-:Y:S05]  /*0190*/  @P0 BRA `(.L_x_2) ;  /* 0x0000000000680947 */ /* 0x004fea0003800000 */
[----:B------:R-:W1:Y:S01]  /*01a0*/  LDCU.64 UR4, c[0x0][0x3a8] ;  /* 0x00007500ff0477ac */ /* 0x000e620008000a00 */
[C---:B0-----:R-:W-:Y:S02]  /*01b0*/  LOP3.LUT R4, R3.reuse, 0x1f, RZ, 0xc0, !PT ;  /* 0x0000001f03047812 */ /* 0x041fe400078ec0ff */
[----:B------:R-:W-:-:S05]  /*01c0*/  LOP3.LUT R41, R3, 0x3e0, RZ, 0xc0, !PT ;  /* 0x000003e003297812 */ /* 0x000fca00078ec0ff */
[----:B------:R-:W-:-:S05]  /*01d0*/  IMAD R5, R41, 0x11, R4 ;  /* 0x0000001129057824 */ /* 0x000fca00078e0204 */
[----:B------:R-:W-:-:S05]  /*01e0*/  IADD3 R5, P0, PT, R0, R5, RZ ;  /* 0x0000000500057210 */ /* 0x000fca0007f1e0ff */
[----:B------:R-:W-:Y:S01]  /*01f0*/  IMAD.X R0, RZ, RZ, R9, P0 ;  /* 0x000000ffff007224 */ /* 0x000fe200000e0609 */
[----:B-1----:R-:W-:-:S04]  /*0200*/  LEA R8, P0, R5, UR4, 0x2 ;  /* 0x0000000405087c11 */ /* 0x002fc8000f8010ff */
[----:B------:R-:W-:-:S05]  /*0210*/  LEA.HI.X R9, R5, UR5, R0, 0x2, P0 ;  /* 0x0000000505097c11 */ /* 0x000fca00080f1400 */
[----:B------:R0:W5:Y:S04]  /*0220*/  LDG.E R28, desc[UR6][R8.64] ;  /* 0x00000006081c7981 */ /* 0x000168000c1e1900 */
        /* <DEDUP_REMOVED lines=15> */
[----:B------:R0:W5:Y:S01]  /*0320*/  LDG.E R46, desc[UR6][R8.64+0x800] ;  /* 0x00080006082e7981 */ /* 0x000162000c1e1900 */
[----:B------:R-:W-:Y:S05]  /*0330*/  BRA `(.L_x_3) ;  /* 0x0000000400307947 */ /* 0x000fea0003800000 */
.L_x_2:
[----:B------:R-:W1:Y:S01]  /*0340*/  LDCU.64 UR8, c[0x0][0x3a8] ;  /* 0x00007500ff0877ac */ /* 0x000e620008000a00 */
[C---:B0-----:R-:W-:Y:S01]  /*0350*/  LOP3.LUT R4, R3.reuse, 0x1f, RZ, 0xc0, !PT ;  /* 0x0000001f03047812 */ /* 0x041fe200078ec0ff */
[----:B------:R-:W-:Y:S01]  /*0360*/  IMAD.MOV.U32 R28, RZ, RZ, 0x7fffffff ;  /* 0x7fffffffff1c7424 */ /* 0x000fe200078e00ff */
[----:B------:R-:W-:Y:S02]  /*0370*/  LOP3.LUT R41, R3, 0x3e0, RZ, 0xc0, !PT ;  /* 0x000003e003297812 */ /* 0x000fe400078ec0ff */
[----:B------:R-:W-:-:S03]  /*0380*/  IADD3 R5, PT, PT, -R0, UR4, RZ ;  /* 0x0000000400057c10 */ /* 0x000fc6000fffe1ff */
[----:B------:R-:W-:-:S04]  /*0390*/  IMAD R10, R41, 0x11, R4 ;  /* 0x00000011290a7824 */ /* 0x000fc800078e0204 */
[----:B------:R-:W-:Y:S01]  /*03a0*/  VIADD R8, R10, 0x40 ;  /* 0x000000400a087836 */ /* 0x000fe20000000000 */
[----:B------:R-:W-:Y:S01]  /*03b0*/  IADD3 R11, P0, PT, R0, R10, RZ ;  /* 0x0000000a000b7210 */ /* 0x000fe20007f1e0ff */
[C---:B------:R-:W-:Y:S01]  /*03c0*/  VIADD R0, R10.reuse, 0x60 ;  /* 0x000000600a007836 */ /* 0x040fe20000000000 */
[CC--:B------:R-:W-:Y:S01]  /*03d0*/  ISETP.GE.AND P2, PT, R10.reuse, R5.reuse, PT ;  /* 0x000000050a00720c */ /* 0x0c0fe20003f46270 */
[----:B------:R-:W-:Y:S01]  /*03e0*/  VIADD R6, R10, 0x20 ;  /* 0x000000200a067836 */ /* 0x000fe20000000000 */
[-C--:B------:R-:W-:Y:S01]  /*03f0*/  ISETP.GE.AND P4, PT, R8, R5.reuse, PT ;  /* 0x000000050800720c */ /* 0x080fe20003f86270 */
[----:B------:R-:W-:Y:S01]  /*0400*/  IMAD.X R12, RZ, RZ, R9, P0 ;  /* 0x000000ffff0c7224 */ /* 0x000fe200000e0609 */
[-C--:B------:R-:W-:Y:S01]  /*0410*/  ISETP.GE.AND P5, PT, R0, R5.reuse, PT ;  /* 0x000000050000720c */ /* 0x080fe20003fa6270 */
[----:B------:R-:W-:Y:S01]  /*0420*/  VIADD R0, R10, 0xa0 ;  /* 0x000000a00a007836 */ /* 0x000fe20000000000 */
[C---:B-1----:R-:W-:Y:S02]  /*0430*/  LEA R8, P0, R11.reuse, UR8, 0x2 ;  /* 0x000000080b087c11 */ /* 0x042fe4000f8010ff */
[----:B------:R-:W-:Y:S01]  /*0440*/  ISETP.GE.AND P3, PT, R6, R5, PT ;  /* 0x000000050600720c */ /* 0x000fe20003f66270 */
[----:B------:R-:W-:Y:S01]  /*0450*/  VIADD R6, R10, 0x80 ;  /* 0x000000800a067836 */ /* 0x000fe20000000000 */
[----:B------:R-:W-:-:S02]  /*0460*/  LEA.HI.X R9, R11, UR9, R12, 0x2, P0 ;  /* 0x000000090b097c11 */ /* 0x000fc400080f140c */
[-C--:B------:R-:W-:Y:S01]  /*0470*/  ISETP.GE.AND P0, PT, R0, R5.reuse, PT ;  /* 0x000000050000720c */ /* 0x080fe20003f06270 */
[----:B------:R-:W-:Y:S01]  /*0480*/  VIADD R0, R10, 0xe0 ;  /* 0x000000e00a007836 */ /* 0x000fe20000000000 */
[-C--:B------:R-:W-:Y:S01]  /*0490*/  ISETP.GE.AND P6, PT, R6, R5.reuse, PT ;  /* 0x000000050600720c */ /* 0x080fe20003fc6270 */
[----:B------:R1:W5:Y:S01]  /*04a0*/  @!P2 LDG.E R28, desc[UR6][R8.64] ;  /* 0x00000006081ca981 */ /* 0x000362000c1e1900 */
[----:B------:R-:W-:Y:S02]  /*04b0*/  IMAD.MOV.U32 R29, RZ, RZ, 0x7fffffff ;  /* 0x7fffffffff1d7424 */ /* 0x000fe400078e00ff */
[-C--:B------:R-:W-:Y:S01]  /*04c0*/  ISETP.GE.AND P2, PT, R0, R5.reuse, PT ;  /* 0x000000050000720c */ /* 0x080fe20003f46270 */
[C---:B------:R-:W-:Y:S02]  /*04d0*/  VIADD R0, R10.reuse, 0x100 ;  /* 0x000001000a007836 */ /* 0x040fe40000000000 */
[----:B------:R-:W-:Y:S01]  /*04e0*/  VIADD R6, R10, 0xc0 ;  /* 0x000000c00a067836 */ /* 0x000fe20000000000 */
[----:B------:R1:W5:Y:S01]  /*04f0*/  @!P3 LDG.E R29, desc[UR6][R8.64+0x80] ;  /* 0x00008006081db981 */ /* 0x000362000c1e1900 */
[----:B------:R-:W-:Y:S01]  /*0500*/  IMAD.MOV.U32 R31, RZ, RZ, 0x7fffffff ;  /* 0x7fffffffff1f7424 */ /* 0x000fe200078e00ff */
[-C--:B------:R-:W-:Y:S01]  /*0510*/  ISETP.GE.AND P3, PT, R0, R5.reuse, PT ;  /* 0x000000050000720c */ /* 0x080fe20003f66270 */
[----:B------:R-:W-:Y:S01]  /*0520*/  VIADD R0, R10, 0x140 ;  /* 0x000001400a007836 */ /* 0x000fe20000000000 */
[----:B------:R-:W-:Y:S01]  /*0530*/  ISETP.GE.AND P1, PT, R6, R5, PT ;  /* 0x000000050600720c */ /* 0x000fe20003f26270 */
[----:B------:R-:W-:-:S02]  /*0540*/  IMAD.MOV.U32 R32, RZ, RZ, 0x7fffffff ;  /* 0x7fffffffff207424 */ /* 0x000fc400078e00ff */
[----:B------:R1:W5:Y:S01]  /*0550*/  @!P5 LDG.E R31, desc[UR6][R8.64+0x180] ;  /* 0x00018006081fd981 */ /* 0x000362000c1e1900 */
[-C--:B------:R-:W-:Y:S01]  /*0560*/  ISETP.GE.AND P5, PT, R0, R5.reuse, PT ;  /* 0x000000050000720c */ /* 0x080fe20003fa6270 */
[C---:B------:R-:W-:Y:S02]  /*0570*/  VIADD R0, R10.reuse, 0x160 ;  /* 0x000001600a007836 */ /* 0x040fe40000000000 */
[----:B------:R-:W-:Y:S01]  /*0580*/  IMAD.MOV.U32 R30, RZ, RZ, 0x7fffffff ;  /* 0x7fffffffff1e7424 */ /* 0x000fe200078e00ff */
[----:B------:R1:W5:Y:S01]  /*0590*/  @!P6 LDG.E R32, desc[UR6][R8.64+0x200] ;  /* 0x000200060820e981 */ /* 0x000362000c1e1900 */
[----:B------:R-:W-:Y:S01]  /*05a0*/  VIADD R6, R10, 0x120 ;  /* 0x000001200a067836 */ /* 0x000fe20000000000 */
[-C--:B------:R-:W-:Y:S01]  /*05b0*/  ISETP.GE.AND P6, PT, R0, R5.reuse, PT ;  /* 0x000000050000720c */ /* 0x080fe20003fc6270 */
[----:B------:R-:W-:Y:S02]  /*05c0*/  IMAD.MOV.U32 R34, RZ, RZ, 0x7fffffff ;  /* 0x7fffffffff227424 */ /* 0x000fe400078e00ff */
[----:B------:R-:W-:Y:S01]  /*05d0*/  VIADD R0, R10, 0x1a0 ;  /* 0x000001a00a007836 */ /* 0x000fe20000000000 */
[----:B------:R1:W5:Y:S01]  /*05e0*/  @!P4 LDG.E R30, desc[UR6][R8.64+0x100] ;  /* 0x00010006081ec981 */ /* 0x000362000c1e1900 */
[----:B------:R-:W-:Y:S01]  /*05f0*/  ISETP.GE.AND P4, PT, R6, R5, PT ;  /* 0x000000050600720c */ /* 0x000fe20003f86270 */
[----:B------:R-:W-:-:S02]  /*0600*/  IMAD.MOV.U32 R33, RZ, RZ, 0x7fffffff ;  /* 0x7fffffffff217424 */ /* 0x000fc400078e00ff */
[----:B------:R1:W5:Y:S01]  /*0610*/  @!P1 LDG.E R34, desc[UR6][R8.64+0x300] ;  /* 0x0003000608229981 */ /* 0x000362000c1e1900 */
[----:B------:R-:W-:Y:S01]  /*0620*/  IMAD.MOV.U32 R35, RZ, RZ, 0x7fffffff ;  /* 0x7fffffffff237424 */ /* 0x000fe200078e00ff */
[-C--:B------:R-:W-:Y:S01]  /*0630*/  ISETP.GE.AND P1, PT, R0, R5.reuse, PT ;  /* 0x000000050000720c */ /* 0x080fe20003f26270 */
[C---:B------:R-:W-:Y:S01]  /*0640*/  VIADD R6, R10.reuse, 0x180 ;  /* 0x000001800a067836 */ /* 0x040fe20000000000 */
[----:B------:R1:W5:Y:S01]  /*0650*/  @!P0 LDG.E R33, desc[UR6][R8.64+0x280] ;  /* 0x0002800608218981 */ /* 0x000362000c1e1900 */
[----:B------:R-:W-:Y:S02]  /*0660*/  VIADD R0, R10, 0x1c0 ;  /* 0x000001c00a007836 */ /* 0x000fe40000000000 */
[----:B------:R-:W-:Y:S01]  /*0670*/  IMAD.MOV.U32 R36, RZ, RZ, 0x7fffffff ;  /* 0x7fffffffff247424 */ /* 0x000fe200078e00ff */
[----:B------:R1:W5:Y:S01]  /*0680*/  @!P2 LDG.E R35, desc[UR6][R8.64+0x380] ;  /* 0x000380060823a981 */ /* 0x000362000c1e1900 */
[----:B------:R-:W-:Y:S01]  /*0690*/  IMAD.MOV.U32 R37, RZ, RZ, 0x7fffffff ;  /* 0x7fffffffff257424 */ /* 0x000fe200078e00ff */
[-C--:B------:R-:W-:Y:S01]  /*06a0*/  ISETP.GE.AND P0, PT, R6, R5.reuse, PT ;  /* 0x000000050600720c */ /* 0x080fe20003f06270 */
[----:B------:R-:W-:Y:S01]  /*06b0*/  VIADD R6, R10, 0x1e0 ;  /* 0x000001e00a067836 */ /* 0x000fe20000000000 */
[-C--:B------:R-:W-:Y:S01]  /*06c0*/  ISETP.GE.AND P2, PT, R0, R5.reuse, PT ;  /* 0x000000050000720c */ /* 0x080fe20003f46270 */
[----:B------:R-:W-:Y:S01]  /*06d0*/  VIADD R0, R10, 0x200 ;  /* 0x000002000a007836 */ /* 0x000fe20000000000 */
[----:B------:R1:W5:Y:S02]  /*06e0*/  @!P3 LDG.E R36, desc[UR6][R8.64+0x400] ;  /* 0x000400060824b981 */ /* 0x000364000c1e1900 */
[----:B------:R-:W-:-:S02]  /*06f0*/  ISETP.GE.AND P3, PT, R6, R5, PT ;  /* 0x000000050600720c */ /* 0x000fc40003f66270 */
[----:B------:R1:W5:Y:S01]  /*0700*/  @!P4 LDG.E R37, desc[UR6][R8.64+0x480] ;  /* 0x000480060825c981 */ /* 0x000362000c1e1900 */
[----:B------:R-:W-:Y:S01]  /*0710*/  ISETP.GE.AND P4, PT, R0, R5, PT ;  /* 0x000000050000720c */ /* 0x000fe20003f86270 */
[----:B------:R-:W-:Y:S02]  /*0720*/  IMAD.MOV.U32 R38, RZ, RZ, 0x7fffffff ;  /* 0x7fffffffff267424 */ /* 0x000fe400078e00ff */
[----:B------:R-:W-:Y:S02]  /*0730*/  IMAD.MOV.U32 R39, RZ, RZ, 0x7fffffff ;  /* 0x7fffffffff277424 */ /* 0x000fe400078e00ff */
[----:B------:R-:W-:Y:S02]  /*0740*/  IMAD.MOV.U32 R40, RZ, RZ, 0x7fffffff ;  /* 0x7fffffffff287424 */ /* 0x000fe400078e00ff */
[----:B------:R-:W-:Y:S01]  /*0750*/  IMAD.MOV.U32 R43, RZ, RZ, 0x7fffffff ;  /* 0x7fffffffff2b7424 */ /* 0x000fe200078e00ff */
[----:B------:R1:W5:Y:S01]  /*0760*/  @!P5 LDG.E R38, desc[UR6][R8.64+0x500] ;  /* 0x000500060826d981 */ /* 0x000362000c1e1900 */
[----:B------:R-:W-:-:S02]  /*0770*/  IMAD.MOV.U32 R44, RZ, RZ, 0x7fffffff ;  /* 0x7fffffffff2c7424 */ /* 0x000fc400078e00ff */
[----:B------:R-:W-:Y:S01]  /*0780*/  IMAD.MOV.U32 R45, RZ, RZ, 0x7fffffff ;  /* 0x7fffffffff2d7424 */ /* 0x000fe200078e00ff */
[----:B------:R1:W5:Y:S01]  /*0790*/  @!P6 LDG.E R39, desc[UR6][R8.64+0x580] ;  /* 0x000580060827e981 */ /* 0x000362000c1e1900 */
[----:B------:R-:W-:-:S03]  /*07a0*/  IMAD.MOV.U32 R46, RZ, RZ, 0x7fffffff ;  /* 0x7fffffffff2e7424 */ /* 0x000fc600078e00ff */
[----:B------:R1:W5:Y:S04]  /*07b0*/  @!P0 LDG.E R40, desc[UR6][R8.64+0x600] ;  /* 0x0006000608288981 */ /* 0x000368000c1e1900 */
[----:B------:R1:W5:Y:S04]  /*07c0*/  @!P1 LDG.E R43, desc[UR6][R8.64+0x680] ;  /* 0x00068006082b9981 */ /* 0x000368000c1e1900 */
[----:B------:R1:W5:Y:S04]  /*07d0*/  @!P2 LDG.E R44, desc[UR6][R8.64+0x700] ;  /* 0x00070006082ca981 */ /* 0x000368000c1e1900 */
[----:B------:R1:W5:Y:S04]  /*07e0*/  @!P3 LDG.E R45, desc[UR6][R8.64+0x780] ;  /* 0x00078006082db981 */ /* 0x000368000c1e1900 */
[----:B------:R1:W5:Y:S02]  /*07f0*/  @!P4 LDG.E R46, desc[UR6][R8.64+0x800] ;  /* 0x00080006082ec981 */ /* 0x000364000c1e1900 */
.L_x_3:
[----:B------:R-:W-:Y:S01]  /*0800*/  VIMNMX R5, PT, PT, R24, 0xe0, !PT ;  /* 0x000000e018057848 */ /* 0x000fe20007fe0100 */
[----:B------:R-:W2:Y:S01]  /*0810*/  LDCU UR4, c[0x0][0x3c8] ;  /* 0x00007900ff0477ac */ /* 0x000ea20008000800 */
[----:B------:R-:W-:Y:S01]  /*0820*/  SHF.R.U32.HI R0, RZ, 0x5, R3 ;  /* 0x00000005ff007819 */ /* 0x000fe20000011603 */
[----:B------:R-:W-:Y:S01]  /*0830*/  BSSY.RECONVERGENT B0, `(.L_x_4) ;  /* 0x0000025000007945 */ /* 0x000fe20003800200 */
[--C-:B------:R-:W-:Y:S01]  /*0840*/  IADD3 R5, PT, PT, R5, 0x1f, -R24.reuse ;  /* 0x0000001f05057810 */ /* 0x100fe20007ffe818 */
[----:B------:R-:W-:Y:S01]  /*0850*/  UMOV UR5, 0xffffffff ;  /* 0xffffffff00057882 */ /* 0x000fe20000000000 */
[----:B01----:R-:W-:Y:S02]  /*0860*/  IMAD.MOV.U32 R8, RZ, RZ, R24 ;  /* 0x000000ffff087224 */ /* 0x003fe400078e0018 */
[C---:B------:R-:W-:Y:S01]  /*0870*/  ISETP.GE.U32.AND P0, PT, R5.reuse, 0x1e0, PT ;  /* 0x000001e00500780c */ /* 0x040fe20003f06070 */
[----:B------:R-:W-:Y:S01]  /*0880*/  IMAD.SHL.U32 R0, R0, 0x400, RZ ;  /* 0x0000040000007824 */ /* 0x000fe200078e00ff */
[----:B------:R-:W-:-:S04]  /*0890*/  LEA.HI R6, R5, 0x1, RZ, 0x1b ;  /* 0x0000000105067811 */ /* 0x000fc800078fd8ff */
[----:B------:R-:W-:-:S04]  /*08a0*/  LOP3.LUT R9, R6, 0xf, RZ, 0xc0, !PT ;  /* 0x0000000f06097812 */ /* 0x000fc800078ec0ff */
[----:B------:R-:W-:Y:S01]  /*08b0*/  ISETP.NE.AND P1, PT, R9, RZ, PT ;  /* 0x000000ff0900720c */ /* 0x000fe20003f25270 */
[----:B--2---:R-:W-:Y:S02]  /*08c0*/  USHF.L.U32 UR4, UR5, UR4, URZ ;  /* 0x0000000405047299 */ /* 0x004fe400080006ff */
[----:B------:R-:W-:Y:S10]  /*08d0*/  @!P0 BRA `(.L_x_5) ;  /* 0x0000000000688947 */ /* 0x000ff40003800000 */
[----:B------:R-:W-:Y:S01]  /*08e0*/  IMAD R10, R24, 0x4, R0 ;  /* 0x00000004180a7824 */ /* 0x000fe200078e0200 */
[----:B------:R-:W-:Y:S01]  /*08f0*/  LOP3.LUT R5, R6, 0xffffff0, RZ, 0xc0, !PT ;  /* 0x0ffffff006057812 */ /* 0x000fe200078ec0ff */
[----:B------:R-:W-:-:S03]  /*0900*/  IMAD.MOV.U32 R8, RZ, RZ, R24 ;  /* 0x000000ffff087224 */ /* 0x000fc600078e0018 */
[----:B------:R-:W-:Y:S01]  /*0910*/  IADD3 R10, PT, PT, R10, 0x400, R7 ;  /* 0x000004000a0a7810 */ /* 0x000fe20007ffe007 */
[----:B------:R-:W-:-:S07]  /*0920*/  IMAD.MOV R5, RZ, RZ, -R5 ;  /* 0x000000ffff057224 */ /* 0x000fce00078e0a05 */
.L_x_6:
[----:B------:R-:W-:Y:S01]  /*0930*/  VIADD R5, R5, 0x10 ;  /* 0x0000001005057836 */ /* 0x000fe20000000000 */
[----:B------:R-:W-:Y:S01]  /*0940*/  STS [R10+-0x400], RZ ;  /* 0xfffc00ff0a007388 */ /* 0x000fe20000000800 */
[----:B------:R-:W-:-:S03]  /*0950*/  VIADD R8, R8, 0x200 ;  /* 0x0000020008087836 */ /* 0x000fc60000000000 */
[----:B------:R-:W-:Y:S01]  /*0960*/  ISETP.NE.AND P0, PT, R5, RZ, PT ;  /* 0x000000ff0500720c */ /* 0x000fe20003f05270 */
[----:B------:R-:W-:Y:S04]  /*0970*/  STS [R10+-0x380], RZ ;  /* 0xfffc80ff0a007388 */ /* 0x000fe80000000800 */
[----:B------:R-:W-:Y:S04]  /*0980*/  STS [R10+-0x300], RZ ;  /* 0xfffd00ff0a007388 */ /* 0x000fe80000000800 */
[----:B------:R-:W-:Y:S04]  /*0990*/  STS [R10+-0x280], RZ ;  /* 0xfffd80ff0a007388 */ /* 0x000fe80000000800 */
[----:B------:R-:W-:Y:S04]  /*09a0*/  STS [R10+-0x200], RZ ;  /* 0xfffe00ff0a007388 */ /* 0x000fe80000000800 */
[----:B------:R-:W-:Y:S04]  /*09b0*/  STS [R10+-0x180], RZ ;  /* 0xfffe80ff0a007388 */ /* 0x000fe80000000800 */
[----:B------:R-:W-:Y:S04]  /*09c0*/  STS [R10+-0x100], RZ ;  /* 0xffff00ff0a007388 */ /* 0x000fe80000000800 */
[----:B------:R-:W-:Y:S04]  /*09d0*/  STS [R10+-0x80], RZ ;  /* 0xffff80ff0a007388 */ /* 0x000fe80000000800 */
[----:B------:R-:W-:Y:S04]  /*09e0*/  STS [R10], RZ ;  /* 0x000000ff0a007388 */ /* 0x000fe80000000800 */
[----:B------:R-:W-:Y:S04]  /*09f0*/  STS [R10+0x80], RZ ;  /* 0x000080ff0a007388 */ /* 0x000fe80000000800 */
[----:B------:R-:W-:Y:S04]  /*0a00*/  STS [R10+0x100], RZ ;  /* 0x000100ff0a007388 */ /* 0x000fe80000000800 */
[----:B------:R-:W-:Y:S04]  /*0a10*/  STS [R10+0x180], RZ ;  /* 0x000180ff0a007388 */ /* 0x000fe80000000800 */
[----:B------:R-:W-:Y:S04]  /*0a20*/  STS [R10+0x200], RZ ;  /* 0x000200ff0a007388 */ /* 0x000fe80000000800 */
[----:B------:R-:W-:Y:S04]  /*0a30*/  STS [R10+0x280], RZ ;  /* 0x000280ff0a007388 */ /* 0x000fe80000000800 */
[----:B------:R-:W-:Y:S04]  /*0a40*/  STS [R10+0x300], RZ ;  /* 0x000300ff0a007388 */ /* 0x000fe80000000800 */
[----:B------:R0:W-:Y:S02]  /*0a50*/  STS [R10+0x380], RZ ;  /* 0x000380ff0a007388 */ /* 0x0001e40000000800 */
[----:B0-----:R-:W-:Y:S01]  /*0a60*/  VIADD R10, R10, 0x800 ;  /* 0x000008000a0a7836 */ /* 0x001fe20000000000 */
[----:B------:R-:W-:Y:S06]  /*0a70*/  @P0 BRA `(.L_x_6) ;  /* 0xfffffffc00ac0947 */ /* 0x000fec000383ffff */
.L_x_5:
[----:B------:R-:W-:Y:S05]  /*0a80*/  BSYNC.RECONVERGENT B0 ;  /* 0x0000000000007941 */ /* 0x000fea0003800200 */
.L_x_4:
[----:B------:R-:W-:Y:S01]  /*0a90*/  BSSY.RECONVERGENT B0, `(.L_x_7) ;  /* 0x0000026000007945 */ /* 0x000fe20003800200 */
[----:B------:R-:W-:-:S03]  /*0aa0*/  IMAD.IADD R5, R7, 0x1, R0 ;  /* 0x0000000107057824 */ /* 0x000fc600078e0200 */
[----:B------:R-:W-:Y:S05]  /*0ab0*/  @!P1 BRA `(.L_x_8) ;  /* 0x00000000008c9947 */ /* 0x000fea0003800000 */
[----:B------:R-:W-:Y:S01]  /*0ac0*/  ISETP.GE.U32.AND P0, PT, R9, 0x8, PT ;  /* 0x000000080900780c */ /* 0x000fe20003f06070 */
[----:B------:R-:W-:Y:S01]  /*0ad0*/  BSSY.RECONVERGENT B1, `(.L_x_9) ;  /* 0x000000e000017945 */ /* 0x000fe20003800200 */
[----:B------:R-:W-:-:S04]  /*0ae0*/  LOP3.LUT R10, R6, 0x7, RZ, 0xc0, !PT ;  /* 0x00000007060a7812 */ /* 0x000fc800078ec0ff */
[----:B------:R-:W-:-:S07]  /*0af0*/  ISETP.NE.AND P1, PT, R10, RZ, PT ;  /* 0x000000ff0a00720c */ /* 0x000fce0003f25270 */
[----:B------:R-:W-:Y:S06]  /*0b00*/  @!P0 BRA `(.L_x_10) ;  /* 0x0000000000288947 */ /* 0x000fec0003800000 */
[C---:B------:R-:W-:Y:S02]  /*0b10*/  IMAD R9, R8.reuse, 0x4, R5 ;  /* 0x0000000408097824 */ /* 0x040fe400078e0205 */
[----:B------:R-:W-:-:S03]  /*0b20*/  VIADD R8, R8, 0x100 ;  /* 0x0000010008087836 */ /* 0x000fc60000000000 */
[----:B------:R0:W-:Y:S04]  /*0b30*/  STS [R9], RZ ;  /* 0x000000ff09007388 */ /* 0x0001e80000000800 */
[----:B------:R0:W-:Y:S04]  /*0b40*/  STS [R9+0x80], RZ ;  /* 0x000080ff09007388 */ /* 0x0001e80000000800 */
[----:B------:R0:W-:Y:S04]  /*0b50*/  STS [R9+0x100], RZ ;  /* 0x000100ff09007388 */ /* 0x0001e80000000800 */
[----:B------:R0:W-:Y:S04]  /*0b60*/  STS [R9+0x180], RZ ;  /* 0x000180ff09007388 */ /* 0x0001e80000000800 */
[----:B------:R0:W-:Y:S04]  /*0b70*/  STS [R9+0x200], RZ ;  /* 0x000200ff09007388 */ /* 0x0001e80000000800 */
[----:B------:R0:W-:Y:S04]  /*0b80*/  STS [R9+0x280], RZ ;  /* 0x000280ff09007388 */ /* 0x0001e80000000800 */
[----:B------:R0:W-:Y:S04]  /*0b90*/  STS [R9+0x300], RZ ;  /* 0x000300ff09007388 */ /* 0x0001e80000000800 */
[----:B------:R0:W-:Y:S02]  /*0ba0*/  STS [R9+0x380], RZ ;  /* 0x000380ff09007388 */ /* 0x0001e40000000800 */
.L_x_10:
[----:B------:R-:W-:Y:S05]  /*0bb0*/  BSYNC.RECONVERGENT B1 ;  /* 0x0000000000017941 */ /* 0x000fea0003800200 */
.L_x_9:
[----:B------:R-:W-:Y:S05]  /*0bc0*/  @!P1 BRA `(.L_x_8) ;  /* 0x0000000000489947 */ /* 0x000fea0003800000 */
[----:B------:R-:W-:Y:S02]  /*0bd0*/  ISETP.GE.U32.AND P0, PT, R10, 0x4, PT ;  /* 0x000000040a00780c */ /* 0x000fe40003f06070 */
[----:B------:R-:W-:-:S04]  /*0be0*/  LOP3.LUT R6, R6, 0x3, RZ, 0xc0, !PT ;  /* 0x0000000306067812 */ /* 0x000fc800078ec0ff */
[----:B------:R-:W-:-:S07]  /*0bf0*/  ISETP.NE.AND P1, PT, R6, RZ, PT ;  /* 0x000000ff0600720c */ /* 0x000fce0003f25270 */
[C---:B0-----:R-:W-:Y:S02]  /*0c00*/  @P0 IMAD R9, R8.reuse, 0x4, R5 ;  /* 0x0000000408090824 */ /* 0x041fe400078e0205 */
[----:B------:R-:W-:-:S03]  /*0c10*/  @P0 VIADD R8, R8, 0x80 ;  /* 0x0000008008080836 */ /* 0x000fc60000000000 */
[----:B------:R1:W-:Y:S04]  /*0c20*/  @P0 STS [R9], RZ ;  /* 0x000000ff09000388 */ /* 0x0003e80000000800 */
[----:B------:R1:W-:Y:S04]  /*0c30*/  @P0 STS [R9+0x80], RZ ;  /* 0x000080ff09000388 */ /* 0x0003e80000000800 */
[----:B------:R1:W-:Y:S04]  /*0c40*/  @P0 STS [R9+0x100], RZ ;  /* 0x000100ff09000388 */ /* 0x0003e80000000800 */
[----:B------:R1:W-:Y:S01]  /*0c50*/  @P0 STS [R9+0x180], RZ ;  /* 0x000180ff09000388 */ /* 0x0003e20000000800 */
[----:B------:R-:W-:Y:S05]  /*0c60*/  @!P1 BRA `(.L_x_8) ;  /* 0x0000000000209947 */ /* 0x000fea0003800000 */
[----:B------:R-:W-:Y:S02]  /*0c70*/  IMAD R0, R8, 0x4, R0 ;  /* 0x0000000408007824 */ /* 0x000fe400078e0200 */
[----:B------:R-:W-:Y:S02]  /*0c80*/  IMAD.MOV R6, RZ, RZ, -R6 ;  /* 0x000000ffff067224 */ /* 0x000fe400078e0a06 */
[----:B------:R-:W-:-:S07]  /*0c90*/  IMAD.IADD R0, R7, 0x1, R0 ;  /* 0x0000000107007824 */ /* 0x000fce00078e0200 */
.L_x_11:
[----:B------:R-:W-:Y:S01]  /*0ca0*/  VIADD R6, R6, 0x1 ;  /* 0x0000000106067836 */ /* 0x000fe20000000000 */
[----:B------:R0:W-:Y:S04]  /*0cb0*/  STS [R0], RZ ;  /* 0x000000ff00007388 */ /* 0x0001e80000000800 */
[----:B------:R-:W-:Y:S01]  /*0cc0*/  ISETP.NE.AND P0, PT, R6, RZ, PT ;  /* 0x000000ff0600720c */ /* 0x000fe20003f05270 */
[----:B0-----:R-:W-:-:S12]  /*0cd0*/  VIADD R0, R0, 0x80 ;  /* 0x0000008000007836 */ /* 0x001fd80000000000 */
[----:B------:R-:W-:Y:S05]  /*0ce0*/  @P0 BRA `(.L_x_11) ;  /* 0xfffffffc00ec0947 */ /* 0x000fea000383ffff */
.L_x_8:
[----:B------:R-:W-:Y:S05]  /*0cf0*/  BSYNC.RECONVERGENT B0 ;  /* 0x0000000000007941 */ /* 0x000fea0003800200 */
.L_x_7:
[----:B------:R-:W2:Y:S01]  /*0d00*/  LDCU UR5, c[0x0][0x3c4] ;  /* 0x00007880ff0577ac */ /* 0x000ea20008000800 */
[----:B-----5:R-:W-:Y:S01]  /*0d10*/  LOP3.LUT R27, R28, 0x80000000, RZ, 0x3c, !PT ;  /* 0x800000001c1b7812 */ /* 0x020fe200078e3cff */
[----:B------:R-:W-:Y:S01]  /*0d20*/  BSSY.RECONVERGENT B0, `(.L_x_12) ;  /* 0x0000080000007945 */ /* 0x000fe20003800200 */
[----:B------:R-:W-:Y:S02]  /*0d30*/  LOP3.LUT R22, R29, 0x80000000, RZ, 0x3c, !PT ;  /* 0x800000001d167812 */ /* 0x000fe400078e3cff */
[----:B------:R-:W-:Y:S02]  /*0d40*/  LOP3.LUT R21, R30, 0x80000000, RZ, 0x3c, !PT ;  /* 0x800000001e157812 */ /* 0x000fe400078e3cff */
[----:B------:R-:W-:Y:S02]  /*0d50*/  LOP3.LUT R18, R31, 0x80000000, RZ, 0x3c, !PT ;  /* 0x800000001f127812 */ /* 0x000fe400078e3cff */
[----:B------:R-:W-:Y:S02]  /*0d60*/  LOP3.LUT R20, R33, 0x80000000, RZ, 0x3c, !PT ;  /* 0x8000000021147812 */ /* 0x000fe400078e3cff */
[----:B------:R-:W-:-:S02]  /*0d70*/  LOP3.LUT R23, R32, 0x80000000, RZ, 0x3c, !PT ;  /* 0x8000000020177812 */ /* 0x000fc400078e3cff */
[----:B------:R-:W-:Y:S02]  /*0d80*/  LOP3.LUT R25, R34, 0x80000000, RZ, 0x3c, !PT ;  /* 0x8000000022197812 */ /* 0x000fe400078e3cff */
[----:B------:R-:W-:Y:S02]  /*0d90*/  LOP3.LUT R17, R36, 0x80000000, RZ, 0x3c, !PT ;  /* 0x8000000024117812 */ /* 0x000fe400078e3cff */
[----:B------:R-:W-:Y:S02]  /*0da0*/  LOP3.LUT R19, R38, 0x80000000, RZ, 0x3c, !PT ;  /* 0x8000000026137812 */ /* 0x000fe400078e3cff */
[----:B--2---:R-:W-:Y:S02]  /*0db0*/  SHF.R.U32.HI R49, RZ, UR5, R27 ;  /* 0x00000005ff317c19 */ /* 0x004fe4000801161b */
[----:B------:R-:W-:Y:S02]  /*0dc0*/  SHF.R.U32.HI R52, RZ, UR5, R22 ;  /* 0x00000005ff347c19 */ /* 0x000fe40008011616 */
[----:B------:R-:W-:-:S02]  /*0dd0*/  LOP3.LUT R49, R49, UR4, RZ, 0x30, !PT ;  /* 0x0000000431317c12 */ /* 0x000fc4000f8e30ff */
[----:B------:R-:W-:Y:S02]  /*0de0*/  LOP3.LUT R52, R52, UR4, RZ, 0x30, !PT ;  /* 0x0000000434347c12 */ /* 0x000fe4000f8e30ff */
[----:B------:R-:W-:Y:S01]  /*0df0*/  SHF.R.U32.HI R56, RZ, UR5, R21 ;  /* 0x00000005ff387c19 */ /* 0x000fe20008011615 */
[--C-:B------:R-:W-:Y:S01]  /*0e00*/  IMAD R0, R49, 0x4, R5.reuse ;  /* 0x0000000431007824 */ /* 0x100fe200078e0205 */
[----:B------:R-:W-:Y:S01]  /*0e10*/  SHF.R.U32.HI R48, RZ, UR5, R18 ;  /* 0x00000005ff307c19 */ /* 0x000fe20008011612 */
[----:B------:R-:W-:Y:S01]  /*0e20*/  IMAD R6, R52, 0x4, R5 ;  /* 0x0000000434067824 */ /* 0x000fe200078e0205 */
[----:B------:R-:W-:Y:S01]  /*0e30*/  LOP3.LUT R56, R56, UR4, RZ, 0x30, !PT ;  /* 0x0000000438387c12 */ /* 0x000fe2000f8e30ff */
[----:B------:R-:W-:Y:S01]  /*0e40*/  NOP ;  /* 0x0000000000007918 */ /* 0x000fe20000000000 */
[----:B01----:R-:W-:Y:S01]  /*0e50*/  SHF.R.U32.HI R9, RZ, UR5, R20 ;  /* 0x00000005ff097c19 */ /* 0x003fe20008011614 */
[----:B------:R0:W-:Y:S01]  /*0e60*/  ATOMS.POPC.INC.32 RZ, [R0+URZ] ;  /* 0x0000000000ff7f8c */ /* 0x0001e2000d8000ff */
[----:B------:R-:W-:-:S02]  /*0e70*/  LOP3.LUT R48, R48, UR4, RZ, 0x30, !PT ;  /* 0x0000000430307c12 */ /* 0x000fc4000f8e30ff */
[----:B------:R-:W-:Y:S01]  /*0e80*/  SHF.R.U32.HI R8, RZ, UR5, R23 ;  /* 0x00000005ff087c19 */ /* 0x000fe20008011617 */
[----:B------:R1:W-:Y:S01]  /*0e90*/  ATOMS.POPC.INC.32 RZ, [R6+URZ] ;  /* 0x0000000006ff7f8c */ /* 0x0003e2000d8000ff */
[----:B------:R-:W-:Y:S02]  /*0ea0*/  SHF.R.U32.HI R11, RZ, UR5, R25 ;  /* 0x00000005ff0b7c19 */ /* 0x000fe40008011619 */
[----:B------:R-:W-:Y:S01]  /*0eb0*/  LOP3.LUT R10, R9, UR4, RZ, 0x30, !PT ;  /* 0x00000004090a7c12 */ /* 0x000fe2000f8e30ff */
[--C-:B0-----:R-:W-:Y:S01]  /*0ec0*/  IMAD R0, R56, 0x4, R5.reuse ;  /* 0x0000000438007824 */ /* 0x101fe200078e0205 */
[----:B------:R-:W-:Y:S02]  /*0ed0*/  LOP3.LUT R8, R8, UR4, RZ, 0x30, !PT ;  /* 0x0000000408087c12 */ /* 0x000fe4000f8e30ff */
[----:B------:R-:W-:Y:S01]  /*0ee0*/  LOP3.LUT R12, R11, UR4, RZ, 0x30, !PT ;  /* 0x000000040b0c7c12 */ /* 0x000fe2000f8e30ff */
[--C-:B-1----:R-:W-:Y:S01]  /*0ef0*/  IMAD R6, R48, 0x4, R5.reuse ;  /* 0x0000000430067824 */ /* 0x102fe200078e0205 */
[----:B------:R0:W-:Y:S01]  /*0f00*/  ATOMS.POPC.INC.32 RZ, [R0+URZ] ;  /* 0x0000000000ff7f8c */ /* 0x0001e2000d8000ff */
[--C-:B------:R-:W-:Y:S01]  /*0f10*/  IMAD R9, R10, 0x4, R5.reuse ;  /* 0x000000040a097824 */ /* 0x100fe200078e0205 */
[----:B------:R-:W-:Y:S01]  /*0f20*/  LOP3.LUT R10, R35, 0x80000000, RZ, 0x3c, !PT ;  /* 0x80000000230a7812 */ /* 0x000fe200078e3cff */
[--C-:B------:R-:W-:Y:S01]  /*0f30*/  IMAD R8, R8, 0x4, R5.reuse ;  /* 0x0000000408087824 */ /* 0x100fe200078e0205 */
[----:B------:R1:W-:Y:S01]  /*0f40*/  ATOMS.POPC.INC.32 RZ, [R6+URZ] ;  /* 0x0000000006ff7f8c */ /* 0x0003e2000d8000ff */
[----:B------:R-:W-:Y:S01]  /*0f50*/  IMAD R11, R12, 0x4, R5 ;  /* 0x000000040c0b7824 */ /* 0x000fe200078e0205 */
[----:B------:R-:W-:-:S02]  /*0f60*/  LOP3.LUT R12, R37, 0x80000000, RZ, 0x3c, !PT ;  /* 0x80000000250c7812 */ /* 0x000fc400078e3cff */
[----:B------:R-:W-:Y:S01]  /*0f70*/  LOP3.LUT R16, R39, 0x80000000, RZ, 0x3c, !PT ;  /* 0x8000000027107812 */ /* 0x000fe200078e3cff */
[----:B------:R-:W-:Y:S01]  /*0f80*/  ATOMS.POPC.INC.32 RZ, [R8+URZ] ;  /* 0x0000000008ff7f8c */ /* 0x000fe2000d8000ff */
[----:B0-----:R-:W-:Y:S02]  /*0f90*/  SHF.R.U32.HI R0, RZ, UR5, R10 ;  /* 0x00000005ff007c19 */ /* 0x001fe4000801160a */
[----:B-1----:R-:W-:Y:S01]  /*0fa0*/  SHF.R.U32.HI R6, RZ, UR5, R17 ;  /* 0x00000005ff067c19 */ /* 0x002fe20008011611 */
[----:B------:R0:W-:Y:S01]  /*0fb0*/  ATOMS.POPC.INC.32 RZ, [R9+URZ] ;  /* 0x0000000009ff7f8c */ /* 0x0001e2000d8000ff */
[----:B------:R-:W-:Y:S02]  /*0fc0*/  SHF.R.U32.HI R14, RZ, UR5, R19 ;  /* 0x00000005ff0e7c19 */ /* 0x000fe40008011613 */
[----:B------:R-:W-:Y:S01]  /*0fd0*/  LOP3.LUT R6, R6, UR4, RZ, 0x30, !PT ;  /* 0x0000000406067c12 */ /* 0x000fe2000f8e30ff */
[----:B------:R1:W-:Y:S01]  /*0fe0*/  ATOMS.POPC.INC.32 RZ, [R11+URZ] ;  /* 0x000000000bff7f8c */ /* 0x0003e2000d8000ff */
[----:B------:R-:W-:-:S02]  /*0ff0*/  SHF.R.U32.HI R13, RZ, UR5, R12 ;  /* 0x00000005ff0d7c19 */ /* 0x000fc4000801160c */
[----:B------:R-:W-:Y:S02]  /*1000*/  LOP3.LUT R0, R0, UR4, RZ, 0x30, !PT ;  /* 0x0000000400007c12 */ /* 0x000fe4000f8e30ff */
[----:B0-----:R-:W-:Y:S02]  /*1010*/  SHF.R.U32.HI R9, RZ, UR5, R16 ;  /* 0x00000005ff097c19 */ /* 0x001fe40008011610 */
[----:B------:R-:W-:Y:S01]  /*1020*/  LOP3.LUT R50, R14, UR4, RZ, 0x30, !PT ;  /* 0x000000040e327c12 */ /* 0x000fe2000f8e30ff */
[--C-:B------:R-:W-:Y:S01]  /*1030*/  IMAD R14, R6, 0x4, R5.reuse ;  /* 0x00000004060e7824 */ /* 0x100fe200078e0205 */
[----:B------:R-:W-:Y:S01]  /*1040*/  LOP3.LUT R8, R13, UR4, RZ, 0x30, !PT ;  /* 0x000000040d087c12 */ /* 0x000fe2000f8e30ff */
[--C-:B------:R-:W-:Y:S01]  /*1050*/  IMAD R0, R0, 0x4, R5.reuse ;  /* 0x0000000400007824 */ /* 0x100fe200078e0205 */
[----:B------:R-:W-:Y:S01]  /*1060*/  LOP3.LUT R6, R9, UR4, RZ, 0x30, !PT ;  /* 0x0000000409067c12 */ /* 0x000fe2000f8e30ff */
[--C-:B------:R-:W-:Y:S01]  /*1070*/  IMAD R50, R50, 0x4, R5.reuse ;  /* 0x0000000432327824 */ /* 0x100fe200078e0205 */
[----:B------:R-:W-:Y:S01]  /*1080*/  LOP3.LUT R9, R40, 0x80000000, RZ, 0x3c, !PT ;  /* 0x8000000028097812 */ /* 0x000fe200078e3cff */
[--C-:B------:R-:W-:Y:S01]  /*1090*/  IMAD R26, R8, 0x4, R5.reuse ;  /* 0x00000004081a7824 */ /* 0x100fe200078e0205 */
[----:B------:R0:W-:Y:S01]  /*10a0*/  ATOMS.POPC.INC.32 RZ, [R0+URZ] ;  /* 0x0000000000ff7f8c */ /* 0x0001e2000d8000ff */
[----:B------:R-:W-:Y:S01]  /*10b0*/  IMAD R51, R6, 0x4, R5 ;  /* 0x0000000406337824 */ /* 0x000fe200078e0205 */
[----:B------:R-:W-:-:S02]  /*10c0*/  LOP3.LUT R6, R43, 0x80000000, RZ, 0x3c, !PT ;  /* 0x800000002b067812 */ /* 0x000fc400078e3cff */
[----:B-1----:R-:W-:Y:S01]  /*10d0*/  LOP3.LUT R11, R44, 0x80000000, RZ, 0x3c, !PT ;  /* 0x800000002c0b7812 */ /* 0x002fe200078e3cff */
[----:B------:R1:W-:Y:S01]  /*10e0*/  ATOMS.POPC.INC.32 RZ, [R14+URZ] ;  /* 0x000000000eff7f8c */ /* 0x0003e2000d8000ff */
[----:B------:R-:W-:Y:S02]  /*10f0*/  LOP3.LUT R8, R45, 0x80000000, RZ, 0x3c, !PT ;  /* 0x800000002d087812 */ /* 0x000fe400078e3cff */
[----:B------:R-:W-:Y:S01]  /*1100*/  LOP3.LUT R13, R46, 0x80000000, RZ, 0x3c, !PT ;  /* 0x800000002e0d7812 */ /* 0x000fe200078e3cff */
[----:B------:R2:W-:Y:S01]  /*1110*/  ATOMS.POPC.INC.32 RZ, [R26+URZ] ;  /* 0x000000001aff7f8c */ /* 0x0005e2000d8000ff */
[----:B0-----:R-:W-:Y:S02]  /*1120*/  SHF.R.U32.HI R0, RZ, UR5, R9 ;  /* 0x00000005ff007c19 */ /* 0x001fe40008011609 */
[----:B------:R-:W-:Y:S01]  /*1130*/  SHF.R.U32.HI R53, RZ, UR5, R11 ;  /* 0x00000005ff357c19 */ /* 0x000fe2000801160b */
[----:B-1----:R-:W0:Y:S01]  /*1140*/  LDC.64 R14, c[0x0][0x380] ;  /* 0x0000e000ff0e7b82 */ /* 0x002e220000000a00 */
[----:B------:R-:W-:Y:S01]  /*1150*/  SHF.R.U32.HI R55, RZ, UR5, R8 ;  /* 0x00000005ff377c19 */ /* 0x000fe20008011608 */
[----:B------:R1:W-:Y:S01]  /*1160*/  ATOMS.POPC.INC.32 RZ, [R50+URZ] ;  /* 0x0000000032ff7f8c */ /* 0x0003e2000d8000ff */
[----:B------:R-:W-:-:S02]  /*1170*/  SHF.R.U32.HI R57, RZ, UR5, R13 ;  /* 0x00000005ff397c19 */ /* 0x000fc4000801160d */
[----:B--2---:R-:W-:Y:S01]  /*1180*/  SHF.R.U32.HI R26, RZ, UR5, R6 ;  /* 0x00000005ff1a7c19 */ /* 0x004fe20008011606 */
[----:B------:R2:W-:Y:S01]  /*1190*/  ATOMS.POPC.INC.32 RZ, [R51+URZ] ;  /* 0x0000000033ff7f8c */ /* 0x0005e2000d8000ff */
[----:B------:R-:W-:Y:S02]  /*11a0*/  LOP3.LUT R0, R0, UR4, RZ, 0x30, !PT ;  /* 0x0000000400007c12 */ /* 0x000fe4000f8e30ff */
[----:B------:R-:W-:Y:S02]  /*11b0*/  LOP3.LUT R54, R26, UR4, RZ, 0x30, !PT ;  /* 0x000000041a367c12 */ /* 0x000fe4000f8e30ff */
[----:B------:R-:W-:Y:S01]  /*11c0*/  LOP3.LUT R58, R53, UR4, RZ, 0x30, !PT ;  /* 0x00000004353a7c12 */ /* 0x000fe2000f8e30ff */
[--C-:B------:R-:W-:Y:S01]  /*11d0*/  IMAD R53, R0, 0x4, R5.reuse ;  /* 0x0000000400357824 */ /* 0x100fe200078e0205 */
[----:B------:R-:W-:Y:S01]  /*11e0*/  ISETP.GT.U32.AND P2, PT, R3, 0xff, PT ;  /* 0x000000ff0300780c */ /* 0x000fe20003f44070 */
[--C-:B------:R-:W-:Y:S01]  /*11f0*/  IMAD R54, R54, 0x4, R5.reuse ;  /* 0x0000000436367824 */ /* 0x100fe200078e0205 */
[----:B------:R-:W-:Y:S01]  /*1200*/  LOP3.LUT R60, R55, UR4, RZ, 0x30, !PT ;  /* 0x00000004373c7c12 */ /* 0x000fe2000f8e30ff */
[--C-:B------:R-:W-:Y:S01]  /*1210*/  IMAD R58, R58, 0x4, R5.reuse ;  /* 0x000000043a3a7824 */ /* 0x100fe200078e0205 */
[----:B------:R-:W-:Y:S01]  /*1220*/  LOP3.LUT R26, R57, UR4, RZ, 0x30, !PT ;  /* 0x00000004391a7c12 */ /* 0x000fe2000f8e30ff */
[----:B------:R3:W-:Y:S01]  /*1230*/  ATOMS.POPC.INC.32 RZ, [R53+URZ] ;  /* 0x0000000035ff7f8c */ /* 0x0007e2000d8000ff */
[----:B-1----:R-:W-:Y:S01]  /*1240*/  P2R R50, PR, RZ, 0x4 ;  /* 0x00000004ff327803 */ /* 0x002fe20000000000 */
[----:B------:R-:W-:-:S02]  /*1250*/  IMAD R60, R60, 0x4, R5 ;  /* 0x000000043c3c7824 */ /* 0x000fc400078e0205 */
[----:B------:R-:W-:Y:S01]  /*1260*/  IMAD R5, R26, 0x4, R5 ;  /* 0x000000041a057824 */ /* 0x000fe200078e0205 */
[----:B------:R3:W-:Y:S01]  /*1270*/  ATOMS.POPC.INC.32 RZ, [R54+URZ] ;  /* 0x0000000036ff7f8c */ /* 0x0007e2000d8000ff */
[----:B--2---:R-:W-:Y:S02]  /*1280*/  IMAD R51, R3, 0x4, R7 ;  /* 0x0000000403337824 */ /* 0x004fe400078e0207 */
[----:B------:R-:W-:Y:S01]  /*1290*/  IMAD.MOV.U32 R0, RZ, RZ, RZ ;  /* 0x000000ffff007224 */ /* 0x000fe200078e00ff */
[----:B------:R3:W-:Y:S04]  /*12a0*/  ATOMS.POPC.INC.32 RZ, [R58+URZ] ;  /* 0x000000003aff7f8c */ /* 0x0007e8000d8000ff */
[----:B------:R3:W-:Y:S04]  /*12b0*/  ATOMS.POPC.INC.32 RZ, [R60+URZ] ;  /* 0x000000003cff7f8c */ /* 0x0007e8000d8000ff */
[----:B------:R3:W-:Y:S01]  /*12c0*/  ATOMS.POPC.INC.32 RZ, [R5+URZ] ;  /* 0x0000000005ff7f8c */ /* 0x0007e2000d8000ff */
[----:B------:R-:W-:Y:S06]  /*12d0*/  BAR.SYNC.DEFER_BLOCKING 0x0 ;  /* 0x0000000000007b1d */ /* 0x000fec0000010000 */
[----:B------:R-:W-:Y:S05]  /*12e0*/  @P2 BRA `(.L_x_13) ;  /* 0x00000000008c2947 */ /* 0x000fea0003800000 */
[----:B------:R-:W1:Y:S04]  /*12f0*/  LDS R0, [R51] ;  /* 0x0000000033007984 */ /* 0x000e680000000800 */
[----:B---3--:R-:W2:Y:S04]  /*1300*/  LDS R5, [R51+0x400] ;  /* 0x0004000033057984 */ /* 0x008ea80000000800 */
[----:B------:R-:W3:Y:S04]  /*1310*/  LDS R53, [R51+0x800] ;  /* 0x0008000033357984 */ /* 0x000ee80000000800 */
[----:B------:R-:W4:Y:S04]  /*1320*/  LDS R55, [R51+0xc00] ;  /* 0x000c000033377984 */ /* 0x000f280000000800 */
[----:B------:R-:W5:Y:S04]  /*1330*/  LDS R57, [R51+0x1000] ;  /* 0x0010000033397984 */ /* 0x000f680000000800 */
[----:B------:R-:W0:Y:S04]  /*1340*/  LDS R59, [R51+0x1400] ;  /* 0x00140000333b7984 */ /* 0x000e280000000800 */
[----:B------:R-:W-:Y:S04]  /*1350*/  LDS R61, [R51+0x2000] ;  /* 0x00200000333d7984 */ /* 0x000fe80000000800 */
[----:B------:R-:W-:Y:S04]  /*1360*/  LDS R63, [R51+0x2400] ;  /* 0x00240000333f7984 */ /* 0x000fe80000000800 */
[----:B------:R-:W-:Y:S04]  /*1370*/  LDS R65, [R51+0x2800] ;  /* 0x0028000033417984 */ /* 0x000fe80000000800 */
[----:B------:R-:W-:Y:S04]  /*1380*/  STS [R51], RZ ;  /* 0x000000ff33007388 */ /* 0x000fe80000000800 */
[----:B-1----:R-:W-:Y:S01]  /*1390*/  STS [R51+0x400], R0 ;  /* 0x0004000033007388 */ /* 0x002fe20000000800 */
[----:B--2---:R-:W-:-:S03]  /*13a0*/  IMAD.IADD R54, R0, 0x1, R5 ;  /* 0x0000000100367824 */ /* 0x004fc600078e0205 */
[----:B------:R-:W1:Y:S01]  /*13b0*/  LDS R5, [R51+0x1800] ;  /* 0x0018000033057984 */ /* 0x000e620000000800 */
[----:B---3--:R-:W-:-:S03]  /*13c0*/  IMAD.IADD R58, R54, 0x1, R53 ;  /* 0x00000001363a7824 */ /* 0x008fc600078e0235 */
[----:B------:R-:W2:Y:S01]  /*13d0*/  LDS R53, [R51+0x1c00] ;  /* 0x001c000033357984 */ /* 0x000ea20000000800 */
[----:B----4-:R-:W-:-:S03]  /*13e0*/  IMAD.IADD R60, R58, 0x1, R55 ;  /* 0x000000013a3c7824 */ /* 0x010fc600078e0237 */
[----:B------:R1:W-:Y:S01]  /*13f0*/  STS [R51+0x800], R54 ;  /* 0x0008003633007388 */ /* 0x0003e20000000800 */
[----:B-----5:R-:W-:-:S03]  /*1400*/  IMAD.IADD R62, R60, 0x1, R57 ;  /* 0x000000013c3e7824 */ /* 0x020fc600078e0239 */
[----:B------:R-:W3:Y:S01]  /*1410*/  LDS R55, [R51+0x2c00] ;  /* 0x002c000033377984 */ /* 0x000ee20000000800 */
[----:B0-----:R-:W-:-:S03]  /*1420*/  IMAD.IADD R64, R62, 0x1, R59 ;  /* 0x000000013e407824 */ /* 0x001fc600078e023b */
[----:B------:R0:W-:Y:S04]  /*1430*/  STS [R51+0xc00], R58 ;  /* 0x000c003a33007388 */ /* 0x0001e80000000800 */
[----:B------:R4:W-:Y:S04]  /*1440*/  STS [R51+0x1000], R60 ;  /* 0x0010003c33007388 */ /* 0x0009e80000000800 */
[----:B------:R4:W-:Y:S04]  /*1450*/  STS [R51+0x1400], R62 ;  /* 0x0014003e33007388 */ /* 0x0009e80000000800 */
[----:B------:R4:W-:Y:S01]  /*1460*/  STS [R51+0x1800], R64 ;  /* 0x0018004033007388 */ /* 0x0009e20000000800 */
[----:B-1----:R-:W-:-:S04]  /*1470*/  IMAD.IADD R54, R64, 0x1, R5 ;  /* 0x0000000140367824 */ /* 0x002fc800078e0205 */
[----:B--2---:R-:W-:Y:S01]  /*1480*/  IMAD.IADD R66, R54, 0x1, R53 ;  /* 0x0000000136427824 */ /* 0x004fe200078e0235 */
[----:B------:R4:W-:Y:S03]  /*1490*/  STS [R51+0x1c00], R54 ;  /* 0x001c003633007388 */ /* 0x0009e60000000800 */
[----:B------:R-:W-:Y:S01]  /*14a0*/  IMAD.IADD R68, R66, 0x1, R61 ;  /* 0x0000000142447824 */ /* 0x000fe200078e023d */
[----:B------:R4:W-:Y:S03]  /*14b0*/  STS [R51+0x2000], R66 ;  /* 0x0020004233007388 */ /* 0x0009e60000000800 */
[----:B------:R-:W-:Y:S01]  /*14c0*/  IMAD.IADD R70, R68, 0x1, R63 ;  /* 0x0000000144467824 */ /* 0x000fe200078e023f */
[----:B------:R4:W-:Y:S03]  /*14d0*/  STS [R51+0x2400], R68 ;  /* 0x0024004433007388 */ /* 0x0009e60000000800 */
[----:B0-----:R-:W-:Y:S01]  /*14e0*/  IMAD.IADD R58, R70, 0x1, R65 ;  /* 0x00000001463a7824 */ /* 0x001fe200078e0241 */
[----:B------:R4:W-:Y:S03]  /*14f0*/  STS [R51+0x2800], R70 ;  /* 0x0028004633007388 */ /* 0x0009e60000000800 */
[----:B---3--:R-:W-:Y:S01]  /*1500*/  IMAD.IADD R0, R58, 0x1, R55 ;  /* 0x000000013a007824 */ /* 0x008fe200078e0237 */
[----:B------:R4:W-:Y:S06]  /*1510*/  STS [R51+0x2c00], R58 ;  /* 0x002c003a33007388 */ /* 0x0009ec0000000800 */
.L_x_13:
[----:B------:R-:W-:Y:S05]  /*1520*/  BSYNC.RECONVERGENT B0 ;  /* 0x0000000000007941 */ /* 0x000fea0003800200 */
.L_x_12:
[----:B------:R-:W-:Y:S01]  /*1530*/  ISETP.NE.AND P0, PT, R0, 0x1980, PT ;  /* 0x000019800000780c */ /* 0x000fe20003f05270 */
[----:B---3--:R-:W-:Y:S01]  /*1540*/  IMAD R5, R42, 0x100, R3 ;  /* 0x000001002a057824 */ /* 0x008fe200078e0203 */
[----:B------:R-:W-:Y:S01]  /*1550*/  @!P2 LOP3.LUT R53, R0, 0x40000000, RZ, 0xfc, !PT ;  /* 0x400000000035a812 */ /* 0x000fe200078efcff */
[----:B------:R-:W-:Y:S01]  /*1560*/  IMAD R41, R41, 0x11, RZ ;  /* 0x0000001129297824 */ /* 0x000fe200078e02ff */
[----:B------:R-:W-:Y:S01]  /*1570*/  ISETP.LT.U32.AND P0, PT, R3, 0x100, !P0 ;  /* 0x000001000300780c */ /* 0x000fe20004701070 */
[----:B0-----:R-:W-:-:S03]  /*1580*/  IMAD.WIDE R14, R5, 0x4, R14 ;  /* 0x00000004050e7825 */ /* 0x001fc600078e020e */
[----:B------:R-:W-:Y:S01]  /*1590*/  LOP3.LUT R57, R41, R4, RZ, 0xfc, !PT ;  /* 0x0000000429397212 */ /* 0x000fe200078efcff */
[----:B----4-:R-:W-:Y:S01]  /*15a0*/  IMAD R54, R42, 0x1980, RZ ;  /* 0x000019802a367824 */ /* 0x010fe200078e02ff */
[----:B------:R0:W-:Y:S07]  /*15b0*/  @!P2 STG.E.STRONG.SYS desc[UR6][R14.64], R53 ;  /* 0x000000350e00a986 */ /* 0x0001ee000c115906 */
[----:B------:R-:W-:Y:S06]  /*15c0*/  BAR.RED.OR.DEFER_BLOCKING 0x0, P0 ;  /* 0x0000000000007b1d */ /* 0x000fec0000014800 */
[----:B------:R-:W1:Y:S01]  /*15d0*/  B2R.RESULT RZ, P0 ;  /* 0x0000000000ff731c */ /* 0x000e620000004000 */
[----:B------:R-:W-:-:S04]  /*15e0*/  IADD3 R4, P1, PT, R54, R57, RZ ;  /* 0x0000003936047210 */ /* 0x000fc80007f3e0ff */
[----:B------:R-:W-:Y:S01]  /*15f0*/  LEA.HI.X.SX32 R55, R54, RZ, 0x1, P1 ;  /* 0x000000ff36377211 */ /* 0x000fe200008f0eff */
[----:B------:R-:W-:-:S03]  /*1600*/  IMAD.SHL.U32 R5, R4, 0x4, RZ ;  /* 0x0000000404057824 */ /* 0x000fc600078e00ff */
[----:B------:R-:W-:Y:S01]  /*1610*/  SHF.L.U64.HI R4, R4, 0x2, R55 ;  /* 0x0000000204047819 */ /* 0x000fe20000010237 */
[----:B01----:R-:W-:Y:S06]  /*1620*/  @!P0 BRA `(.L_x_14) ;  /* 0x0000001000b48947 */ /* 0x003fec0003800000 */
[----:B------:R-:W0:Y:S01]  /*1630*/  LDCU.64 UR8, c[0x0][0x3b8] ;  /* 0x00007700ff0877ac */ /* 0x000e220008000a00 */
[----:B------:R-:W-:Y:S01]  /*1640*/  BSSY B1, `(.L_x_15) ;  /* 0x0000032000017945 */ /* 0x000fe20003800000 */
[----:B------:R-:W-:Y:S01]  /*1650*/  IMAD R13, R3, 0x8, R7 ;  /* 0x00000008030d7824 */ /* 0x000fe200078e0207 */
[----:B0-----:R-:W-:-:S04]  /*1660*/  IADD3 R8, P0, PT, R5, UR8, RZ ;  /* 0x0000000805087c10 */ /* 0x001fc8000ff1e0ff */
[----:B------:R-:W-:Y:S01]  /*1670*/  IADD3.X R9, PT, PT, R4, UR9, RZ, P0, !PT ;  /* 0x0000000904097c10 */ /* 0x000fe200087fe4ff */
[----:B------:R-:W-:Y:S08]  /*1680*/  @P2 BRA `(.L_x_16) ;  /* 0x0000000000b42947 */ /* 0x000ff00003800000 */
[----:B------:R-:W0:Y:S02]  /*1690*/  LDCU.64 UR8, c[0x0][0x398] ;  /* 0x00007300ff0877ac */ /* 0x000e240008000a00 */
[----:B0-----:R-:W-:-:S04]  /*16a0*/  LEA R10, P0, R3, UR8, 0x3 ;  /* 0x00000008030a7c11 */ /* 0x001fc8000f8018ff */
[----:B------:R-:W-:-:S05]  /*16b0*/  LEA.HI.X R11, R3, UR9, RZ, 0x3, P0 ;  /* 0x00000009030b7c11 */ /* 0x000fca00080f1cff */
[----:B------:R-:W2:Y:S01]  /*16c0*/  LDG.E.64 R4, desc[UR6][R10.64] ;  /* 0x000000060a047981 */ /* 0x000ea2000c1e1b00 */
[----:B------:R-:W-:-:S04]  /*16d0*/  ISETP.GT.U32.AND P0, PT, R3, R49, PT ;  /* 0x000000310300720c */ /* 0x000fc80003f04070 */
[----:B------:R-:W-:-:S04]  /*16e0*/  SEL R17, RZ, 0x1980, !P0 ;  /* 0x00001980ff117807 */ /* 0x000fc80004000000 */
[----:B--2---:R-:W-:Y:S01]  /*16f0*/  IADD3 R4, P0, PT, R4, -R17, RZ ;  /* 0x8000001104047210 */ /* 0x004fe20007f1e0ff */
[----:B------:R-:W-:-:S03]  /*1700*/  IMAD.MOV.U32 R17, RZ, RZ, R0 ;  /* 0x000000ffff117224 */ /* 0x000fc600078e0000 */
[----:B------:R-:W-:Y:S02]  /*1710*/  IADD3.X R5, PT, PT, R5, -0x1, RZ, P0, !PT ;  /* 0xffffffff05057810 */ /* 0x000fe400007fe4ff */
[----:B------:R-:W-:-:S03]  /*1720*/  ISETP.GE.AND P0, PT, R42, 0x1, PT ;  /* 0x000000012a00780c */ /* 0x000fc60003f06270 */
[----:B------:R0:W-:Y:S10]  /*1730*/  STS.64 [R13+0x6600], R4 ;  /* 0x006600040d007388 */ /* 0x0001f40000000a00 */
[----:B------:R-:W-:Y:S05]  /*1740*/  @!P0 BRA `(.L_x_17) ;  /* 0x00000000006c8947 */ /* 0x000fea0003800000 */
[----:B------:R-:W-:Y:S01]  /*1750*/  BSSY B0, `(.L_x_18) ;  /* 0x0000019000007945 */ /* 0x000fe20003800000 */
[----:B------:R-:W-:Y:S02]  /*1760*/  IMAD.MOV.U32 R6, RZ, RZ, -0x1 ;  /* 0xffffffffff067424 */ /* 0x000fe400078e00ff */
[----:B------:R-:W-:Y:S02]  /*1770*/  IMAD.MOV.U32 R10, RZ, RZ, R42 ;  /* 0x000000ffff0a7224 */ /* 0x000fe400078e002a */
[----:B------:R-:W-:-:S07]  /*1780*/  IMAD.MOV.U32 R17, RZ, RZ, R0 ;  /* 0x000000ffff117224 */ /* 0x000fce00078e0000 */
.L_x_22:
[----:B0-----:R-:W0:Y:S01]  /*1790*/  LDC.64 R4, c[0x0][0x380] ;  /* 0x0000e000ff047b82 */ /* 0x001e220000000a00 */
[----:B------:R-:W-:Y:S01]  /*17a0*/  VIADD R19, R10, 0xffffffff ;  /* 0xffffffff0a137836 */ /* 0x000fe20000000000 */
[----:B------:R-:W-:Y:S03]  /*17b0*/  BSSY B2, `(.L_x_19) ;  /* 0x0000008000027945 */ /* 0x000fe60003800000 */
[----:B------:R-:W-:-:S04]  /*17c0*/  IMAD R11, R19, 0x100, R3 ;  /* 0x00000100130b7824 */ /* 0x000fc800078e0203 */
[----:B0-----:R-:W-:-:S07]  /*17d0*/  IMAD.WIDE R4, R11, 0x4, R4 ;  /* 0x000000040b047825 */ /* 0x001fce00078e0204 */
.L_x_20:
[----:B------:R-:W-:Y:S05]  /*17e0*/  YIELD ;  /* 0x0000000000007946 */ /* 0x000fea0003800000 */
[----:B------:R0:W-:Y:S06]  /*17f0*/  MEMBAR.SC.CTA ;  /* 0x0000000000007992 */ /* 0x0001ec0000000000 */
[----:B0-----:R-:W2:Y:S02]  /*1800*/  LDG.E.STRONG.SYS R11, desc[UR6][R4.64] ;  /* 0x00000006040b7981 */ /* 0x001ea4000c1f5900 */
[----:B--2---:R-:W-:-:S13]  /*1810*/  ISETP.NE.AND P0, PT, R11, RZ, PT ;  /* 0x000000ff0b00720c */ /* 0x004fda0003f05270 */
[----:B------:R-:W-:Y:S05]  /*1820*/  @!P0 BRA `(.L_x_20) ;  /* 0xfffffffc00ec8947 */ /* 0x000fea000383ffff */
[----:B------:R-:W-:Y:S05]  /*1830*/  BSYNC B2 ;  /* 0x0000000000027941 */ /* 0x000fea0003800000 */
.L_x_19:
[----:B------:R-:W-:Y:S01]  /*1840*/  BSSY.RECONVERGENT B2, `(.L_x_21) ;  /* 0x0000006000027945 */ /* 0x000fe20003800200 */
[C---:B------:R-:W-:Y:S02]  /*1850*/  ISETP.GT.AND P0, PT, R11.reuse, -0x1, PT ;  /* 0xffffffff0b00780c */ /* 0x040fe40003f04270 */
[----:B------:R-:W-:Y:S01]  /*1860*/  LOP3.LUT R4, R11, 0x3fffffff, RZ, 0xc0, !PT ;  /* 0x3fffffff0b047812 */ /* 0x000fe200078ec0ff */
[----:B------:R-:W-:Y:S05]  /*1870*/  WARPSYNC.EXCLUSIVE R6 ;  /* 0x0000000006007348 */ /* 0x000fea0003a00000 */
[----:B------:R-:W-:-:S05]  /*1880*/  IMAD.IADD R17, R4, 0x1, R17 ;  /* 0x0000000104117824 */ /* 0x000fca00078e0211 */
[----:B------:R-:W-:-:S07]  /*1890*/  VOTE.ANY R6, PT, P0 ;  /* 0x0000000000067806 */ /* 0x000fce00000e0100 */
[----:B------:R-:W-:Y:S05]  /*18a0*/  BSYNC.RECONVERGENT B2 ;  /* 0x0000000000027941 */ /* 0x000fea0003800200 */
.L_x_21:
[----:B------:R-:W-:Y:S01]  /*18b0*/  ISETP.GT.U32.AND P1, PT, R10, 0x1, PT ;  /* 0x000000010a00780c */ /* 0x000fe20003f24070 */
[----:B------:R-:W-:-:S12]  /*18c0*/  IMAD.MOV.U32 R10, RZ, RZ, R19 ;  /* 0x000000ffff0a7224 */ /* 0x000fd800078e0013 */
[----:B------:R-:W-:Y:S05]  /*18d0*/  @P0 BRA P1, `(.L_x_22) ;  /* 0xfffffffc00ac0947 */ /* 0x000fea000083ffff */
[----:B------:R-:W-:Y:S05]  /*18e0*/  BSYNC B0 ;  /* 0x0000000000007941 */ /* 0x000fea0003800000 */
.L_x_18:
[----:B------:R1:W2:Y:S02]  /*18f0*/  LDS.64 R4, [R13+0x6600] ;  /* 0x006600000d047984 */ /* 0x0002a40000000a00 */
.L_x_17:
[C---:B------:R-:W-:Y:S01]  /*1900*/  IMAD.IADD R19, R17.reuse, 0x1, -R0 ;  /* 0x0000000111137824 */ /* 0x040fe200078e0a00 */
[----:B------:R-:W-:-:S04]  /*1910*/  LOP3.LUT R11, R17, 0x80000000, RZ, 0xfc, !PT ;  /* 0x80000000110b7812 */ /* 0x000fc800078efcff */
[C---:B0-2---:R-:W-:Y:S01]  /*1920*/  IADD3 R4, P0, PT, R19.reuse, R4, RZ ;  /* 0x0000000413047210 */ /* 0x045fe20007f1e0ff */
[----:B------:R0:W-:Y:S03]  /*1930*/  STG.E.STRONG.SYS desc[UR6][R14.64], R11 ;  /* 0x0000000b0e007986 */ /* 0x0001e6000c115906 */
[----:B------:R-:W-:-:S05]  /*1940*/  LEA.HI.X.SX32 R5, R19, R5, 0x1, P0 ;  /* 0x0000000513057211 */ /* 0x000fca00000f0eff */
[----:B------:R0:W-:Y:S04]  /*1950*/  STS.64 [R13+0x6600], R4 ;  /* 0x006600040d007388 */ /* 0x0001e80000000a00 */
.L_x_16:
[----:B------:R-:W-:Y:S05]  /*1960*/  BSYNC B1 ;  /* 0x0000000000017941 */ /* 0x000fea0003800000 */
.L_x_15:
[----:B0-----:R-:W0:Y:S01]  /*1970*/  LDC R5, c[0x0][0x3c0] ;  /* 0x0000f000ff057b82 */ /* 0x001e220000000800 */
[----:B------:R-:W-:-:S07]  /*1980*/  IMAD R4, R49, 0x8, R7 ;  /* 0x0000000831047824 */ /* 0x000fce00078e0207 */
[----:B------:R-:W2:Y:S01]  /*1990*/  LDC.64 R16, c[0x0][0x390] ;  /* 0x0000e400ff107b82 */ /* 0x000ea20000000a00 */
[----:B0-----:R-:W-:Y:S02]  /*19a0*/  ISETP.GE.AND P0, PT, R47, R5, PT ;  /* 0x000000052f00720c */ /* 0x001fe40003f06270 */
[----:B--2---:R-:W-:-:S04]  /*19b0*/  ISETP.EQ.U32.AND P1, PT, R16, RZ, PT ;  /* 0x000000ff1000720c */ /* 0x004fc80003f22070 */
[----:B------:R-:W-:-:S04]  /*19c0*/  ISETP.EQ.OR.EX P0, PT, R17, RZ, !P0, P1 ;  /* 0x000000ff1100720c */ /* 0x000fc80004702710 */
[----:B------:R-:W-:-:S13]  /*19d0*/  ISETP.GT.U32.OR P0, PT, R3, 0xff, P0 ;  /* 0x000000ff0300780c */ /* 0x000fda0000704470 */
[----:B------:R-:W-:Y:S05]  /*19e0*/  @P0 BRA `(.L_x_23) ;  /* 0x0000000000240947 */ /* 0x000fea0003800000 */
[----:B------:R-:W0:Y:S01]  /*19f0*/  LDS.64 R10, [R13+0x6600] ;  /* 0x006600000d0a7984 */ /* 0x000e220000000a00 */
[C---:B------:R-:W-:Y:S02]  /*1a00*/  ISETP.GT.U32.AND P0, PT, R3.reuse, R49, PT ;  /* 0x000000310300720c */ /* 0x040fe40003f04070 */
[C---:B------:R-:W-:Y:S02]  /*1a10*/  LEA R6, P2, R3.reuse, R16, 0x3 ;  /* 0x0000001003067211 */ /* 0x040fe400078418ff */
[----:B------:R-:W-:Y:S02]  /*1a20*/  SEL R7, RZ, 0x1980, !P0 ;  /* 0x00001980ff077807 */ /* 0x000fe40004000000 */
[--C-:B------:R-:W-:Y:S02]  /*1a30*/  SHF.R.S32.HI R15, RZ, 0x1f, R0.reuse ;  /* 0x0000001fff0f7819 */ /* 0x100fe40000011400 */
[----:B0-----:R-:W-:Y:S02]  /*1a40*/  IADD3 R2, P0, P1, R10, R7, R0 ;  /* 0x000000070a027210 */ /* 0x001fe4000791e000 */
[----:B------:R-:W-:-:S02]  /*1a50*/  LEA.HI.X R7, R3, R17, RZ, 0x3, P2 ;  /* 0x0000001103077211 */ /* 0x000fc400010f1cff */
[----:B------:R-:W-:-:S05]  /*1a60*/  IADD3.X R3, PT, PT, R11, RZ, R15, P0, P1 ;  /* 0x000000ff0b037210 */ /* 0x000fca00007e240f */
[----:B------:R0:W-:Y:S04]  /*1a70*/  STG.E.64 desc[UR6][R6.64], R2 ;  /* 0x0000000206007986 */ /* 0x0001e8000c101b06 */
.L_x_23:
[----:B------:R-:W-:Y:S05]  /*1a80*/  WARPSYNC.ALL ;  /* 0x0000000000007948 */ /* 0x000fea0003800000 */
[----:B------:R-:W-:Y:S01]  /*1a90*/  BAR.SYNC.DEFER_BLOCKING 0x0 ;  /* 0x0000000000007b1d */ /* 0x000fe20000010000 */
[----:B------:R-:W-:-:S05]  /*1aa0*/  ISETP.GT.AND P0, PT, R47, R5, PT ;  /* 0x000000052f00720c */ /* 0x000fca0003f04270 */
[----:B0-----:R0:W2:Y:S08]  /*1ab0*/  LDS.64 R2, [R4+0x6600] ;  /* 0x0066000004027984 */ /* 0x0010b00000000a00 */
[----:B0-----:R-:W-:Y:S05]  /*1ac0*/  @P0 BRA `(.L_x_24) ;  /* 0x00000000005c0947 */ /* 0x001fea0003800000 */
[----:B------:R-:W0:Y:S01]  /*1ad0*/  LDCU.64 UR4, c[0x0][0x3a0] ;  /* 0x00007400ff0477ac */ /* 0x000e220008000a00 */
[----:B--2---:R-:W-:-:S05]  /*1ae0*/  IADD3 R0, P1, PT, R57, R2, RZ ;  /* 0x0000000239007210 */ /* 0x004fca0007f3e0ff */
[----:B------:R-:W-:Y:S01]  /*1af0*/  IMAD.X R7, RZ, RZ, R3, P1 ;  /* 0x000000ffff077224 */ /* 0x000fe200008e0603 */
[----:B0-----:R-:W-:-:S04]  /*1b00*/  LEA R2, P1, R0, UR4, 0x2 ;  /* 0x0000000400027c11 */ /* 0x001fc8000f8210ff */
[----:B------:R-:W-:-:S05]  /*1b10*/  LEA.HI.X R3, R0, UR5, R7, 0x2, P1 ;  /* 0x0000000500037c11 */ /* 0x000fca00088f1407 */
[----:B------:R2:W-:Y:S04]  /*1b20*/  STG.E desc[UR6][R2.64], R28 ;  /* 0x0000001c02007986 */ /* 0x0005e8000c101906 */
        /* <DEDUP_REMOVED lines=15> */
[----:B------:R2:W-:Y:S01]  /*1c20*/  STG.E desc[UR6][R2.64+0x800], R46 ;  /* 0x0008002e02007986 */ /* 0x0005e2000c101906 */
[----:B------:R-:W-:Y:S05]  /*1c30*/  BRA `(.L_x_25) ;  /* 0x0000000000e07947 */ /* 0x000fea0003800000 */
.L_x_24:
[----:B------:R-:W0:Y:S01]  /*1c40*/  LDCU.64 UR4, c[0x0][0x3a0] ;  /* 0x00007400ff0477ac */ /* 0x000e220008000a00 */
[----:B------:R-:W-:Y:S01]  /*1c50*/  IMAD R4, R42, -0x1980, R5 ;  /* 0xffffe6802a047824 */ /* 0x000fe200078e0205 */
[C---:B--2---:R-:W-:Y:S01]  /*1c60*/  IADD3 R0, P1, PT, R57.reuse, R2, RZ ;  /* 0x0000000239007210 */ /* 0x044fe20007f3e0ff */
[C---:B------:R-:W-:Y:S02]  /*1c70*/  VIADD R11, R57.reuse, 0x20 ;  /* 0x00000020390b7836 */ /* 0x040fe40000000000 */
[C---:B-1----:R-:W-:Y:S01]  /*1c80*/  VIADD R13, R57.reuse, 0x40 ;  /* 0x00000040390d7836 */ /* 0x042fe20000000000 */
[-C--:B------:R-:W-:Y:S01]  /*1c90*/  ISETP.GE.AND P5, PT, R57, R4.reuse, PT ;  /* 0x000000043900720c */ /* 0x080fe20003fa6270 */
[----:B------:R-:W-:Y:S01]  /*1ca0*/  IMAD.X R7, RZ, RZ, R3, P1 ;  /* 0x000000ffff077224 */ /* 0x000fe200008e0603 */
[-C--:B------:R-:W-:Y:S01]  /*1cb0*/  ISETP.GE.AND P4, PT, R11, R4.reuse, PT ;  /* 0x000000040b00720c */ /* 0x080fe20003f86270 */
[----:B------:R-:W-:Y:S01]  /*1cc0*/  VIADD R11, R57, 0x60 ;  /* 0x00000060390b7836 */ /* 0x000fe20000000000 */
[----:B------:R-:W-:Y:S01]  /*1cd0*/  ISETP.GE.AND P3, PT, R13, R4, PT ;  /* 0x000000040d00720c */ /* 0x000fe20003f66270 */
[----:B------:R-:W-:-:S02]  /*1ce0*/  VIADD R13, R57, 0x80 ;  /* 0x00000080390d7836 */ /* 0x000fc40000000000 */
[----:B------:R-:W-:Y:S01]  /*1cf0*/  VIADD R15, R57, 0xa0 ;  /* 0x000000a0390f7836 */ /* 0x000fe20000000000 */
[-C--:B------:R-:W-:Y:S01]  /*1d00*/  ISETP.GE.AND P2, PT, R11, R4.reuse, PT ;  /* 0x000000040b00720c */ /* 0x080fe20003f46270 */
[----:B------:R-:W-:Y:S01]  /*1d10*/  VIADD R11, R57, 0xc0 ;  /* 0x000000c0390b7836 */ /* 0x000fe20000000000 */
[C---:B0-----:R-:W-:Y:S02]  /*1d20*/  LEA R2, P1, R0.reuse, UR4, 0x2 ;  /* 0x0000000400027c11 */ /* 0x041fe4000f8210ff */
[-C--:B------:R-:W-:Y:S02]  /*1d30*/  ISETP.GE.AND P6, PT, R15, R4.reuse, PT ;  /* 0x000000040f00720c */ /* 0x080fe40003fc6270 */
[----:B------:R-:W-:Y:S02]  /*1d40*/  LEA.HI.X R3, R0, UR5, R7, 0x2, P1 ;  /* 0x0000000500037c11 */ /* 0x000fe400088f1407 */
[----:B------:R-:W-:Y:S01]  /*1d50*/  ISETP.GE.AND P1, PT, R13, R4, PT ;  /* 0x000000040d00720c */ /* 0x000fe20003f26270 */
[----:B------:R-:W-:-:S02]  /*1d60*/  VIADD R13, R57, 0xe0 ;  /* 0x000000e0390d7836 */ /* 0x000fc40000000000 */
[----:B------:R0:W-:Y:S01]  /*1d70*/  @!P5 STG.E desc[UR6][R2.64], R28 ;  /* 0x0000001c0200d986 */ /* 0x0001e2000c101906 */
[-C--:B------:R-:W-:Y:S01]  /*1d80*/  ISETP.GE.AND P5, PT, R11, R4.reuse, PT ;  /* 0x000000040b00720c */ /* 0x080fe20003fa6270 */
[----:B------:R-:W-:Y:S02]  /*1d90*/  VIADD R11, R57, 0x100 ;  /* 0x00000100390b7836 */ /* 0x000fe40000000000 */
[----:B------:R0:W-:Y:S01]  /*1da0*/  @!P4 STG.E desc[UR6][R2.64+0x80], R29 ;  /* 0x0000801d0200c986 */ /* 0x0001e2000c101906 */
[-C--:B------:R-:W-:Y:S01]  /*1db0*/  ISETP.GE.AND P4, PT, R13, R4.reuse, PT ;  /* 0x000000040d00720c */ /* 0x080fe20003f86270 */
[----:B------:R-:W-:Y:S02]  /*1dc0*/  VIADD R13, R57, 0x120 ;  /* 0x00000120390d7836 */ /* 0x000fe40000000000 */
[----:B------:R0:W-:Y:S01]  /*1dd0*/  @!P3 STG.E desc[UR6][R2.64+0x100], R30 ;  /* 0x0001001e0200b986 */ /* 0x0001e2000c101906 */
        /* <DEDUP_REMOVED lines=21> */
[----:B------:R-:W-:-:S03]  /*1f30*/  ISETP.GE.AND P2, PT, R13, R4, PT ;  /* 0x000000040d00720c */ /* 0x000fc60003f46270 */
[----:B------:R0:W-:Y:S01]  /*1f40*/  @!P1 STG.E desc[UR6][R2.64+0x500], R38 ;  /* 0x0005002602009986 */ /* 0x0001e2000c101906 */
[----:B------:R-:W-:-:S03]  /*1f50*/  ISETP.GE.AND P1, PT, R11, R4, PT ;  /* 0x000000040b00720c */ /* 0x000fc60003f26270 */
[----:B------:R0:W-:Y:S04]  /*1f60*/  @!P6 STG.E desc[UR6][R2.64+0x580], R39 ;  /* 0x000580270200e986 */ /* 0x0001e8000c101906 */
[----:B------:R0:W-:Y:S04]  /*1f70*/  @!P5 STG.E desc[UR6][R2.64+0x600], R40 ;  /* 0x000600280200d986 */ /* 0x0001e8000c101906 */
[----:B------:R0:W-:Y:S04]  /*1f80*/  @!P4 STG.E desc[UR6][R2.64+0x680], R43 ;  /* 0x0006802b0200c986 */ /* 0x0001e8000c101906 */
[----:B------:R0:W-:Y:S04]  /*1f90*/  @!P3 STG.E desc[UR6][R2.64+0x700], R44 ;  /* 0x0007002c0200b986 */ /* 0x0001e8000c101906 */
[----:B------:R0:W-:Y:S04]  /*1fa0*/  @!P2 STG.E desc[UR6][R2.64+0x780], R45 ;  /* 0x0007802d0200a986 */ /* 0x0001e8000c101906 */
[----:B------:R0:W-:Y:S02]  /*1fb0*/  @!P1 STG.E desc[UR6][R2.64+0x800], R46 ;  /* 0x0008002e02009986 */ /* 0x0001e4000c101906 */
.L_x_25:
[----:B------:R-:W-:Y:S05]  /*1fc0*/  @P0 BRA `(.L_x_26) ;  /* 0x0000000000480947 */ /* 0x000fea0003800000 */
[----:B------:R3:W5:Y:S04]  /*1fd0*/  LDG.E R11, desc[UR6][R8.64] ;  /* 0x00000006080b7981 */ /* 0x000768000c1e1900 */
[----:B-1----:R3:W5:Y:S04]  /*1fe0*/  LDG.E R13, desc[UR6][R8.64+0x80] ;  /* 0x00008006080d7981 */ /* 0x002768000c1e1900 */
[----:B------:R3:W5:Y:S04]  /*1ff0*/  LDG.E R15, desc[UR6][R8.64+0x100] ;  /* 0x00010006080f7981 */ /* 0x000768000c1e1900 */
[----:B------:R3:W5:Y:S04]  /*2000*/  LDG.E R17, desc[UR6][R8.64+0x180] ;  /* 0x0001800608117981 */ /* 0x000768000c1e1900 */
[----:B------:R3:W5:Y:S04]  /*2010*/  LDG.E R19, desc[UR6][R8.64+0x200] ;  /* 0x0002000608137981 */ /* 0x000768000c1e1900 */
[----:B------:R3:W5:Y:S04]  /*2020*/  LDG.E R21, desc[UR6][R8.64+0x280] ;  /* 0x0002800608157981 */ /* 0x000768000c1e1900 */
[----:B------:R3:W5:Y:S04]  /*2030*/  LDG.E R23, desc[UR6][R8.64+0x300] ;  /* 0x0003000608177981 */ /* 0x000768000c1e1900 */
[----:B------:R3:W5:Y:S04]  /*2040*/  LDG.E R25, desc[UR6][R8.64+0x380] ;  /* 0x0003800608197981 */ /* 0x000768000c1e1900 */
[----:B------:R3:W5:Y:S04]  /*2050*/  LDG.E R27, desc[UR6][R8.64+0x400] ;  /* 0x00040006081b7981 */ /* 0x000768000c1e1900 */
[----:B0-2---:R3:W5:Y:S04]  /*2060*/  LDG.E R29, desc[UR6][R8.64+0x480] ;  /* 0x00048006081d7981 */ /* 0x005768000c1e1900 */
        /* <DEDUP_REMOVED lines=8> */
.L_x_26:
[----:B------:R-:W-:Y:S02]  /*20f0*/  IMAD.IADD R54, R5, 0x1, -R54 ;  /* 0x0000000105367824 */ /* 0x000fe400078e0a36 */
[C---:B0-2---:R-:W-:Y:S02]  /*2100*/  VIADD R3, R57.reuse, 0x20 ;  /* 0x0000002039037836 */ /* 0x045fe40000000000 */
[C---:B------:R-:W-:Y:S01]  /*2110*/  VIADD R45, R57.reuse, 0x40 ;  /* 0x00000040392d7836 */ /* 0x040fe20000000000 */
[CC--:B------:R-:W-:Y:S01]  /*2120*/  ISETP.GE.AND P5, PT, R57.reuse, R54.reuse, PT ;  /* 0x000000363900720c */ /* 0x0c0fe20003fa6270 */
[----:B------:R-:W-:Y:S01]  /*2130*/  VIADD R47, R57, 0x80 ;  /* 0x00000080392f7836 */ /* 0x000fe20000000000 */
[-C--:B------:R-:W-:Y:S01]  /*2140*/  ISETP.GE.AND P4, PT, R3, R54.reuse, PT ;  /* 0x000000360300720c */ /* 0x080fe20003f86270 */
[----:B------:R-:W-:Y:S01]  /*2150*/  VIADD R3, R57, 0x60 ;  /* 0x0000006039037836 */ /* 0x000fe20000000000 */
[-C--:B------:R-:W-:Y:S01]  /*2160*/  ISETP.GE.AND P3, PT, R45, R54.reuse, PT ;  /* 0x000000362d00720c */ /* 0x080fe20003f66270 */
[----:B------:R-:W-:Y:S01]  /*2170*/  VIADD R45, R57, 0xa0 ;  /* 0x000000a0392d7836 */ /* 0x000fe20000000000 */
[----:B------:R-:W-:-:S02]  /*2180*/  ISETP.GE.AND P1, PT, R47, R54, PT ;  /* 0x000000362f00720c */ /* 0x000fc40003f26270 */
[-C--:B------:R-:W-:Y:S01]  /*2190*/  ISETP.GE.AND P2, PT, R3, R54.reuse, PT ;  /* 0x000000360300720c */ /* 0x080fe20003f46270 */
[----:B------:R-:W-:Y:S01]  /*21a0*/  VIADD R3, R57, 0xc0 ;  /* 0x000000c039037836 */ /* 0x000fe20000000000 */
[-C--:B------:R-:W-:Y:S01]  /*21b0*/  ISETP.GE.AND P6, PT, R45, R54.reuse, PT ;  /* 0x000000362d00720c */ /* 0x080fe20003fc6270 */
[----:B------:R-:W-:Y:S02]  /*21c0*/  VIADD R45, R57, 0xe0 ;  /* 0x000000e0392d7836 */ /* 0x000fe40000000000 */
[----:B------:R0:W5:Y:S01]  /*21d0*/  @!P5 LDG.E R11, desc[UR6][R8.64] ;  /* 0x00000006080bd981 */ /* 0x000162000c1e1900 */
[-C--:B------:R-:W-:Y:S01]  /*21e0*/  ISETP.GE.AND P5, PT, R3, R54.reuse, PT ;  /* 0x000000360300720c */ /* 0x080fe20003fa6270 */
[----:B------:R-:W-:Y:S02]  /*21f0*/  VIADD R3, R57, 0x100 ;  /* 0x0000010039037836 */ /* 0x000fe40000000000 */
[----:B-1----:R0:W5:Y:S01]  /*2200*/  @!P4 LDG.E R13, desc[UR6][R8.64+0x80] ;  /* 0x00008006080dc981 */ /* 0x002162000c1e1900 */
[----:B------:R-:W-:Y:S01]  /*2210*/  ISETP.GE.AND P4, PT, R45, R54, PT ;  /* 0x000000362d00720c */ /* 0x000fe20003f86270 */
[----:B------:R-:W-:-:S02]  /*2220*/  VIADD R45, R57, 0x120 ;  /* 0x00000120392d7836 */ /* 0x000fc40000000000 */
[----:B------:R0:W5:Y:S01]  /*2230*/  @!P3 LDG.E R15, desc[UR6][R8.64+0x100] ;  /* 0x00010006080fb981 */ /* 0x000162000c1e1900 */
[-C--:B------:R-:W-:Y:S01]  /*2240*/  ISETP.GE.AND P3, PT, R3, R54.reuse, PT ;  /* 0x000000360300720c */ /* 0x080fe20003f66270 */
[----:B------:R-:W-:Y:S02]  /*2250*/  VIADD R3, R57, 0x140 ;  /* 0x0000014039037836 */ /* 0x000fe40000000000 */
[----:B------:R0:W5:Y:S01]  /*2260*/  @!P2 LDG.E R17, desc[UR6][R8.64+0x180] ;  /* 0x000180060811a981 */ /* 0x000162000c1e1900 */
[-C--:B------:R-:W-:Y:S01]  /*2270*/  ISETP.GE.AND P2, PT, R45, R54.reuse, PT ;  /* 0x000000362d00720c */ /* 0x080fe20003f46270 */
[----:B------:R-:W-:Y:S02]  /*2280*/  VIADD R45, R57, 0x160 ;  /* 0x00000160392d7836 */ /* 0x000fe40000000000 */
[----:B------:R0:W5:Y:S01]  /*2290*/  @!P1 LDG.E R19, desc[UR6][R8.64+0x200] ;  /* 0x0002000608139981 */ /* 0x000162000c1e1900 */
        /* <DEDUP_REMOVED lines=15> */
[----:B------:R-:W-:-:S03]  /*2390*/  ISETP.GE.AND P2, PT, R45, R54, PT ;  /* 0x000000362d00720c */ /* 0x000fc60003f46270 */
[----:B------:R0:W5:Y:S01]  /*23a0*/  @!P1 LDG.E R31, desc[UR6][R8.64+0x500] ;  /* 0x00050006081f9981 */ /* 0x000162000c1e1900 */
[----:B------:R-:W-:-:S03]  /*23b0*/  ISETP.GE.AND P1, PT, R3, R54, PT ;  /* 0x000000360300720c */ /* 0x000fc60003f26270 */
[----:B------:R0:W5:Y:S04]  /*23c0*/  @!P6 LDG.E R33, desc[UR6][R8.64+0x580] ;  /* 0x000580060821e981 */ /* 0x000168000c1e1900 */
[----:B------:R0:W5:Y:S04]  /*23d0*/  @!P5 LDG.E R35, desc[UR6][R8.64+0x600] ;  /* 0x000600060823d981 */ /* 0x000168000c1e1900 */
[----:B------:R0:W5:Y:S04]  /*23e0*/  @!P4 LDG.E R37, desc[UR6][R8.64+0x680] ;  /* 0x000680060825c981 */ /* 0x000168000c1e1900 */
[----:B------:R0:W5:Y:S04]  /*23f0*/  @!P3 LDG.E R39, desc[UR6][R8.64+0x700] ;  /* 0x000700060827b981 */ /* 0x000168000c1e1900 */
[----:B------:R0:W5:Y:S04]  /*2400*/  @!P2 LDG.E R41, desc[UR6][R8.64+0x780] ;  /* 0x000780060829a981 */ /* 0x000168000c1e1900 */
[----:B------:R0:W5:Y:S02]  /*2410*/  @!P1 LDG.E R43, desc[UR6][R8.64+0x800] ;  /* 0x00080006082b9981 */ /* 0x000164000c1e1900 */
.L_x_27:
[----:B------:R-:W-:Y:S05]  /*2420*/  @P0 BRA `(.L_x_28) ;  /* 0x0000000000540947 */ /* 0x000fea0003800000 */
[----:B------:R-:W1:Y:S02]  /*2430*/  LDCU.64 UR4, c[0x0][0x3b0] ;  /* 0x00007600ff0477ac */ /* 0x000e640008000a00 */
[----:B-1----:R-:W-:-:S04]  /*2440*/  LEA R2, P0, R0, UR4, 0x2 ;  /* 0x0000000400027c11 */ /* 0x002fc8000f8010ff */
[----:B------:R-:W-:-:S05]  /*2450*/  LEA.HI.X R3, R0, UR5, R7, 0x2, P0 ;  /* 0x0000000500037c11 */ /* 0x000fca00080f1407 */
[----:B-----5:R-:W-:Y:S04]  /*2460*/  STG.E desc[UR6][R2.64], R11 ;  /* 0x0000000b02007986 */ /* 0x020fe8000c101906 */
[----:B------:R-:W-:Y:S04]  /*2470*/  STG.E desc[UR6][R2.64+0x80], R13 ;  /* 0x0000800d02007986 */ /* 0x000fe8000c101906 */
        /* <DEDUP_REMOVED lines=14> */
[----:B------:R-:W-:Y:S01]  /*2560*/  STG.E desc[UR6][R2.64+0x800], R43 ;  /* 0x0008002b02007986 */ /* 0x000fe2000c101906 */
[----:B------:R-:W-:Y:S05]  /*2570*/  EXIT ;  /* 0x000000000000794d */ /* 0x000fea0003800000 */
.L_x_28:
[----:B------:R-:W1:Y:S01]  /*2580*/  LDCU.64 UR4, c[0x0][0x3b0] ;  /* 0x00007600ff0477ac */ /* 0x000e620008000a00 */
[----:B------:R-:W-:Y:S02]  /*2590*/  IMAD R42, R42, -0x1980, R5 ;  /* 0xffffe6802a2a7824 */ /* 0x000fe400078e0205 */
[C---:B------:R-:W-:Y:S02]  /*25a0*/  VIADD R5, R57.reuse, 0x40 ;  /* 0x0000004039057836 */ /* 0x040fe40000000000 */
[C---:B------:R-:W-:Y:S01]  /*25b0*/  VIADD R3, R57.reuse, 0x20 ;  /* 0x0000002039037836 */ /* 0x040fe20000000000 */
[CC--:B------:R-:W-:Y:S01]  /*25c0*/  ISETP.GE.AND P3, PT, R57.reuse, R42.reuse, PT ;  /* 0x0000002a3900720c */ /* 0x0c0fe20003f66270 */
[----:B0--3--:R-:W-:Y:S01]  /*25d0*/  VIADD R9, R57, 0x60 ;  /* 0x0000006039097836 */ /* 0x009fe20000000000 */
[-C--:B------:R-:W-:Y:S01]  /*25e0*/  ISETP.GE.AND P1, PT, R5, R42.reuse, PT ;  /* 0x0000002a0500720c */ /* 0x080fe20003f26270 */
[----:B------:R-:W-:Y:S01]  /*25f0*/  VIADD R5, R57, 0x80 ;  /* 0x0000008039057836 */ /* 0x000fe20000000000 */
[-C--:B------:R-:W-:Y:S01]  /*2600*/  ISETP.GE.AND P2, PT, R3, R42.reuse, PT ;  /* 0x0000002a0300720c */ /* 0x080fe20003f46270 */
[----:B------:R-:W-:Y:S01]  /*2610*/  VIADD R45, R57, 0xc0 ;  /* 0x000000c0392d7836 */ /* 0x000fe20000000000 */
[-C--:B------:R-:W-:Y:S01]  /*2620*/  ISETP.GE.AND P0, PT, R9, R42.reuse, PT ;  /* 0x0000002a0900720c */ /* 0x080fe20003f06270 */
[----:B------:R-:W-:Y:S01]  /*2630*/  VIADD R9, R57, 0xa0 ;  /* 0x000000a039097836 */ /* 0x000fe20000000000 */
[----:B------:R-:W-:Y:S01]  /*2640*/  ISETP.GE.AND P6, PT, R5, R42, PT ;  /* 0x0000002a0500720c */ /* 0x000fe20003fc6270 */
[----:B------:R-:W-:Y:S01]  /*2650*/  VIADD R5, R57, 0xe0 ;  /* 0x000000e039057836 */ /* 0x000fe20000000000 */
[----:B-1----:R-:W-:-:S02]  /*2660*/  LEA R2, P4, R0, UR4, 0x2 ;  /* 0x0000000400027c11 */ /* 0x002fc4000f8810ff */
[-C--:B------:R-:W-:Y:S02]  /*2670*/  ISETP.GE.AND P5, PT, R9, R42.reuse, PT ;  /* 0x0000002a0900720c */ /* 0x080fe40003fa6270 */
[----:B------:R-:W-:Y:S01]  /*2680*/  LEA.HI.X R3, R0, UR5, R7, 0x2, P4 ;  /* 0x0000000500037c11 */ /* 0x000fe2000a0f1407 */
[----:B------:R-:W-:Y:S01]  /*2690*/  VIADD R7, R57, 0x100 ;  /* 0x0000010039077836 */ /* 0x000fe20000000000 */
[----:B------:R-:W-:-:S03]  /*26a0*/  ISETP.GE.AND P4, PT, R45, R42, PT ;  /* 0x0000002a2d00720c */ /* 0x000fc60003f86270 */
[----:B-----5:R0:W-:Y:S01]  /*26b0*/  @!P3 STG.E desc[UR6][R2.64], R11 ;  /* 0x0000000b0200b986 */ /* 0x0201e2000c101906 */
        /* <DEDUP_REMOVED lines=19> */
[C---:B------:R-:W-:Y:S02]  /*27f0*/  VIADD R5, R57.reuse, 0x1e0 ;  /* 0x000001e039057836 */ /* 0x040fe40000000000 */
[----:B------:R-:W-:Y:S01]  /*2800*/  VIADD R57, R57, 0x200 ;  /* 0x0000020039397836 */ /* 0x000fe20000000000 */
[----:B------:R0:W-:Y:S01]  /*2810*/  @!P3 STG.E desc[UR6][R2.64+0x380], R25 ;  /* 0x000380190200b986 */ /* 0x0001e2000c101906 */
[----:B------:R-:W-:-:S03]  /*2820*/  ISETP.GE.AND P3, PT, R7, R42, PT ;  /* 0x0000002a0700720c */ /* 0x000fc60003f66270 */
        /* <DEDUP_REMOVED lines=9> */
[----:B------:R0:W-:Y:S01]  /*28c0*/  @!P2 STG.E desc[UR6][R2.64+0x780], R41 ;  /* 0x000780290200a986 */ /* 0x0001e2000c101906 */
[----:B------:R-:W-:Y:S05]  /*28d0*/  @P1 EXIT ;  /* 0x000000000000194d */ /* 0x000fea0003800000 */
[----:B------:R-:W-:Y:S01]  /*28e0*/  STG.E desc[UR6][R2.64+0x800], R43 ;  /* 0x0008002b02007986 */ /* 0x000fe2000c101906 */
[----:B------:R-:W-:Y:S05]  /*28f0*/  EXIT ;  /* 0x000000000000794d */ /* 0x000fea0003800000 */
.L_x_14:
[----:B------:R-:W-:Y:S01]  /*2900*/  IMAD.MOV.U32 R2, RZ, RZ, RZ ;  /* 0x000000ffff027224 */ /* 0x000fe200078e00ff */
[C---:B------:R-:W-:Y:S01]  /*2910*/  ISETP.GT.U32.AND P0, PT, R3.reuse, 0x1f, PT ;  /* 0x0000001f0300780c */ /* 0x040fe20003f04070 */
[----:B------:R-:W-:Y:S05]  /*2920*/  WARPSYNC.ALL ;  /* 0x0000000000007948 */ /* 0x000fea0003800000 */
[----:B------:R-:W-:-:S04]  /*2930*/  IMAD.HI.U32 R14, R3, 0x15555556, R2 ;  /* 0x15555556030e7827 */ /* 0x000fc800078e0002 */
[----:B------:R-:W-:-:S05]  /*2940*/  IMAD R15, R14, 0x4, R7 ;  /* 0x000000040e0f7824 */ /* 0x000fca00078e0207 */
[----:B------:R0:W-:Y:S01]  /*2950*/  STS [R15+0x3410], R0 ;  /* 0x003410000f007388 */ /* 0x0001e20000000800 */
[----:B------:R-:W-:Y:S06]  /*2960*/  BAR.SYNC.DEFER_BLOCKING 0x0 ;  /* 0x0000000000007b1d */ /* 0x000fec0000010000 */
[----:B------:R-:W-:Y:S05]  /*2970*/  @P0 BRA `(.L_x_29) ;  /* 0x0000000000dc0947 */ /* 0x000fea0003800000 */
[----:B------:R-:W-:Y:S01]  /*2980*/  IMAD R14, R3, 0x34, R7 ;  /* 0x00000034030e7824 */ /* 0x000fe200078e0207 */
[----:B------:R-:W-:-:S04]  /*2990*/  UMOV UR8, 0xffffffff ;  /* 0xffffffff00087882 */ /* 0x000fc80000000000 */
[----:B------:R-:W-:Y:S04]  /*29a0*/  LDS R28, [R14+0x3410] ;  /* 0x003410000e1c7984 */ /* 0x000fe80000000800 */
[----:B------:R-:W-:Y:S04]  /*29b0*/  LDS R29, [R14+0x3414] ;  /* 0x003414000e1d7984 */ /* 0x000fe80000000800 */
[----:B------:R-:W1:Y:S04]  /*29c0*/  LDS R30, [R14+0x3418] ;  /* 0x003418000e1e7984 */ /* 0x000e680000000800 */
[----:B------:R-:W-:Y:S04]  /*29d0*/  LDS R31, [R14+0x341c] ;  /* 0x00341c000e1f7984 */ /* 0x000fe80000000800 */
[----:B------:R-:W2:Y:S04]  /*29e0*/  LDS R32, [R14+0x3420] ;  /* 0x003420000e207984 */ /* 0x000ea80000000800 */
[----:B------:R-:W-:Y:S04]  /*29f0*/  LDS R33, [R14+0x3424] ;  /* 0x003424000e217984 */ /* 0x000fe80000000800 */
[----:B------:R-:W3:Y:S04]  /*2a00*/  LDS R34, [R14+0x3428] ;  /* 0x003428000e227984 */ /* 0x000ee80000000800 */
[----:B------:R-:W-:Y:S04]  /*2a10*/  LDS R35, [R14+0x342c] ;  /* 0x00342c000e237984 */ /* 0x000fe80000000800 */
[----:B------:R-:W4:Y:S04]  /*2a20*/  LDS R36, [R14+0x3430] ;  /* 0x003430000e247984 */ /* 0x000f280000000800 */
[----:B------:R-:W-:Y:S04]  /*2a30*/  LDS R37, [R14+0x3434] ;  /* 0x003434000e257984 */ /* 0x000fe80000000800 */
[----:B------:R-:W5:Y:S04]  /*2a40*/  LDS R38, [R14+0x3438] ;  /* 0x003438000e267984 */ /* 0x000f680000000800 */
[----:B------:R-:W0:Y:S01]  /*2a50*/  LDS R39, [R14+0x343c] ;  /* 0x00343c000e277984 */ /* 0x000e220000000800 */
[----:B-1----:R-:W-:-:S04]  /*2a60*/  IADD3 R40, PT, PT, R30, R29, R28 ;  /* 0x0000001d1e287210 */ /* 0x002fc80007ffe01c */
[----:B--2---:R-:W-:-:S04]  /*2a70*/  IADD3 R40, PT, PT, R32, R40, R31 ;  /* 0x0000002820287210 */ /* 0x004fc80007ffe01f */
[----:B---3--:R-:W-:-:S04]  /*2a80*/  IADD3 R40, PT, PT, R34, R40, R33 ;  /* 0x0000002822287210 */ /* 0x008fc80007ffe021 */
[----:B----4-:R-:W-:-:S04]  /*2a90*/  IADD3 R40, PT, PT, R36, R40, R35 ;  /* 0x0000002824287210 */ /* 0x010fc80007ffe023 */
[----:B-----5:R-:W-:-:S05]  /*2aa0*/  IADD3 R40, PT, PT, R38, R40, R37 ;  /* 0x0000002826287210 */ /* 0x020fca0007ffe025 */
[----:B0-----:R-:W-:Y:S01]  /*2ab0*/  IMAD.IADD R39, R39, 0x1, R40 ;  /* 0x0000000127277824 */ /* 0x001fe200078e0228 */
[----:B------:R-:W-:Y:S06]  /*2ac0*/  BRA.DIV UR8, `(.L_x_30) ;  /* 0x0000007a08547947 */ /* 0x000fec000b800000 */
[----:B------:R-:W0:Y:S02]  /*2ad0*/  SHFL.UP P0, R40, R39, 0x1, RZ ;  /* 0x0420000027287989 */ /* 0x000e2400000000ff */
[----:B0-----:R-:W-:-:S05]  /*2ae0*/  @P0 IMAD.IADD R40, R39, 0x1, R40 ;  /* 0x0000000127280824 */ /* 0x001fca00078e0228 */
[----:B------:R-:W0:Y:S02]  /*2af0*/  SHFL.UP P0, R43, R40, 0x2, RZ ;  /* 0x04400000282b7989 */ /* 0x000e2400000000ff */
[----:B0-----:R-:W-:-:S05]  /*2b00*/  @P0 IMAD.IADD R43, R40, 0x1, R43 ;  /* 0x00000001282b0824 */ /* 0x001fca00078e022b */
[----:B------:R-:W0:Y:S02]  /*2b10*/  SHFL.UP P0, R44, R43, 0x4, RZ ;  /* 0x048000002b2c7989 */ /* 0x000e2400000000ff */
[----:B0-----:R-:W-:-:S05]  /*2b20*/  @P0 IMAD.IADD R44, R43, 0x1, R44 ;  /* 0x000000012b2c0824 */ /* 0x001fca00078e022c */
[----:B------:R-:W0:Y:S02]  /*2b30*/  SHFL.UP P0, R45, R44, 0x8, RZ ;  /* 0x050000002c2d7989 */ /* 0x000e2400000000ff */
[----:B0-----:R-:W-:-:S05]  /*2b40*/  @P0 IMAD.IADD R45, R44, 0x1, R45 ;  /* 0x000000012c2d0824 */ /* 0x001fca00078e022d */
[----:B------:R0:W1:Y:S02]  /*2b50*/  SHFL.UP P0, R46, R45, 0x10, RZ ;  /* 0x060000002d2e7989 */ /* 0x00006400000000ff */
.L_x_120:
[----:B-1----:R-:W-:-:S04]  /*2b60*/  @P0 IMAD.IADD R46, R45, 0x1, R46 ;  /* 0x000000012d2e0824 */ /* 0x002fc800078e022e */
[----:B------:R-:W-:-:S04]  /*2b70*/  IMAD.IADD R39, R46, 0x1, -R39 ;  /* 0x000000012e277824 */ /* 0x000fc800078e0a27 */
[----:B------:R-:W-:Y:S01]  /*2b80*/  IMAD.IADD R28, R28, 0x1, R39 ;  /* 0x000000011c1c7824 */ /* 0x000fe200078e0227 */
[----:B------:R1:W-:Y:S03]  /*2b90*/  STS [R14+0x3410], R39 ;  /* 0x003410270e007388 */ /* 0x0003e60000000800 */
        /* <DEDUP_REMOVED lines=19> */
[----:B------:R1:W-:Y:S04]  /*2cd0*/  STS [R14+0x3438], R37 ;  /* 0x003438250e007388 */ /* 0x0003e80000000800 */
[----:B------:R1:W-:Y:S02]  /*2ce0*/  STS [R14+0x343c], R43 ;  /* 0x00343c2b0e007388 */ /* 0x0003e40000000800 */
.L_x_29:
[----:B------:R-:W-:Y:S05]  /*2cf0*/  WARPSYNC.ALL ;  /* 0x0000000000007948 */ /* 0x000fea0003800000 */
[----:B------:R-:W-:Y:S01]  /*2d00*/  BAR.SYNC.DEFER_BLOCKING 0x0 ;  /* 0x0000000000007b1d */ /* 0x000fe20000010000 */
[----:B------:R-:W-:Y:S02]  /*2d10*/  ISETP.NE.AND P0, PT, R50, RZ, PT ;  /* 0x000000ff3200720c */ /* 0x000fe40003f05270 */
[----:B-1----:R-:W-:-:S03]  /*2d20*/  SHF.R.U32.HI R28, RZ, UR5, R27 ;  /* 0x00000005ff1c7c19 */ /* 0x002fc6000801161b */
[----:B------:R-:W-:Y:S01]  /*2d30*/  BSSY.RECONVERGENT B0, `(.L_x_31) ;  /* 0x0000028000007945 */ /* 0x000fe20003800200 */
[----:B------:R-:W-:Y:S01]  /*2d40*/  LOP3.LUT R28, R28, UR4, RZ, 0x30, !PT ;  /* 0x000000041c1c7c12 */ /* 0x000fe2000f8e30ff */
[----:B0-----:R-:W0:Y:S06]  /*2d50*/  LDS R15, [R15+0x3410] ;  /* 0x003410000f0f7984 */ /* 0x001e2c0000000800 */
[----:B------:R-:W-:Y:S05]  /*2d60*/  @P0 BRA `(.L_x_32) ;  /* 0x0000000000900947 */ /* 0x000fea0003800000 */
[----:B------:R-:W0:Y:S04]  /*2d70*/  LDS R14, [R51] ;  /* 0x00000000330e7984 */ /* 0x000e280000000800 */
[----:B------:R-:W1:Y:S04]  /*2d80*/  LDS R30, [R51+0x400] ;  /* 0x00040000331e7984 */ /* 0x000e680000000800 */
[----:B------:R-:W2:Y:S04]  /*2d90*/  LDS R32, [R51+0x800] ;  /* 0x0008000033207984 */ /* 0x000ea80000000800 */
[----:B------:R-:W3:Y:S04]  /*2da0*/  LDS R34, [R51+0xc00] ;  /* 0x000c000033227984 */ /* 0x000ee80000000800 */
[----:B------:R-:W4:Y:S04]  /*2db0*/  LDS R36, [R51+0x1000] ;  /* 0x0010000033247984 */ /* 0x000f280000000800 */
[----:B------:R-:W5:Y:S04]  /*2dc0*/  LDS R38, [R51+0x1400] ;  /* 0x0014000033267984 */ /* 0x000f680000000800 */
[----:B------:R-:W5:Y:S04]  /*2dd0*/  LDS R40, [R51+0x1800] ;  /* 0x0018000033287984 */ /* 0x000f680000000800 */
[----:B------:R-:W5:Y:S04]  /*2de0*/  LDS R44, [R51+0x1c00] ;  /* 0x001c0000332c7984 */ /* 0x000f680000000800 */
[----:B------:R-:W5:Y:S04]  /*2df0*/  LDS R46, [R51+0x2000] ;  /* 0x00200000332e7984 */ /* 0x000f680000000800 */
[----:B------:R-:W5:Y:S04]  /*2e00*/  LDS R58, [R51+0x2400] ;  /* 0x00240000333a7984 */ /* 0x000f680000000800 */
[----:B------:R-:W5:Y:S01]  /*2e10*/  LDS R60, [R51+0x2800] ;  /* 0x00280000333c7984 */ /* 0x000f620000000800 */
[----:B0-----:R-:W-:-:S03]  /*2e20*/  IMAD.IADD R14, R15, 0x1, R14 ;  /* 0x000000010f0e7824 */ /* 0x001fc600078e020e */
[----:B------:R-:W0:Y:S01]  /*2e30*/  LDS R62, [R51+0x2c00] ;  /* 0x002c0000333e7984 */ /* 0x000e220000000800 */
[C---:B-1----:R-:W-:Y:S02]  /*2e40*/  IMAD.IADD R30, R15.reuse, 0x1, R30 ;  /* 0x000000010f1e7824 */ /* 0x042fe400078e021e */
[C---:B--2---:R-:W-:Y:S01]  /*2e50*/  IMAD.IADD R32, R15.reuse, 0x1, R32 ;  /* 0x000000010f207824 */ /* 0x044fe200078e0220 */
[----:B------:R1:W-:Y:S01]  /*2e60*/  STS [R51], R14 ;  /* 0x0000000e33007388 */ /* 0x0003e20000000800 */
[----:B---3--:R-:W-:-:S03]  /*2e70*/  IMAD.IADD R34, R15, 0x1, R34 ;  /* 0x000000010f227824 */ /* 0x008fc600078e0222 */
[----:B------:R1:W-:Y:S01]  /*2e80*/  STS [R51+0x400], R30 ;  /* 0x0004001e33007388 */ /* 0x0003e20000000800 */
[----:B----4-:R-:W-:-:S03]  /*2e90*/  IMAD.IADD R36, R15, 0x1, R36 ;  /* 0x000000010f247824 */ /* 0x010fc600078e0224 */
[----:B------:R1:W-:Y:S01]  /*2ea0*/  STS [R51+0x800], R32 ;  /* 0x0008002033007388 */ /* 0x0003e20000000800 */
[----:B-----5:R-:W-:-:S03]  /*2eb0*/  IMAD.IADD R38, R15, 0x1, R38 ;  /* 0x000000010f267824 */ /* 0x020fc600078e0226 */
[----:B------:R1:W-:Y:S01]  /*2ec0*/  STS [R51+0xc00], R34 ;  /* 0x000c002233007388 */ /* 0x0003e20000000800 */
[----:B------:R-:W-:-:S03]  /*2ed0*/  IMAD.IADD R40, R15, 0x1, R40 ;  /* 0x000000010f287824 */ /* 0x000fc600078e0228 */
        /* <DEDUP_REMOVED lines=9> */
[----:B0-----:R-:W-:-:S03]  /*2f70*/  IMAD.IADD R62, R15, 0x1, R62 ;  /* 0x000000010f3e7824 */ /* 0x001fc600078e023e */
[----:B------:R1:W-:Y:S04]  /*2f80*/  STS [R51+0x2400], R58 ;  /* 0x0024003a33007388 */ /* 0x0003e80000000800 */
[----:B------:R1:W-:Y:S04]  /*2f90*/  STS [R51+0x2800], R60 ;  /* 0x0028003c33007388 */ /* 0x0003e80000000800 */
[----:B------:R1:W-:Y:S02]  /*2fa0*/  STS [R51+0x2c00], R62 ;  /* 0x002c003e33007388 */ /* 0x0003e40000000800 */
.L_x_32:
[----:B------:R-:W-:Y:S05]  /*2fb0*/  BSYNC.RECONVERGENT B0 ;  /* 0x0000000000007941 */ /* 0x000fea0003800200 */
.L_x_31:
[----:B------:R-:W-:Y:S01]  /*2fc0*/  BAR.SYNC.DEFER_BLOCKING 0x0 ;  /* 0x0000000000007b1d */ /* 0x000fe20000010000 */
[----:B------:R-:W-:Y:S01]  /*2fd0*/  R2P PR, R28, 0x7f ;  /* 0x0000007f1c007804 */ /* 0x000fe20000000000 */
[----:B------:R-:W-:-:S04]  /*2fe0*/  IMAD.MOV.U32 R47, RZ, RZ, RZ ;  /* 0x000000ffff2f7224 */ /* 0x000fc800078e00ff */
[----:B------:R-:W-:Y:S08]  /*2ff0*/  BSSY.RECONVERGENT B0, `(.L_x_33) ;  /* 0x0000024000007945 */ /* 0x000ff00003800200 */
[----:B-1----:R-:W-:Y:S02]  /*3000*/  VOTE.ANY R14, PT, P0 ;  /* 0x00000000000e7806 */ /* 0x002fe400000e0100 */
[----:B------:R-:W-:-:S02]  /*3010*/  VOTE.ANY R29, PT, P1 ;  /* 0x00000000001d7806 */ /* 0x000fc400008e0100 */
[----:B------:R-:W-:Y:S02]  /*3020*/  @!P0 LOP3.LUT R14, RZ, R14, RZ, 0x33, !PT ;  /* 0x0000000eff0e8212 */ /* 0x000fe400078e33ff */
[----:B------:R-:W-:Y:S02]  /*3030*/  VOTE.ANY R31, PT, P2 ;  /* 0x00000000001f7806 */ /* 0x000fe400010e0100 */
[----:B------:R-:W-:Y:S02]  /*3040*/  @!P1 LOP3.LUT R29, RZ, R29, RZ, 0x33, !PT ;  /* 0x0000001dff1d9212 */ /* 0x000fe400078e33ff */
[----:B------:R-:W-:Y:S02]  /*3050*/  VOTE.ANY R33, PT, P3 ;  /* 0x0000000000217806 */ /* 0x000fe400018e0100 */
[----:B------:R-:W-:Y:S02]  /*3060*/  @!P2 LOP3.LUT R31, RZ, R31, RZ, 0x33, !PT ;  /* 0x0000001fff1fa212 */ /* 0x000fe400078e33ff */
[----:B------:R-:W-:-:S02]  /*3070*/  LOP3.LUT R14, R29, R14, RZ, 0xc0, !PT ;  /* 0x0000000e1d0e7212 */ /* 0x000fc400078ec0ff */
[----:B------:R-:W-:Y:S02]  /*3080*/  @!P3 LOP3.LUT R33, RZ, R33, RZ, 0x33, !PT ;  /* 0x00000021ff21b212 */ /* 0x000fe400078e33ff */
[----:B------:R-:W-:Y:S02]  /*3090*/  LOP3.LUT R14, R31, R14, RZ, 0xc0, !PT ;  /* 0x0000000e1f0e7212 */ /* 0x000fe400078ec0ff */
[----:B------:R-:W-:Y:S02]  /*30a0*/  VOTE.ANY R29, PT, P4 ;  /* 0x00000000001d7806 */ /* 0x000fe400020e0100 */
[----:B------:R-:W-:Y:S02]  /*30b0*/  LOP3.LUT R14, R33, R14, RZ, 0xc0, !PT ;  /* 0x0000000e210e7212 */ /* 0x000fe400078ec0ff */
[----:B------:R-:W-:Y:S02]  /*30c0*/  @!P4 LOP3.LUT R29, RZ, R29, RZ, 0x33, !PT ;  /* 0x0000001dff1dc212 */ /* 0x000fe400078e33ff */
[----:B------:R-:W-:-:S02]  /*30d0*/  VOTE.ANY R31, PT, P5 ;  /* 0x00000000001f7806 */ /* 0x000fc400028e0100 */
[----:B------:R-:W-:Y:S01]  /*30e0*/  LOP3.LUT R14, R29, R14, RZ, 0xc0, !PT ;  /* 0x0000000e1d0e7212 */ /* 0x000fe200078ec0ff */
[----:B------:R-:W-:Y:S01]  /*30f0*/  IMAD.SHL.U32 R29, R3, 0x20, RZ ;  /* 0x00000020031d7824 */ /* 0x000fe200078e00ff */
[----:B------:R-:W-:Y:S02]  /*3100*/  LOP3.LUT P0, RZ, R28, 0x80, RZ, 0xc0, !PT ;  /* 0x000000801cff7812 */ /* 0x000fe4000780c0ff */
[----:B------:R-:W-:Y:S02]  /*3110*/  @!P5 LOP3.LUT R31, RZ, R31, RZ, 0x33, !PT ;  /* 0x0000001fff1fd212 */ /* 0x000fe400078e33ff */
[----:B------:R-:W-:Y:S02]  /*3120*/  VOTE.ANY R30, PT, P6 ;  /* 0x00000000001e7806 */ /* 0x000fe400030e0100 */
[----:B------:R-:W-:Y:S02]  /*3130*/  LOP3.LUT R31, R31, R14, RZ, 0xc0, !PT ;  /* 0x0000000e1f1f7212 */ /* 0x000fe400078ec0ff */
[----:B------:R-:W1:Y:S01]  /*3140*/  S2R R14, SR_LEMASK ;  /* 0x00000000000e7919 */ /* 0x000e620000003a00 */
[----:B------:R-:W-:-:S04]  /*3150*/  @!P6 LOP3.LUT R30, RZ, R30, RZ, 0x33, !PT ;  /* 0x0000001eff1ee212 */ /* 0x000fc800078e33ff */
[----:B------:R-:W-:Y:S02]  /*3160*/  VOTE.ANY R32, PT, P0 ;  /* 0x0000000000207806 */ /* 0x000fe400000e0100 */
[----:B------:R-:W-:Y:S02]  /*3170*/  LOP3.LUT R31, R30, R31, RZ, 0xc0, !PT ;  /* 0x0000001f1e1f7212 */ /* 0x000fe400078ec0ff */
[----:B------:R-:W-:Y:S02]  /*3180*/  @!P0 LOP3.LUT R32, RZ, R32, RZ, 0x33, !PT ;  /* 0x00000020ff208212 */ /* 0x000fe400078e33ff */
[----:B------:R-:W-:Y:S02]  /*3190*/  LOP3.LUT R30, R29, 0x7c00, RZ, 0xc0, !PT ;  /* 0x00007c001d1e7812 */ /* 0x000fe400078ec0ff */
[----:B------:R-:W-:-:S03]  /*31a0*/  LOP3.LUT R31, R32, R31, RZ, 0xc0, !PT ;  /* 0x0000001f201f7212 */ /* 0x000fc600078ec0ff */
[----:B------:R-:W-:Y:S01]  /*31b0*/  IMAD.IADD R29, R7, 0x1, R30 ;  /* 0x00000001071d7824 */ /* 0x000fe200078e021e */
[----:B------:R-:W2:Y:S01]  /*31c0*/  FLO.U32 R32, R31 ;  /* 0x0000001f00207300 */ /* 0x000ea200000e0000 */
[----:B-1----:R-:W-:Y:S02]  /*31d0*/  LOP3.LUT R44, R14, R31, RZ, 0xc0, !PT ;  /* 0x0000001f0e2c7212 */ /* 0x002fe400078ec0ff */
[----:B--2---:R-:W-:-:S05]  /*31e0*/  ISETP.NE.AND P0, PT, R24, R32, PT ;  /* 0x000000201800720c */ /* 0x004fca0003f05270 */
[----:B------:R-:W1:Y:S08]  /*31f0*/  POPC R44, R44 ;  /* 0x0000002c002c7309 */ /* 0x000e700000000000 */
[----:B------:R-:W-:Y:S05]  /*3200*/  @P0 BRA `(.L_x_34) ;  /* 0x0000000000080947 */ /* 0x000fea0003800000 */
[----:B------:R-:W-:-:S06]  /*3210*/  IMAD R47, R28, 0x4, R29 ;  /* 0x000000041c2f7824 */ /* 0x000fcc00078e021d */
[----:B-1----:R2:W3:Y:S02]  /*3220*/  ATOMS.ADD R47, [R47], R44 ;  /* 0x0000002c2f2f738c */ /* 0x0024e40000000000 */
.L_x_34:
[----:B------:R-:W-:Y:S05]  /*3230*/  BSYNC.RECONVERGENT B0 ;  /* 0x0000000000007941 */ /* 0x000fea0003800200 */
.L_x_33:
[----:B------:R-:W-:Y:S01]  /*3240*/  R2P PR, R52, 0x7f ;  /* 0x0000007f34007804 */ /* 0x000fe20000000000 */
[----:B---3--:R3:W4:Y:S01]  /*3250*/  SHFL.IDX PT, R47, R47, R32, 0x1f ;  /* 0x00001f202f2f7589 */ /* 0x00872200000e0000 */
[----:B------:R-:W-:Y:S01]  /*3260*/  BSSY.RECONVERGENT B0, `(.L_x_35) ;  /* 0x0000021000007945 */ /* 0x000fe20003800200 */
[----:B------:R-:W-:-:S10]  /*3270*/  IMAD.MOV.U32 R49, RZ, RZ, RZ ;  /* 0x000000ffff317224 */ /* 0x000fd400078e00ff */
[----:B------:R-:W-:Y:S02]  /*3280*/  VOTE.ANY R28, PT, P0 ;  /* 0x00000000001c7806 */ /* 0x000fe400000e0100 */
[----:B------:R-:W-:Y:S02]  /*3290*/  VOTE.ANY R31, PT, P1 ;  /* 0x00000000001f7806 */ /* 0x000fe400008e0100 */
[----:B------:R-:W-:Y:S02]  /*32a0*/  @!P0 LOP3.LUT R28, RZ, R28, RZ, 0x33, !PT ;  /* 0x0000001cff1c8212 */ /* 0x000fe400078e33ff */
[----:B------:R-:W-:Y:S02]  /*32b0*/  VOTE.ANY R33, PT, P2 ;  /* 0x0000000000217806 */ /* 0x000fe400010e0100 */
[----:B------:R-:W-:Y:S02]  /*32c0*/  @!P1 LOP3.LUT R31, RZ, R31, RZ, 0x33, !PT ;  /* 0x0000001fff1f9212 */ /* 0x000fe400078e33ff */
[----:B------:R-:W-:-:S02]  /*32d0*/  @!P2 LOP3.LUT R33, RZ, R33, RZ, 0x33, !PT ;  /* 0x00000021ff21a212 */ /* 0x000fc400078e33ff */
[----:B------:R-:W-:Y:S02]  /*32e0*/  LOP3.LUT R28, R31, R28, RZ, 0xc0, !PT ;  /* 0x0000001c1f1c7212 */ /* 0x000fe400078ec0ff */
[----:B------:R-:W-:Y:S02]  /*32f0*/  VOTE.ANY R31, PT, P3 ;  /* 0x00000000001f7806 */ /* 0x000fe400018e0100 */
[----:B------:R-:W-:Y:S02]  /*3300*/  LOP3.LUT R28, R33, R28, RZ, 0xc0, !PT ;  /* 0x0000001c211c7212 */ /* 0x000fe400078ec0ff */
[----:B------:R-:W-:Y:S02]  /*3310*/  LOP3.LUT P0, RZ, R52, 0x80, RZ, 0xc0, !PT ;  /* 0x0000008034ff7812 */ /* 0x000fe4000780c0ff */
[----:B------:R-:W-:Y:S02]  /*3320*/  VOTE.ANY R33, PT, P4 ;  /* 0x0000000000217806 */ /* 0x000fe400020e0100 */
[----:B------:R-:W-:-:S02]  /*3330*/  @!P3 LOP3.LUT R31, RZ, R31, RZ, 0x33, !PT ;  /* 0x0000001fff1fb212 */ /* 0x000fc400078e33ff */
[----:B------:R-:W-:Y:S02]  /*3340*/  @!P4 LOP3.LUT R33, RZ, R33, RZ, 0x33, !PT ;  /* 0x00000021ff21c212 */ /* 0x000fe400078e33ff */
[----:B------:R-:W-:Y:S02]  /*3350*/  LOP3.LUT R28, R31, R28, RZ, 0xc0, !PT ;  /* 0x0000001c1f1c7212 */ /* 0x000fe400078ec0ff */
[----:B------:R-:W-:Y:S02]  /*3360*/  VOTE.ANY R31, PT, P5 ;  /* 0x00000000001f7806 */ /* 0x000fe400028e0100 */
[----:B------:R-:W-:Y:S02]  /*3370*/  LOP3.LUT R28, R33, R28, RZ, 0xc0, !PT ;  /* 0x0000001c211c7212 */ /* 0x000fe400078ec0ff */
[----:B------:R-:W-:Y:S02]  /*3380*/  VOTE.ANY R33, PT, P6 ;  /* 0x0000000000217806 */ /* 0x000fe400030e0100 */
[----:B------:R-:W-:-:S02]  /*3390*/  @!P5 LOP3.LUT R31, RZ, R31, RZ, 0x33, !PT ;  /* 0x0000001fff1fd212 */ /* 0x000fc400078e33ff */
[----:B------:R-:W-:Y:S02]  /*33a0*/  VOTE.ANY R35, PT, P0 ;  /* 0x0000000000237806 */ /* 0x000fe400000e0100 */
[----:B------:R-:W-:Y:S02]  /*33b0*/  @!P6 LOP3.LUT R33, RZ, R33, RZ, 0x33, !PT ;  /* 0x00000021ff21e212 */ /* 0x000fe400078e33ff */
[----:B------:R-:W-:Y:S02]  /*33c0*/  LOP3.LUT R28, R31, R28, RZ, 0xc0, !PT ;  /* 0x0000001c1f1c7212 */ /* 0x000fe400078ec0ff */
[----:B------:R-:W-:Y:S02]  /*33d0*/  @!P0 LOP3.LUT R35, RZ, R35, RZ, 0x33, !PT ;  /* 0x00000023ff238212 */ /* 0x000fe400078e33ff */
[----:B------:R-:W-:-:S04]  /*33e0*/  LOP3.LUT R28, R33, R28, RZ, 0xc0, !PT ;  /* 0x0000001c211c7212 */ /* 0x000fc800078ec0ff */
[----:B------:R-:W-:-:S04]  /*33f0*/  LOP3.LUT R35, R35, R28, RZ, 0xc0, !PT ;  /* 0x0000001c23237212 */ /* 0x000fc800078ec0ff */
[----:B------:R-:W5:Y:S01]  /*3400*/  FLO.U32 R30, R35 ;  /* 0x00000023001e7300 */ /* 0x000f6200000e0000 */
[----:B------:R-:W-:-:S07]  /*3410*/  LOP3.LUT R46, R14, R35, RZ, 0xc0, !PT ;  /* 0x000000230e2e7212 */ /* 0x000fce00078ec0ff */
[----:B------:R-:W0:Y:S01]  /*3420*/  POPC R46, R46 ;  /* 0x0000002e002e7309 */ /* 0x000e220000000000 */
[----:B-----5:R-:W-:-:S13]  /*3430*/  ISETP.NE.AND P0, PT, R24, R30, PT ;  /* 0x0000001e1800720c */ /* 0x020fda0003f05270 */
[----:B0--34-:R-:W-:Y:S05]  /*3440*/  @P0 BRA `(.L_x_36) ;  /* 0x0000000000080947 */ /* 0x019fea0003800000 */
[----:B------:R-:W-:-:S06]  /*3450*/  IMAD R49, R52, 0x4, R29 ;  /* 0x0000000434317824 */ /* 0x000fcc00078e021d */
[----:B------:R0:W3:Y:S02]  /*3460*/  ATOMS.ADD R49, [R49], R46 ;  /* 0x0000002e3131738c */ /* 0x0000e40000000000 */
.L_x_36:
[----:B------:R-:W-:Y:S05]  /*3470*/  BSYNC.RECONVERGENT B0 ;  /* 0x0000000000007941 */ /* 0x000fea0003800200 */
.L_x_35:
        /* <DEDUP_REMOVED lines=35> */
.L_x_38:
[----:B------:R-:W-:Y:S05]  /*36b0*/  BSYNC.RECONVERGENT B0 ;  /* 0x0000000000007941 */ /* 0x000fea0003800200 */
.L_x_37:
        /* <DEDUP_REMOVED lines=27> */
[----:B------:R-:W-:Y:S02]  /*3870*/  LOP3.LUT R35, R35, R28, RZ, 0xc0, !PT ;  /* 0x0000001c23237212 */ /* 0x000fe400078ec0ff */
[----:B------:R-:W-:Y:S02]  /*3880*/  SHF.R.U32.HI R28, RZ, UR5, R23 ;  /* 0x00000005ff1c7c19 */ /* 0x000fe40008011617 */
[----:B------:R-:W5:Y:S01]  /*3890*/  FLO.U32 R39, R35 ;  /* 0x0000002300277300 */ /* 0x000f6200000e0000 */
[----:B------:R-:W-:Y:S02]  /*38a0*/  LOP3.LUT R53, R14, R35, RZ, 0xc0, !PT ;  /* 0x000000230e357212 */ /* 0x000fe400078ec0ff */
[----:B------:R-:W-:-:S05]  /*38b0*/  LOP3.LUT R30, R28, UR4, RZ, 0x30, !PT ;  /* 0x000000041c1e7c12 */ /* 0x000fca000f8e30ff */
[----:B------:R-:W0:Y:S01]  /*38c0*/  POPC R53, R53 ;  /* 0x0000003500357309 */ /* 0x000e220000000000 */
[----:B-----5:R-:W-:-:S13]  /*38d0*/  ISETP.NE.AND P0, PT, R24, R39, PT ;  /* 0x000000271800720c */ /* 0x020fda0003f05270 */
[----:B0--34-:R-:W-:Y:S05]  /*38e0*/  @P0 BRA `(.L_x_40) ;  /* 0x0000000000080947 */ /* 0x019fea0003800000 */
[----:B------:R-:W-:-:S05]  /*38f0*/  IMAD R48, R48, 0x4, R29 ;  /* 0x0000000430307824 */ /* 0x000fca00078e021d */
[----:B------:R0:W3:Y:S02]  /*3900*/  ATOMS.ADD R56, [R48], R53 ;  /* 0x000000353038738c */ /* 0x0000e40000000000 */
.L_x_40:
[----:B------:R-:W-:Y:S05]  /*3910*/  BSYNC.RECONVERGENT B0 ;  /* 0x0000000000007941 */ /* 0x000fea0003800200 */
.L_x_39:
        /* <DEDUP_REMOVED lines=30> */
[----:B0-----:R-:W-:Y:S02]  /*3b00*/  LOP3.LUT R48, R14, R35, RZ, 0xc0, !PT ;  /* 0x000000230e307212 */ /* 0x001fe400078ec0ff */
[----:B------:R-:W-:-:S05]  /*3b10*/  LOP3.LUT R34, R28, UR4, RZ, 0x30, !PT ;  /* 0x000000041c227c12 */ /* 0x000fca000f8e30ff */
[----:B------:R-:W0:Y:S01]  /*3b20*/  POPC R48, R48 ;  /* 0x0000003000307309 */ /* 0x000e220000000000 */
[----:B-----5:R-:W-:-:S13]  /*3b30*/  ISETP.NE.AND P0, PT, R24, R32, PT ;  /* 0x000000201800720c */ /* 0x020fda0003f05270 */
[----:B0--34-:R-:W-:Y:S05]  /*3b40*/  @P0 BRA `(.L_x_42) ;  /* 0x0000000000080947 */ /* 0x019fea0003800000 */
[----:B------:R-:W-:-:S06]  /*3b50*/  IMAD R45, R30, 0x4, R29 ;  /* 0x000000041e2d7824 */ /* 0x000fcc00078e021d */
[----:B------:R0:W3:Y:S02]  /*3b60*/  ATOMS.ADD R45, [R45], R48 ;  /* 0x000000302d2d738c */ /* 0x0000e40000000000 */
.L_x_42:
[----:B------:R-:W-:Y:S05]  /*3b70*/  BSYNC.RECONVERGENT B0 ;  /* 0x0000000000007941 */ /* 0x000fea0003800200 */
.L_x_41:
        /* <DEDUP_REMOVED lines=35> */
[----:B------:R-:W-:-:S06]  /*3db0*/  IMAD R36, R34, 0x4, R29 ;  /* 0x0000000422247824 */ /* 0x000fcc00078e021d */
[----:B------:R0:W3:Y:S02]  /*3dc0*/  ATOMS.ADD R36, [R36], R37 ;  /* 0x000000252424738c */ /* 0x0000e40000000000 */
.L_x_44:
[----:B------:R-:W-:Y:S05]  /*3dd0*/  BSYNC.RECONVERGENT B0 ;  /* 0x0000000000007941 */ /* 0x000fea0003800200 */
.L_x_43:
        /* <DEDUP_REMOVED lines=37> */
.L_x_46:
[----:B------:R-:W-:Y:S05]  /*4030*/  BSYNC.RECONVERGENT B0 ;  /* 0x0000000000007941 */ /* 0x000fea0003800200 */
.L_x_45:
        /* <DEDUP_REMOVED lines=37> */
.L_x_48:
[----:B------:R-:W-:Y:S05]  /*4290*/  BSYNC.RECONVERGENT B0 ;  /* 0x0000000000007941 */ /* 0x000fea0003800200 */
.L_x_47:
[----:B------:R-:W-:Y:S01]  /*42a0*/  R2P PR, R40, 0x7f ;  /* 0x0000007f28007804 */ /* 0x000fe20000000000 */
[----:B---3--:R3:W4:Y:S01]  /*42b0*/  SHFL.IDX PT, R32, R32, R55, 0x1f ;  /* 0x00001f3720207589 */ /* 0x00872200000e0000 */
[----:B------:R-:W-:Y:S01]  /*42c0*/  SHF.R.U32.HI R38, RZ, UR5, R12 ;  /* 0x00000005ff267c19 */ /* 0x000fe2000801160c */
[----:B------:R-:W-:Y:S01]  /*42d0*/  BSSY.RECONVERGENT B0, `(.L_x_49) ;  /* 0x0000022000007945 */ /* 0x000fe20003800200 */
[----:B------:R-:W-:Y:S02]  /*42e0*/  IMAD.MOV.U32 R30, RZ, RZ, RZ ;  /* 0x000000ffff1e7224 */ /* 0x000fe400078e00ff */
[----:B------:R-:W-:-:S07]  /*42f0*/  LOP3.LUT R38, R38, UR4, RZ, 0x30, !PT ;  /* 0x0000000426267c12 */ /* 0x000fce000f8e30ff */
        /* <DEDUP_REMOVED lines=31> */
.L_x_50:
[----:B------:R-:W-:Y:S05]  /*44f0*/  BSYNC.RECONVERGENT B0 ;  /* 0x0000000000007941 */ /* 0x000fea0003800200 */
.L_x_49:
        /* <DEDUP_REMOVED lines=9> */
[----:B------:R-:W-:Y:S02]  /*4590*/  @!P1 LOP3.LUT R39, RZ, R39, RZ, 0x33, !PT ;  /* 0x00000027ff279212 */ /* 0x000fe400078e33ff */
[----:B------:R-:W-:Y:S02]  /*45a0*/  VOTE.ANY R55, PT, P2 ;  /* 0x0000000000377806 */ /* 0x000fe400010e0100 */
[----:B------:R-:W-:-:S02]  /*45b0*/  LOP3.LUT R28, R39, R28, RZ, 0xc0, !PT ;  /* 0x0000001c271c7212 */ /* 0x000fc400078ec0ff */
[----:B------:R-:W-:Y:S02]  /*45c0*/  VOTE.ANY R39, PT, P3 ;  /* 0x0000000000277806 */ /* 0x000fe400018e0100 */
[----:B------:R-:W-:Y:S02]  /*45d0*/  @!P2 LOP3.LUT R55, RZ, R55, RZ, 0x33, !PT ;  /* 0x00000037ff37a212 */ /* 0x000fe400078e33ff */
[----:B------:R-:W-:Y:S02]  /*45e0*/  @!P3 LOP3.LUT R39, RZ, R39, RZ, 0x33, !PT ;  /* 0x00000027ff27b212 */ /* 0x000fe400078e33ff */
[----:B------:R-:W-:Y:S02]  /*45f0*/  LOP3.LUT R28, R55, R28, RZ, 0xc0, !PT ;  /* 0x0000001c371c7212 */ /* 0x000fe400078ec0ff */
[----:B------:R-:W-:Y:S02]  /*4600*/  LOP3.LUT P0, RZ, R38, 0x80, RZ, 0xc0, !PT ;  /* 0x0000008026ff7812 */ /* 0x000fe4000780c0ff */
[----:B------:R-:W-:-:S02]  /*4610*/  VOTE.ANY R55, PT, P4 ;  /* 0x0000000000377806 */ /* 0x000fc400020e0100 */
[----:B------:R-:W-:Y:S02]  /*4620*/  LOP3.LUT R28, R39, R28, RZ, 0xc0, !PT ;  /* 0x0000001c271c7212 */ /* 0x000fe400078ec0ff */
[----:B------:R-:W-:Y:S02]  /*4630*/  VOTE.ANY R39, PT, P5 ;  /* 0x0000000000277806 */ /* 0x000fe400028e0100 */
[----:B------:R-:W-:Y:S02]  /*4640*/  @!P4 LOP3.LUT R55, RZ, R55, RZ, 0x33, !PT ;  /* 0x00000037ff37c212 */ /* 0x000fe400078e33ff */
[----:B------:R-:W-:Y:S02]  /*4650*/  @!P5 LOP3.LUT R39, RZ, R39, RZ, 0x33, !PT ;  /* 0x00000027ff27d212 */ /* 0x000fe400078e33ff */
[----:B------:R-:W-:Y:S02]  /*4660*/  LOP3.LUT R28, R55, R28, RZ, 0xc0, !PT ;  /* 0x0000001c371c7212 */ /* 0x000fe400078ec0ff */
[----:B------:R-:W-:-:S02]  /*4670*/  VOTE.ANY R55, PT, P6 ;  /* 0x0000000000377806 */ /* 0x000fc400030e0100 */
[----:B------:R-:W-:Y:S02]  /*4680*/  LOP3.LUT R28, R39, R28, RZ, 0xc0, !PT ;  /* 0x0000001c271c7212 */ /* 0x000fe400078ec0ff */
[----:B------:R-:W-:Y:S02]  /*4690*/  VOTE.ANY R39, PT, P0 ;  /* 0x0000000000277806 */ /* 0x000fe400000e0100 */
[----:B------:R-:W-:Y:S02]  /*46a0*/  @!P6 LOP3.LUT R55, RZ, R55, RZ, 0x33, !PT ;  /* 0x00000037ff37e212 */ /* 0x000fe400078e33ff */
        /* <DEDUP_REMOVED lines=8> */
[----:B------:R-:W-:-:S05]  /*4730*/  IMAD R43, R38, 0x4, R29 ;  /* 0x00000004262b7824 */ /* 0x000fca00078e021d */
[----:B------:R0:W3:Y:S02]  /*4740*/  ATOMS.ADD R60, [R43], R28 ;  /* 0x0000001c2b3c738c */ /* 0x0000e40000000000 */
.L_x_52:
[----:B------:R-:W-:Y:S05]  /*4750*/  BSYNC.RECONVERGENT B0 ;  /* 0x0000000000007941 */ /* 0x000fea0003800200 */
.L_x_51:
[----:B------:R-:W-:Y:S01]  /*4760*/  R2P PR, R40, 0x7f ;  /* 0x0000007f28007804 */ /* 0x000fe20000000000 */
[----:B---3--:R3:W4:Y:S01]  /*4770*/  SHFL.IDX PT, R39, R60, R39, 0x1f ;  /* 0x00001f273c277589 */ /* 0x00872200000e0000 */
[----:B------:R-:W-:Y:S01]  /*4780*/  SHF.R.U32.HI R58, RZ, UR5, R16 ;  /* 0x00000005ff3a7c19 */ /* 0x000fe20008011610 */
[----:B------:R-:W-:Y:S01]  /*4790*/  BSSY.RECONVERGENT B0, `(.L_x_53) ;  /* 0x0000022000007945 */ /* 0x000fe20003800200 */
[----:B------:R-:W-:Y:S02]  /*47a0*/  IMAD.MOV.U32 R64, RZ, RZ, RZ ;  /* 0x000000ffff407224 */ /* 0x000fe400078e00ff */
[----:B------:R-:W-:-:S07]  /*47b0*/  LOP3.LUT R58, R58, UR4, RZ, 0x30, !PT ;  /* 0x000000043a3a7c12 */ /* 0x000fce000f8e30ff */
[----:B------:R-:W-:Y:S02]  /*47c0*/  VOTE.ANY R38, PT, P0 ;  /* 0x0000000000267806 */ /* 0x000fe400000e0100 */
[----:B0-----:R-:W-:Y:S02]  /*47d0*/  VOTE.ANY R43, PT, P1 ;  /* 0x00000000002b7806 */ /* 0x001fe400008e0100 */
[----:B------:R-:W-:Y:S02]  /*47e0*/  @!P0 LOP3.LUT R38, RZ, R38, RZ, 0x33, !PT ;  /* 0x00000026ff268212 */ /* 0x000fe400078e33ff */
[----:B------:R-:W-:Y:S02]  /*47f0*/  @!P1 LOP3.LUT R43, RZ, R43, RZ, 0x33, !PT ;  /* 0x0000002bff2b9212 */ /* 0x000fe400078e33ff */
[----:B------:R-:W-:Y:S02]  /*4800*/  LOP3.LUT P0, RZ, R40, 0x80, RZ, 0xc0, !PT ;  /* 0x0000008028ff7812 */ /* 0x000fe4000780c0ff */
[----:B------:R-:W-:-:S02]  /*4810*/  LOP3.LUT R38, R43, R38, RZ, 0xc0, !PT ;  /* 0x000000262b267212 */ /* 0x000fc400078ec0ff */
[----:B------:R-:W-:-:S04]  /*4820*/  VOTE.ANY R43, PT, P2 ;  /* 0x00000000002b7806 */ /* 0x000fc800010e0100 */
[----:B------:R-:W-:-:S04]  /*4830*/  @!P2 LOP3.LUT R43, RZ, R43, RZ, 0x33, !PT ;  /* 0x0000002bff2ba212 */ /* 0x000fc800078e33ff */
[----:B------:R-:W-:Y:S02]  /*4840*/  LOP3.LUT R38, R43, R38, RZ, 0xc0, !PT ;  /* 0x000000262b267212 */ /* 0x000fe400078ec0ff */
        /* <DEDUP_REMOVED lines=14> */
[----:B------:R-:W-:-:S04]  /*4930*/  LOP3.LUT R55, R43, R38, RZ, 0xc0, !PT ;  /* 0x000000262b377212 */ /* 0x000fc800078ec0ff */
[----:B------:R-:W0:Y:S01]  /*4940*/  FLO.U32 R43, R55 ;  /* 0x00000037002b7300 */ /* 0x000e2200000e0000 */
[----:B------:R-:W-:-:S07]  /*4950*/  LOP3.LUT R38, R14, R55, RZ, 0xc0, !PT ;  /* 0x000000370e267212 */ /* 0x000fce00078ec0ff */
[----:B------:R-:W1:Y:S01]  /*4960*/  POPC R38, R38 ;  /* 0x0000002600267309 */ /* 0x000e620000000000 */
[----:B0-----:R-:W-:-:S13]  /*4970*/  ISETP.NE.AND P0, PT, R24, R43, PT ;  /* 0x0000002b1800720c */ /* 0x001fda0003f05270 */
[----:B-1-34-:R-:W-:Y:S05]  /*4980*/  @P0 BRA `(.L_x_54) ;  /* 0x0000000000080947 */ /* 0x01afea0003800000 */
[----:B------:R-:W-:-:S05]  /*4990*/  IMAD R55, R40, 0x4, R29 ;  /* 0x0000000428377824 */ /* 0x000fca00078e021d */
[----:B------:R0:W1:Y:S02]  /*49a0*/  ATOMS.ADD R64, [R55], R38 ;  /* 0x000000263740738c */ /* 0x0000640000000000 */
.L_x_54:
[----:B------:R-:W-:Y:S05]  /*49b0*/  BSYNC.RECONVERGENT B0 ;  /* 0x0000000000007941 */ /* 0x000fea0003800200 */
.L_x_53:
[----:B------:R-:W-:Y:S01]  /*49c0*/  R2P PR, R58, 0x7f ;  /* 0x0000007f3a007804 */ /* 0x000fe20000000000 */
[----:B-1----:R1:W3:Y:S01]  /*49d0*/  SHFL.IDX PT, R43, R64, R43, 0x1f ;  /* 0x00001f2b402b7589 */ /* 0x0022e200000e0000 */
        /* <DEDUP_REMOVED lines=30> */
[----:B------:R-:W4:Y:S01]  /*4bc0*/  POPC R40, R40 ;  /* 0x0000002800287309 */ /* 0x000f220000000000 */
[----:B0-----:R-:W-:-:S13]  /*4bd0*/  ISETP.NE.AND P0, PT, R24, R55, PT ;  /* 0x000000371800720c */ /* 0x001fda0003f05270 */
[----:B-1-34-:R-:W-:Y:S05]  /*4be0*/  @P0 BRA `(.L_x_56) ;  /* 0x0000000000080947 */ /* 0x01afea0003800000 */
[----:B------:R-:W-:-:S05]  /*4bf0*/  IMAD R59, R58, 0x4, R29 ;  /* 0x000000043a3b7824 */ /* 0x000fca00078e021d */
[----:B------:R0:W1:Y:S02]  /*4c00*/  ATOMS.ADD R62, [R59], R40 ;  /* 0x000000283b3e738c */ /* 0x0000640000000000 */
.L_x_56:
[----:B------:R-:W-:Y:S05]  /*4c10*/  BSYNC.RECONVERGENT B0 ;  /* 0x0000000000007941 */ /* 0x000fea0003800200 */
.L_x_55:
[----:B------:R-:W-:Y:S01]  /*4c20*/  R2P PR, R60, 0x7f ;  /* 0x0000007f3c007804 */ /* 0x000fe20000000000 */
[----:B--2---:R-:W-:Y:S01]  /*4c30*/  IMAD.IADD R44, R44, 0x1, R47 ;  /* 0x000000012c2c7824 */ /* 0x004fe200078e022f */
[----:B------:R-:W-:Y:S01]  /*4c40*/  BSSY.RECONVERGENT B0, `(.L_x_57) ;  /* 0x0000025000007945 */ /* 0x000fe20003800200 */
[----:B------:R-:W-:Y:S02]  /*4c50*/  IMAD.IADD R46, R46, 0x1, R49 ;  /* 0x000000012e2e7824 */ /* 0x000fe400078e0231 */
[----:B-1----:R1:W2:Y:S01]  /*4c60*/  SHFL.IDX PT, R49, R62, R55, 0x1f ;  /* 0x00001f373e317589 */ /* 0x0022a200000e0000 */
[----:B------:R-:W-:-:S07]  /*4c70*/  IMAD.MOV.U32 R64, RZ, RZ, RZ ;  /* 0x000000ffff407224 */ /* 0x000fce00078e00ff */
[----:B------:R-:W-:Y:S02]  /*4c80*/  VOTE.ANY R58, PT, P0 ;  /* 0x00000000003a7806 */ /* 0x000fe400000e0100 */
[----:B------:R-:W-:Y:S02]  /*4c90*/  VOTE.ANY R47, PT, P1 ;  /* 0x00000000002f7806 */ /* 0x000fe400008e0100 */
        /* <DEDUP_REMOVED lines=22> */
[----:B------:R-:W-:Y:S02]  /*4e00*/  SHF.R.U32.HI R58, RZ, UR5, R6 ;  /* 0x00000005ff3a7c19 */ /* 0x000fe40008011606 */
[----:B0-----:R-:W0:Y:S01]  /*4e10*/  FLO.U32 R59, R61 ;  /* 0x0000003d003b7300 */ /* 0x001e2200000e0000 */
[----:B------:R-:W-:Y:S02]  /*4e20*/  LOP3.LUT R47, R14, R61, RZ, 0xc0, !PT ;  /* 0x0000003d0e2f7212 */ /* 0x000fe400078ec0ff */
[----:B------:R-:W-:-:S05]  /*4e30*/  LOP3.LUT R58, R58, UR4, RZ, 0x30, !PT ;  /* 0x000000043a3a7c12 */ /* 0x000fca000f8e30ff */
[----:B------:R-:W3:Y:S01]  /*4e40*/  POPC R47, R47 ;  /* 0x0000002f002f7309 */ /* 0x000ee20000000000 */
[----:B0-----:R-:W-:-:S13]  /*4e50*/  ISETP.NE.AND P0, PT, R24, R59, PT ;  /* 0x0000003b1800720c */ /* 0x001fda0003f05270 */
[----:B-123--:R-:W-:Y:S05]  /*4e60*/  @P0 BRA `(.L_x_58) ;  /* 0x0000000000080947 */ /* 0x00efea0003800000 */
[----:B------:R-:W-:-:S05]  /*4e70*/  IMAD R60, R60, 0x4, R29 ;  /* 0x000000043c3c7824 */ /* 0x000fca00078e021d */
[----:B------:R0:W1:Y:S02]  /*4e80*/  ATOMS.ADD R64, [R60], R47 ;  /* 0x0000002f3c40738c */ /* 0x0000640000000000 */
.L_x_58:
[----:B------:R-:W-:Y:S05]  /*4e90*/  BSYNC.RECONVERGENT B0 ;  /* 0x0000000000007941 */ /* 0x000fea0003800200 */
.L_x_57:
[----:B------:R-:W-:Y:S01]  /*4ea0*/  R2P PR, R58, 0x7f ;  /* 0x0000007f3a007804 */ /* 0x000fe20000000000 */
[----:B------:R-:W-:Y:S01]  /*4eb0*/  IMAD.IADD R52, R51, 0x1, R52 ;  /* 0x0000000133347824 */ /* 0x000fe200078e0234 */
[----:B-1----:R1:W2:Y:S01]  /*4ec0*/  SHFL.IDX PT, R64, R64, R59, 0x1f ;  /* 0x00001f3b40407589 */ /* 0x0022a200000e0000 */
[----:B------:R-:W-:Y:S01]  /*4ed0*/  BSSY.RECONVERGENT B0, `(.L_x_59) ;  /* 0x0000024000007945 */ /* 0x000fe20003800200 */
[----:B------:R-:W-:Y:S02]  /*4ee0*/  IMAD.IADD R56, R53, 0x1, R56 ;  /* 0x0000000135387824 */ /* 0x000fe400078e0238 */
[----:B------:R-:W-:-:S07]  /*4ef0*/  IMAD.MOV.U32 R62, RZ, RZ, RZ ;  /* 0x000000ffff3e7224 */ /* 0x000fce00078e00ff */
        /* <DEDUP_REMOVED lines=25> */
[----:B------:R-:W0:Y:S01]  /*5090*/  FLO.U32 R55, R61 ;  /* 0x0000003d00377300 */ /* 0x000e2200000e0000 */
[----:B------:R-:W-:Y:S02]  /*50a0*/  LOP3.LUT R51, R14, R61, RZ, 0xc0, !PT ;  /* 0x0000003d0e337212 */ /* 0x000fe400078ec0ff */
[----:B------:R-:W-:-:S05]  /*50b0*/  LOP3.LUT R60, R60, UR4, RZ, 0x30, !PT ;  /* 0x000000043c3c7c12 */ /* 0x000fca000f8e30ff */
[----:B------:R-:W3:Y:S01]  /*50c0*/  POPC R51, R51 ;  /* 0x0000003300337309 */ /* 0x000ee20000000000 */
[----:B0-----:R-:W-:-:S13]  /*50d0*/  ISETP.NE.AND P0, PT, R24, R55, PT ;  /* 0x000000371800720c */ /* 0x001fda0003f05270 */
[----:B-123--:R-:W-:Y:S05]  /*50e0*/  @P0 BRA `(.L_x_60) ;  /* 0x0000000000080947 */ /* 0x00efea0003800000 */
[----:B------:R-:W-:-:S05]  /*50f0*/  IMAD R58, R58, 0x4, R29 ;  /* 0x000000043a3a7824 */ /* 0x000fca00078e021d */
[----:B------:R0:W1:Y:S02]  /*5100*/  ATOMS.ADD R62, [R58], R51 ;  /* 0x000000333a3e738c */ /* 0x0000640000000000 */
.L_x_60:
[----:B------:R-:W-:Y:S05]  /*5110*/  BSYNC.RECONVERGENT B0 ;  /* 0x0000000000007941 */ /* 0x000fea0003800200 */
.L_x_59:
[----:B------:R-:W-:Y:S01]  /*5120*/  R2P PR, R60, 0x7f ;  /* 0x0000007f3c007804 */ /* 0x000fe20000000000 */
[----:B------:R-:W-:Y:S01]  /*5130*/  IMAD.IADD R48, R48, 0x1, R45 ;  /* 0x0000000130307824 */ /* 0x000fe200078e022d */
[----:B-1----:R1:W2:Y:S01]  /*5140*/  SHFL.IDX PT, R62, R62, R55, 0x1f ;  /* 0x00001f373e3e7589 */ /* 0x0022a200000e0000 */
[----:B------:R-:W-:Y:S01]  /*5150*/  BSSY.RECONVERGENT B0, `(.L_x_61) ;  /* 0x0000024000007945 */ /* 0x000fe20003800200 */
[----:B------:R-:W-:-:S09]  /*5160*/  IMAD.MOV.U32 R66, RZ, RZ, RZ ;  /* 0x000000ffff427224 */ /* 0x000fd200078e00ff */
        /* <DEDUP_REMOVED lines=23> */
[----:B------:R-:W-:Y:S01]  /*52e0*/  LOP3.LUT R53, R58, R53, RZ, 0xc0, !PT ;  /* 0x000000353a357212 */ /* 0x000fe200078ec0ff */
[----:B------:R-:W-:Y:S01]  /*52f0*/  IMAD.IADD R58, R37, 0x1, R36 ;  /* 0x00000001253a7824 */ /* 0x000fe200078e0224 */
        /* <DEDUP_REMOVED lines=9> */
.L_x_62:
[----:B------:R-:W-:Y:S05]  /*5390*/  BSYNC.RECONVERGENT B0 ;  /* 0x0000000000007941 */ /* 0x000fea0003800200 */
.L_x_61:
[----:B------:R-:W-:Y:S01]  /*53a0*/  R2P PR, R36, 0x7f ;  /* 0x0000007f24007804 */ /* 0x000fe20000000000 */
[----:B------:R-:W-:Y:S01]  /*53b0*/  IMAD.IADD R34, R35, 0x1, R34 ;  /* 0x0000000123227824 */ /* 0x000fe200078e0222 */
[----:B------:R-:W-:Y:S01]  /*53c0*/  BSSY.RECONVERGENT B0, `(.L_x_63) ;  /* 0x0000022000007945 */ /* 0x000fe20003800200 */
[----:B------:R-:W-:-:S10]  /*53d0*/  IMAD.MOV.U32 R55, RZ, RZ, RZ ;  /* 0x000000ffff377224 */ /* 0x000fd400078e00ff */
        /* <DEDUP_REMOVED lines=24> */
[----:B-1----:R0:W1:Y:S02]  /*5560*/  SHFL.IDX PT, R60, R66, R45, 0x1f ;  /* 0x00001f2d423c7589 */ /* 0x00206400000e0000 */
[----:B------:R-:W2:Y:S01]  /*5570*/  FLO.U32 R59, R53 ;  /* 0x00000035003b7300 */ /* 0x000ea200000e0000 */
[----:B------:R-:W-:-:S07]  /*5580*/  LOP3.LUT R35, R14, R53, RZ, 0xc0, !PT ;  /* 0x000000350e237212 */ /* 0x000fce00078ec0ff */
[----:B------:R-:W3:Y:S01]  /*5590*/  POPC R35, R35 ;  /* 0x0000002300237309 */ /* 0x000ee20000000000 */
[----:B--2---:R-:W-:-:S13]  /*55a0*/  ISETP.NE.AND P0, PT, R24, R59, PT ;  /* 0x0000003b1800720c */ /* 0x004fda0003f05270 */
[----:B01-3--:R-:W-:Y:S05]  /*55b0*/  @P0 BRA `(.L_x_64) ;  /* 0x0000000000080947 */ /* 0x00bfea0003800000 */
[----:B------:R-:W-:-:S05]  /*55c0*/  IMAD R36, R36, 0x4, R29 ;  /* 0x0000000424247824 */ /* 0x000fca00078e021d */
[----:B------:R0:W1:Y:S02]  /*55d0*/  ATOMS.ADD R55, [R36], R35 ;  /* 0x000000232437738c */ /* 0x0000640000000000 */
.L_x_64:
[----:B------:R-:W-:Y:S05]  /*55e0*/  BSYNC.RECONVERGENT B0 ;  /* 0x0000000000007941 */ /* 0x000fea0003800200 */
.L_x_63:
[----:B------:R-:W-:Y:S01]  /*55f0*/  R2P PR, R26, 0x7f ;  /* 0x0000007f1a007804 */ /* 0x000fe20000000000 */
[----:B01----:R0:W1:Y:S01]  /*5600*/  SHFL.IDX PT, R36, R55, R59, 0x1f ;  /* 0x00001f3b37247589 */ /* 0x00306200000e0000 */
[----:B------:R-:W-:Y:S11]  /*5610*/  BSSY.RECONVERGENT B0, `(.L_x_65) ;  /* 0x0000021000007945 */ /* 0x000ff60003800200 */
[----:B------:R-:W-:-:S02]  /*5620*/  VOTE.ANY R45, PT, P0 ;  /* 0x00000000002d7806 */ /* 0x000fc400000e0100 */
[----:B------:R-:W-:Y:S02]  /*5630*/  VOTE.ANY R66, PT, P1 ;  /* 0x0000000000427806 */ /* 0x000fe400008e0100 */
[----:B------:R-:W-:Y:S02]  /*5640*/  @!P0 LOP3.LUT R45, RZ, R45, RZ, 0x33, !PT ;  /* 0x0000002dff2d8212 */ /* 0x000fe400078e33ff */
[----:B------:R-:W-:Y:S02]  /*5650*/  @!P1 LOP3.LUT R66, RZ, R66, RZ, 0x33, !PT ;  /* 0x00000042ff429212 */ /* 0x000fe400078e33ff */
[----:B------:R-:W-:Y:S02]  /*5660*/  LOP3.LUT P0, RZ, R26, 0x80, RZ, 0xc0, !PT ;  /* 0x000000801aff7812 */ /* 0x000fe4000780c0ff */
        /* <DEDUP_REMOVED lines=19> */
[----:B------:R-:W2:Y:S01]  /*57a0*/  FLO.U32 R53, R45 ;  /* 0x0000002d00357300 */ /* 0x000ea200000e0000 */
[----:B------:R-:W-:-:S07]  /*57b0*/  LOP3.LUT R14, R14, R45, RZ, 0xc0, !PT ;  /* 0x0000002d0e0e7212 */ /* 0x000fce00078ec0ff */
[----:B0-----:R0:W3:Y:S01]  /*57c0*/  POPC R55, R14 ;  /* 0x0000000e00377309 */ /* 0x0010e20000000000 */
[----:B--2---:R-:W-:Y:S01]  /*57d0*/  ISETP.NE.AND P0, PT, R24, R53, PT ;  /* 0x000000351800720c */ /* 0x004fe20003f05270 */
[----:B------:R-:W-:-:S12]  /*57e0*/  IMAD.MOV.U32 R24, RZ, RZ, RZ ;  /* 0x000000ffff187224 */ /* 0x000fd800078e00ff */
[----:B01-3--:R-:W-:Y:S05]  /*57f0*/  @P0 BRA `(.L_x_66) ;  /* 0x0000000000080947 */ /* 0x00bfea0003800000 */
[----:B------:R-:W-:-:S06]  /*5800*/  IMAD R24, R26, 0x4, R29 ;  /* 0x000000041a187824 */ /* 0x000fcc00078e021d */
[----:B------:R0:W1:Y:S02]  /*5810*/  ATOMS.ADD R24, [R24], R55 ;  /* 0x000000371818738c */ /* 0x0000640000000000 */
.L_x_66:
[----:B------:R-:W-:Y:S05]  /*5820*/  BSYNC.RECONVERGENT B0 ;  /* 0x0000000000007941 */ /* 0x000fea0003800200 */
.L_x_65:
[----:B------:R-:W-:Y:S01]  /*5830*/  BAR.SYNC.DEFER_BLOCKING 0x0 ;  /* 0x0000000000007b1d */ /* 0x000fe20000010000 */
[----:B------:R-:W-:Y:S01]  /*5840*/  IMAD.IADD R26, R40, 0x1, R49 ;  /* 0x00000001281a7824 */ /* 0x000fe200078e0231 */
[----:B------:R-:W-:Y:S01]  /*5850*/  ISETP.NE.AND P0, PT, R50, RZ, PT ;  /* 0x000000ff3200720c */ /* 0x000fe20003f05270 */
[----:B------:R-:W-:Y:S02]  /*5860*/  IMAD.IADD R28, R28, 0x1, R39 ;  /* 0x000000011c1c7824 */ /* 0x000fe400078e0227 */
[----:B------:R-:W-:Y:S01]  /*5870*/  IMAD R40, R44, 0x4, R7 ;  /* 0x000000042c287824 */ /* 0x000fe200078e0207 */
[----:B------:R-:W-:Y:S01]  /*5880*/  BSSY B1, `(.L_x_67) ;  /* 0x000005c000017945 */ /* 0x000fe20003800000 */
[----:B------:R-:W-:Y:S01]  /*5890*/  IMAD.IADD R14, R38, 0x1, R43 ;  /* 0x00000001260e7824 */ /* 0x000fe200078e022b */
[----:B-1----:R-:W1:Y:S01]  /*58a0*/  SHFL.IDX PT, R24, R24, R53, 0x1f ;  /* 0x00001f3518187589 */ /* 0x002e6200000e0000 */
[----:B------:R-:W-:Y:S02]  /*58b0*/  IMAD R39, R46, 0x4, R7 ;  /* 0x000000042e277824 */ /* 0x000fe400078e0207 */
[----:B------:R-:W-:-:S02]  /*58c0*/  IMAD.IADD R60, R37, 0x1, R60 ;  /* 0x00000001253c7824 */ /* 0x000fc400078e023c */
[--C-:B------:R-:W-:Y:S02]  /*58d0*/  IMAD R38, R52, 0x4, R7.reuse ;  /* 0x0000000434267824 */ /* 0x100fe400078e0207 */
[----:B------:R-:W-:Y:S02]  /*58e0*/  IMAD.IADD R32, R33, 0x1, R32 ;  /* 0x0000000121207824 */ /* 0x000fe400078e0220 */
[----:B------:R-:W-:Y:S02]  /*58f0*/  IMAD.IADD R44, R35, 0x1, R36 ;  /* 0x00000001232c7824 */ /* 0x000fe400078e0224 */
[--C-:B------:R-:W-:Y:S02]  /*5900*/  IMAD R37, R56, 0x4, R7.reuse ;  /* 0x0000000438257824 */ /* 0x100fe400078e0207 */
[----:B------:R-:W-:Y:S02]  /*5910*/  IMAD.IADD R30, R31, 0x1, R30 ;  /* 0x000000011f1e7824 */ /* 0x000fe400078e021e */
[--C-:B------:R-:W-:Y:S01]  /*5920*/  IMAD R36, R48, 0x4, R7.reuse ;  /* 0x0000000430247824 */ /* 0x100fe200078e0207 */
[----:B------:R2:W-:Y:S01]  /*5930*/  STS [R40+-0x4], R27 ;  /* 0xfffffc1b28007388 */ /* 0x0005e20000000800 */
[----:B------:R-:W-:-:S02]  /*5940*/  IMAD R35, R58, 0x4, R7 ;  /* 0x000000043a237824 */ /* 0x000fc400078e0207 */
[--C-:B------:R-:W-:Y:S01]  /*5950*/  IMAD R34, R34, 0x4, R7.reuse ;  /* 0x0000000422227824 */ /* 0x100fe200078e0207 */
[----:B------:R-:W-:Y:S01]  /*5960*/  STS [R39+-0x4], R22 ;  /* 0xfffffc1627007388 */ /* 0x000fe20000000800 */
[--C-:B------:R-:W-:Y:S02]  /*5970*/  IMAD R33, R32, 0x4, R7.reuse ;  /* 0x0000000420217824 */ /* 0x100fe400078e0207 */
[----:B------:R-:W-:Y:S01]  /*5980*/  IMAD.IADD R64, R47, 0x1, R64 ;  /* 0x000000012f407824 */ /* 0x000fe200078e0240 */
[----:B------:R-:W-:Y:S01]  /*5990*/  STS [R38+-0x4], R21 ;  /* 0xfffffc1526007388 */ /* 0x000fe20000000800 */
[--C-:B------:R-:W-:Y:S02]  /*59a0*/  IMAD R32, R30, 0x4, R7.reuse ;  /* 0x000000041e207824 */ /* 0x100fe400078e0207 */
[----:B------:R-:W-:Y:S01]  /*59b0*/  IMAD.IADD R62, R51, 0x1, R62 ;  /* 0x00000001333e7824 */ /* 0x000fe200078e023e */
[----:B------:R-:W-:Y:S01]  /*59c0*/  STS [R37+-0x4], R18 ;  /* 0xfffffc1225007388 */ /* 0x000fe20000000800 */
[----:B------:R-:W-:-:S02]  /*59d0*/  IMAD R31, R28, 0x4, R7 ;  /* 0x000000041c1f7824 */ /* 0x000fc400078e0207 */
[--C-:B------:R-:W-:Y:S01]  /*59e0*/  IMAD R30, R14, 0x4, R7.reuse ;  /* 0x000000040e1e7824 */ /* 0x100fe200078e0207 */
[----:B------:R-:W-:Y:S01]  /*59f0*/  STS [R36+-0x4], R23 ;  /* 0xfffffc1724007388 */ /* 0x000fe20000000800 */
[--C-:B------:R-:W-:Y:S02]  /*5a00*/  IMAD R29, R26, 0x4, R7.reuse ;  /* 0x000000041a1d7824 */ /* 0x100fe400078e0207 */
[----:B-1----:R-:W-:Y:S01]  /*5a10*/  IMAD.IADD R24, R55, 0x1, R24 ;  /* 0x0000000137187824 */ /* 0x002fe200078e0218 */
[----:B------:R-:W-:Y:S01]  /*5a20*/  STS [R35+-0x4], R20 ;  /* 0xfffffc1423007388 */ /* 0x000fe20000000800 */
[--C-:B------:R-:W-:Y:S02]  /*5a30*/  IMAD R28, R64, 0x4, R7.reuse ;  /* 0x00000004401c7824 */ /* 0x100fe400078e0207 */
[--C-:B--2---:R-:W-:Y:S01]  /*5a40*/  IMAD R27, R62, 0x4, R7.reuse ;  /* 0x000000043e1b7824 */ /* 0x104fe200078e0207 */
[----:B------:R1:W-:Y:S01]  /*5a50*/  STS [R34+-0x4], R25 ;  /* 0xfffffc1922007388 */ /* 0x0003e20000000800 */
[----:B------:R-:W-:-:S02]  /*5a60*/  IMAD R26, R60, 0x4, R7 ;  /* 0x000000043c1a7824 */ /* 0x000fc400078e0207 */
[--C-:B------:R-:W-:Y:S01]  /*5a70*/  IMAD R24, R24, 0x4, R7.reuse ;  /* 0x0000000418187824 */ /* 0x100fe200078e0207 */
[----:B------:R-:W-:Y:S04]  /*5a80*/  STS [R33+-0x4], R10 ;  /* 0xfffffc0a21007388 */ /* 0x000fe80000000800 */
[----:B------:R-:W-:Y:S01]  /*5a90*/  STS [R32+-0x4], R17 ;  /* 0xfffffc1120007388 */ /* 0x000fe20000000800 */
[----:B-1----:R-:W-:-:S03]  /*5aa0*/  IMAD R25, R44, 0x4, R7 ;  /* 0x000000042c197824 */ /* 0x002fc600078e0207 */
[----:B------:R-:W-:Y:S04]  /*5ab0*/  STS [R31+-0x4], R12 ;  /* 0xfffffc0c1f007388 */ /* 0x000fe80000000800 */
[----:B------:R1:W-:Y:S04]  /*5ac0*/  STS [R30+-0x4], R19 ;  /* 0xfffffc131e007388 */ /* 0x0003e80000000800 */
[----:B------:R2:W-:Y:S04]  /*5ad0*/  STS [R29+-0x4], R16 ;  /* 0xfffffc101d007388 */ /* 0x0005e80000000800 */
[----:B------:R2:W-:Y:S01]  /*5ae0*/  STS [R28+-0x4], R9 ;  /* 0xfffffc091c007388 */ /* 0x0005e20000000800 */
[----:B-1----:R-:W-:-:S03]  /*5af0*/  IMAD R19, R3, 0x8, R7 ;  /* 0x0000000803137824 */ /* 0x002fc600078e0207 */
[----:B------:R2:W-:Y:S04]  /*5b00*/  STS [R27+-0x4], R6 ;  /* 0xfffffc061b007388 */ /* 0x0005e80000000800 */
[----:B------:R2:W-:Y:S04]  /*5b10*/  STS [R26+-0x4], R11 ;  /* 0xfffffc0b1a007388 */ /* 0x0005e80000000800 */
[----:B------:R2:W-:Y:S04]  /*5b20*/  STS [R25+-0x4], R8 ;  /* 0xfffffc0819007388 */ /* 0x0005e80000000800 */
[----:B------:R2:W-:Y:S01]  /*5b30*/  STS [R24+-0x4], R13 ;  /* 0xfffffc0d18007388 */ /* 0x0005e20000000800 */
[----:B------:R-:W-:Y:S05]  /*5b40*/  @P0 BRA `(.L_x_68) ;  /* 0x0000000000bc0947 */ /* 0x000fea0003800000 */
[----:B------:R-:W1:Y:S02]  /*5b50*/  LDCU.64 UR8, c[0x0][0x398] ;  /* 0x00007300ff0877ac */ /* 0x000e640008000a00 */
[----:B-1----:R-:W-:-:S04]  /*5b60*/  LEA R10, P0, R3, UR8, 0x3 ;  /* 0x00000008030a7c11 */ /* 0x002fc8000f8018ff */
[----:B--2---:R-:W-:-:S05]  /*5b70*/  LEA.HI.X R11, R3, UR9, RZ, 0x3, P0 ;  /* 0x00000009030b7c11 */ /* 0x004fca00080f1cff */
[----:B------:R-:W2:Y:S01]  /*5b80*/  LDG.E.64 R8, desc[UR6][R10.64] ;  /* 0x000000060a087981 */ /* 0x000ea2000c1e1b00 */
[----:B------:R-:W-:Y:S02]  /*5b90*/  SHF.R.S32.HI R13, RZ, 0x1f, R15 ;  /* 0x0000001fff0d7819 */ /* 0x000fe4000001140f */
[----:B--2---:R-:W-:-:S05]  /*5ba0*/  IADD3 R8, P0, PT, -R15, R8, RZ ;  /* 0x000000080f087210 */ /* 0x004fca0007f1e1ff */
[----:B------:R-:W-:Y:S01]  /*5bb0*/  IMAD.X R9, R9, 0x1, ~R13, P0 ;  /* 0x0000000109097824 */ /* 0x000fe200000e0e0d */
[----:B------:R-:W-:Y:S01]  /*5bc0*/  ISETP.GE.AND P0, PT, R42, 0x1, PT ;  /* 0x000000012a00780c */ /* 0x000fe20003f06270 */
[----:B------:R-:W-:-:S03]  /*5bd0*/  IMAD.MOV.U32 R13, RZ, RZ, R0 ;  /* 0x000000ffff0d7224 */ /* 0x000fc600078e0000 */
[----:B------:R1:W-:Y:S09]  /*5be0*/  STS.64 [R19+0x6600], R8 ;  /* 0x0066000813007388 */ /* 0x0003f20000000a00 */
[----:B------:R-:W-:Y:S05]  /*5bf0*/  @!P0 BRA `(.L_x_69) ;  /* 0x00000000006c8947 */ /* 0x000fea0003800000 */
[----:B------:R-:W-:Y:S01]  /*5c00*/  BSSY B0, `(.L_x_70) ;  /* 0x0000019000007945 */ /* 0x000fe20003800000 */
[----:B------:R-:W-:Y:S02]  /*5c10*/  IMAD.MOV.U32 R6, RZ, RZ, -0x1 ;  /* 0xffffffffff067424 */ /* 0x000fe400078e00ff */
[----:B------:R-:W-:Y:S02]  /*5c20*/  IMAD.MOV.U32 R10, RZ, RZ, R42 ;  /* 0x000000ffff0a7224 */ /* 0x000fe400078e002a */
[----:B------:R-:W-:-:S07]  /*5c30*/  IMAD.MOV.U32 R13, RZ, RZ, R0 ;  /* 0x000000ffff0d7224 */ /* 0x000fce00078e0000 */
.L_x_74:
[----:B-1----:R-:W1:Y:S01]  /*5c40*/  LDC.64 R8, c[0x0][0x380] ;  /* 0x0000e000ff087b82 */ /* 0x002e620000000a00 */
[----:B------:R-:W-:Y:S01]  /*5c50*/  VIADD R17, R10, 0xffffffff ;  /* 0xffffffff0a117836 */ /* 0x000fe20000000000 */
[----:B------:R-:W-:Y:S03]  /*5c60*/  BSSY B2, `(.L_x_71) ;  /* 0x0000008000027945 */ /* 0x000fe60003800000 */
[----:B------:R-:W-:-:S04]  /*5c70*/  IMAD R11, R17, 0x100, R3 ;  /* 0x00000100110b7824 */ /* 0x000fc800078e0203 */
[----:B-1----:R-:W-:-:S07]  /*5c80*/  IMAD.WIDE R8, R11, 0x4, R8 ;  /* 0x000000040b087825 */ /* 0x002fce00078e0208 */
.L_x_72:
[----:B------:R-:W-:Y:S05]  /*5c90*/  YIELD ;  /* 0x0000000000007946 */ /* 0x000fea0003800000 */
[----:B------:R1:W-:Y:S06]  /*5ca0*/  MEMBAR.SC.CTA ;  /* 0x0000000000007992 */ /* 0x0003ec0000000000 */
[----:B-1----:R-:W2:Y:S02]  /*5cb0*/  LDG.E.STRONG.SYS R11, desc[UR6][R8.64] ;  /* 0x00000006080b7981 */ /* 0x002ea4000c1f5900 */
[----:B--2---:R-:W-:-:S13]  /*5cc0*/  ISETP.NE.AND P0, PT, R11, RZ, PT ;  /* 0x000000ff0b00720c */ /* 0x004fda0003f05270 */
[----:B------:R-:W-:Y:S05]  /*5cd0*/  @!P0 BRA `(.L_x_72) ;  /* 0xfffffffc00ec8947 */ /* 0x000fea000383ffff */
[----:B------:R-:W-:Y:S05]  /*5ce0*/  BSYNC B2 ;  /* 0x0000000000027941 */ /* 0x000fea0003800000 */
.L_x_71:
[----:B------:R-:W-:Y:S01]  /*5cf0*/  BSSY.RECONVERGENT B2, `(.L_x_73) ;  /* 0x0000006000027945 */ /* 0x000fe20003800200 */
[C---:B------:R-:W-:Y:S02]  /*5d00*/  ISETP.GT.AND P0, PT, R11.reuse, -0x1, PT ;  /* 0xffffffff0b00780c */ /* 0x040fe40003f04270 */
[----:B------:R-:W-:Y:S01]  /*5d10*/  LOP3.LUT R8, R11, 0x3fffffff, RZ, 0xc0, !PT ;  /* 0x3fffffff0b087812 */ /* 0x000fe200078ec0ff */
[----:B------:R-:W-:Y:S05]  /*5d20*/  WARPSYNC.EXCLUSIVE R6 ;  /* 0x0000000006007348 */ /* 0x000fea0003a00000 */
[----:B------:R-:W-:-:S05]  /*5d30*/  IMAD.IADD R13, R8, 0x1, R13 ;  /* 0x00000001080d7824 */ /* 0x000fca00078e020d */
[----:B------:R-:W-:-:S07]  /*5d40*/  VOTE.ANY R6, PT, P0 ;  /* 0x0000000000067806 */ /* 0x000fce00000e0100 */
[----:B------:R-:W-:Y:S05]  /*5d50*/  BSYNC.RECONVERGENT B2 ;  /* 0x0000000000027941 */ /* 0x000fea0003800200 */
.L_x_73:
[----:B------:R-:W-:Y:S01]  /*5d60*/  ISETP.GT.U32.AND P1, PT, R10, 0x1, PT ;  /* 0x000000010a00780c */ /* 0x000fe20003f24070 */
[----:B------:R-:W-:-:S12]  /*5d70*/  IMAD.MOV.U32 R10, RZ, RZ, R17 ;  /* 0x000000ffff0a7224 */ /* 0x000fd800078e0011 */
[----:B------:R-:W-:Y:S05]  /*5d80*/  @P0 BRA P1, `(.L_x_74) ;  /* 0xfffffffc00ac0947 */ /* 0x000fea000083ffff */
[----:B------:R-:W-:Y:S05]  /*5d90*/  BSYNC B0 ;  /* 0x0000000000007941 */ /* 0x000fea0003800000 */
.L_x_70:
[----:B------:R2:W3:Y:S02]  /*5da0*/  LDS.64 R8, [R19+0x6600] ;  /* 0x0066000013087984 */ /* 0x0004e40000000a00 */
.L_x_69:
[----:B------:R-:W4:Y:S01]  /*5db0*/  LDC.64 R10, c[0x0][0x380] ;  /* 0x0000e000ff0a7b82 */ /* 0x000f220000000a00 */
[C---:B------:R-:W-:Y:S01]  /*5dc0*/  IMAD.IADD R17, R13.reuse, 0x1, -R0 ;  /* 0x000000010d117824 */ /* 0x040fe200078e0a00 */
[----:B------:R-:W-:Y:S01]  /*5dd0*/  LOP3.LUT R13, R13, 0x80000000, RZ, 0xfc, !PT ;  /* 0x800000000d0d7812 */ /* 0x000fe200078efcff */
[----:B------:R-:W-:-:S03]  /*5de0*/  IMAD R21, R42, 0x100, R3 ;  /* 0x000001002a157824 */ /* 0x000fc600078e0203 */
[----:B-1-3--:R-:W-:-:S04]  /*5df0*/  IADD3 R8, P0, PT, R17, R8, RZ ;  /* 0x0000000811087210 */ /* 0x00afc80007f1e0ff */
[----:B------:R-:W-:-:S05]  /*5e00*/  LEA.HI.X.SX32 R9, R17, R9, 0x1, P0 ;  /* 0x0000000911097211 */ /* 0x000fca00000f0eff */
[----:B------:R1:W-:Y:S01]  /*5e10*/  STS.64 [R19+0x6600], R8 ;  /* 0x0066000813007388 */ /* 0x0003e20000000a00 */
[----:B----4-:R-:W-:-:S05]  /*5e20*/  IMAD.WIDE R10, R21, 0x4, R10 ;  /* 0x00000004150a7825 */ /* 0x010fca00078e020a */
[----:B------:R1:W-:Y:S02]  /*5e30*/  STG.E.STRONG.SYS desc[UR6][R10.64], R13 ;  /* 0x0000000d0a007986 */ /* 0x0003e4000c115906 */
.L_x_68:
[----:B------:R-:W-:Y:S05]  /*5e40*/  BSYNC B1 ;  /* 0x0000000000017941 */ /* 0x000fea0003800000 */
.L_x_67:
[----:B------:R-:W3:Y:S01]  /*5e50*/  LDC R23, c[0x0][0x3c0] ;  /* 0x0000f000ff177b82 */ /* 0x000ee20000000800 */
[----:B--2---:R-:W-:-:S07]  /*5e60*/  VIADD R6, R54, 0x1980 ;  /* 0x0000198036067836 */ /* 0x004fce0000000000 */
[----:B-1----:R-:W1:Y:S01]  /*5e70*/  LDC.64 R10, c[0x0][0x390] ;  /* 0x0000e400ff0a7b82 */ /* 0x002e620000000a00 */
[----:B---3--:R-:W-:Y:S02]  /*5e80*/  ISETP.GE.AND P0, PT, R6, R23, PT ;  /* 0x000000170600720c */ /* 0x008fe40003f06270 */
[----:B-1----:R-:W-:-:S04]  /*5e90*/  ISETP.EQ.U32.AND P1, PT, R10, RZ, PT ;  /* 0x000000ff0a00720c */ /* 0x002fc80003f22070 */
[----:B------:R-:W-:-:S04]  /*5ea0*/  ISETP.EQ.OR.EX P0, PT, R11, RZ, !P0, P1 ;  /* 0x000000ff0b00720c */ /* 0x000fc80004702710 */
[----:B------:R-:W-:-:S13]  /*5eb0*/  ISETP.GT.U32.OR P0, PT, R3, 0xff, P0 ;  /* 0x000000ff0300780c */ /* 0x000fda0000704470 */
[----:B------:R-:W-:Y:S05]  /*5ec0*/  @P0 BRA `(.L_x_75) ;  /* 0x0000000000200947 */ /* 0x000fea0003800000 */
[----:B------:R-:W1:Y:S01]  /*5ed0*/  LDS.64 R8, [R19+0x6600] ;  /* 0x0066000013087984 */ /* 0x000e620000000a00 */
[C---:B------:R-:W-:Y:S02]  /*5ee0*/  LEA R10, P2, R3.reuse, R10, 0x3 ;  /* 0x0000000a030a7211 */ /* 0x040fe400078418ff */
[--C-:B------:R-:W-:Y:S02]  /*5ef0*/  SHF.R.S32.HI R13, RZ, 0x1f, R0.reuse ;  /* 0x0000001fff0d7819 */ /* 0x100fe40000011400 */
[----:B------:R-:W-:Y:S02]  /*5f00*/  LEA.HI.X R11, R3, R11, RZ, 0x3, P2 ;  /* 0x0000000b030b7211 */ /* 0x000fe400010f1cff */
[----:B-1----:R-:W-:Y:S02]  /*5f10*/  IADD3 R8, P0, P1, R8, R15, R0 ;  /* 0x0000000f08087210 */ /* 0x002fe4000791e000 */
[----:B------:R-:W-:-:S04]  /*5f20*/  SHF.R.S32.HI R15, RZ, 0x1f, R15 ;  /* 0x0000001fff0f7819 */ /* 0x000fc8000001140f */
[----:B------:R-:W-:-:S05]  /*5f30*/  IADD3.X R9, PT, PT, R9, R15, R13, P0, P1 ;  /* 0x0000000f09097210 */ /* 0x000fca00007e240d */
[----:B------:R1:W-:Y:S02]  /*5f40*/  STG.E.64 desc[UR6][R10.64], R8 ;  /* 0x000000080a007986 */ /* 0x0003e4000c101b06 */
.L_x_75:
[----:B------:R-:W-:Y:S01]  /*5f50*/  ISETP.GT.AND P0, PT, R6, R23, PT ;  /* 0x000000170600720c */ /* 0x000fe20003f04270 */
[----:B------:R-:W-:Y:S05]  /*5f60*/  WARPSYNC.ALL ;  /* 0x0000000000007948 */ /* 0x000fea0003800000 */
[----:B------:R-:W-:Y:S01]  /*5f70*/  BAR.SYNC.DEFER_BLOCKING 0x0 ;  /* 0x0000000000007b1d */ /* 0x000fe20000010000 */
[----:B------:R-:W-:-:S06]  /*5f80*/  IMAD R22, R3, 0x4, R7 ;  /* 0x0000000403167824 */ /* 0x000fcc00078e0207 */
[----:B------:R-:W-:Y:S05]  /*5f90*/  @P0 BRA `(.L_x_76) ;  /* 0x0000000c003c0947 */ /* 0x000fea0003800000 */
[----:B------:R-:W2:Y:S01]  /*5fa0*/  LDS R0, [R22] ;  /* 0x0000000016007984 */ /* 0x000ea20000000800 */
[----:B------:R-:W2:Y:S01]  /*5fb0*/  LDCU UR5, c[0x0][0x3c4] ;  /* 0x00007880ff0577ac */ /* 0x000ea20008000800 */
[----:B------:R-:W3:Y:S01]  /*5fc0*/  LDCU.64 UR8, c[0x0][0x3a0] ;  /* 0x00007400ff0877ac */ /* 0x000ee20008000a00 */
[----:B--2---:R-:W-:Y:S02]  /*5fd0*/  SHF.R.U32.HI R6, RZ, UR5, R0 ;  /* 0x00000005ff067c19 */ /* 0x004fe40008011600 */
[----:B------:R-:W-:Y:S02]  /*5fe0*/  LOP3.LUT R15, R0, 0x80000000, RZ, 0x3c, !PT ;  /* 0x80000000000f7812 */ /* 0x000fe400078e3cff */
[----:B------:R-:W-:-:S05]  /*5ff0*/  LOP3.LUT R6, R6, UR4, RZ, 0x30, !PT ;  /* 0x0000000406067c12 */ /* 0x000fca000f8e30ff */
[----:B-1----:R-:W-:-:S06]  /*6000*/  IMAD R8, R6, 0x8, R7 ;  /* 0x0000000806087824 */ /* 0x002fcc00078e0207 */
[----:B------:R-:W1:Y:S02]  /*6010*/  LDS.64 R8, [R8+0x6600] ;  /* 0x0066000008087984 */ /* 0x000e640000000a00 */
[----:B-1----:R-:W-:-:S05]  /*6020*/  IADD3 R6, P1, PT, R8, R3, RZ ;  /* 0x0000000308067210 */ /* 0x002fca0007f3e0ff */
[----:B------:R-:W-:Y:S01]  /*6030*/  IMAD.X R9, RZ, RZ, R9, P1 ;  /* 0x000000ffff097224 */ /* 0x000fe200008e0609 */
[----:B---3--:R-:W-:-:S04]  /*6040*/  LEA R10, P1, R6, UR8, 0x2 ;  /* 0x00000008060a7c11 */ /* 0x008fc8000f8210ff */
[----:B------:R-:W-:-:S05]  /*6050*/  LEA.HI.X R11, R6, UR9, R9, 0x2, P1 ;  /* 0x00000009060b7c11 */ /* 0x000fca00088f1409 */
[----:B------:R-:W-:Y:S01]  /*6060*/  STG.E desc[UR6][R10.64], R15 ;  /* 0x0000000f0a007986 */ /* 0x000fe2000c101906 */
[----:B------:R-:W-:-:S03]  /*6070*/  NOP ;  /* 0x0000000000007918 */ /* 0x000fc60000000000 */
[----:B------:R-:W1:Y:S02]  /*6080*/  LDS R0, [R22+0x600] ;  /* 0x0006000016007984 */ /* 0x000e640000000800 */
[----:B-1----:R-:W-:Y:S02]  /*6090*/  SHF.R.U32.HI R6, RZ, UR5, R0 ;  /* 0x00000005ff067c19 */ /* 0x002fe40008011600 */
[----:B------:R-:W-:Y:S02]  /*60a0*/  LOP3.LUT R15, R0, 0x80000000, RZ, 0x3c, !PT ;  /* 0x80000000000f7812 */ /* 0x000fe400078e3cff */
[----:B------:R-:W-:-:S05]  /*60b0*/  LOP3.LUT R6, R6, UR4, RZ, 0x30, !PT ;  /* 0x0000000406067c12 */ /* 0x000fca000f8e30ff */
[----:B------:R-:W-:-:S06]  /*60c0*/  IMAD R8, R6, 0x8, R7 ;  /* 0x0000000806087824 */ /* 0x000fcc00078e0207 */
[----:B------:R-:W1:Y:S02]  /*60d0*/  LDS.64 R8, [R8+0x6600] ;  /* 0x0066000008087984 */ /* 0x000e640000000a00 */
[----:B-1----:R-:W-:-:S05]  /*60e0*/  IADD3 R6, P1, PT, R8, R3, RZ ;  /* 0x0000000308067210 */ /* 0x002fca0007f3e0ff */
[----:B------:R-:W-:Y:S01]  /*60f0*/  IMAD.X R9, RZ, RZ, R9, P1 ;  /* 0x000000ffff097224 */ /* 0x000fe200008e0609 */
[----:B------:R-:W-:-:S04]  /*6100*/  LEA R12, P1, R6, UR8, 0x2 ;  /* 0x00000008060c7c11 */ /* 0x000fc8000f8210ff */
        /* <DEDUP_REMOVED lines=163> */
[----:B------:R-:W-:-:S05]  /*6b40*/  IMAD R12, R6, 0x8, R7 ;  /* 0x00000008060c7824 */ /* 0x000fca00078e0207 */
        /* <DEDUP_REMOVED lines=17> */
[----:B------:R1:W-:Y:S01]  /*6c60*/  STG.E desc[UR6][R6.64+0x6000], R9 ;  /* 0x0060000906007986 */ /* 0x0003e2000c101906 */
[----:B------:R-:W-:Y:S01]  /*6c70*/  NOP ;  /* 0x0000000000007918 */ /* 0x000fe20000000000 */
[----:B------:R-:W-:Y:S05]  /*6c80*/  BRA `(.L_x_77) ;  /* 0x00000014000c7947 */ /* 0x000fea0003800000 */
.L_x_76:
[----:B-1----:R-:W-:Y:S01]  /*6c90*/  IMAD R9, R42, -0x1980, R23 ;  /* 0xffffe6802a097824 */ /* 0x002fe200078e0217 */
[----:B------:R-:W-:Y:S01]  /*6ca0*/  BSSY.RECONVERGENT B0, `(.L_x_78) ;  /* 0x000001b000007945 */ /* 0x000fe20003800200 */
[C---:B------:R-:W-:Y:S02]  /*6cb0*/  VIADD R0, R3.reuse, 0x180 ;  /* 0x0000018003007836 */ /* 0x040fe40000000000 */
[C---:B------:R-:W-:Y:S01]  /*6cc0*/  VIADD R6, R3.reuse, 0x300 ;  /* 0x0000030003067836 */ /* 0x040fe20000000000 */
[CC--:B------:R-:W-:Y:S01]  /*6cd0*/  ISETP.GE.AND P1, PT, R3.reuse, R9.reuse, PT ;  /* 0x000000090300720c */ /* 0x0c0fe20003f26270 */
[C---:B------:R-:W-:Y:S01]  /*6ce0*/  VIADD R8, R3.reuse, 0x480 ;  /* 0x0000048003087836 */ /* 0x040fe20000000000 */
[-C--:B------:R-:W-:Y:S01]  /*6cf0*/  ISETP.GE.AND P2, PT, R0, R9.reuse, PT ;  /* 0x000000090000720c */ /* 0x080fe20003f46270 */
[C---:B------:R-:W-:Y:S01]  /*6d00*/  VIADD R0, R3.reuse, 0x600 ;  /* 0x0000060003007836 */ /* 0x040fe20000000000 */
[-C--:B------:R-:W-:Y:S01]  /*6d10*/  ISETP.GE.AND P3, PT, R6, R9.reuse, PT ;  /* 0x000000090600720c */ /* 0x080fe20003f66270 */
[C---:B------:R-:W-:Y:S01]  /*6d20*/  VIADD R6, R3.reuse, 0x780 ;  /* 0x0000078003067836 */ /* 0x040fe20000000000 */
[-C--:B------:R-:W-:Y:S01]  /*6d30*/  ISETP.GE.AND P4, PT, R8, R9.reuse, PT ;  /* 0x000000090800720c */ /* 0x080fe20003f86270 */
[----:B------:R-:W-:Y:S01]  /*6d40*/  VIADD R8, R3, 0x900 ;  /* 0x0000090003087836 */ /* 0x000fe20000000000 */
[----:B------:R-:W-:-:S02]  /*6d50*/  ISETP.GE.AND P5, PT, R0, R9, PT ;  /* 0x000000090000720c */ /* 0x000fc40003fa6270 */
[----:B------:R-:W-:-:S03]  /*6d60*/  ISETP.GE.AND P6, PT, R6, R9, PT ;  /* 0x000000090600720c */ /* 0x000fc60003fc6270 */
[----:B------:R-:W-:Y:S10]  /*6d70*/  @P1 BRA `(.L_x_79) ;  /* 0x0000000000341947 */ /* 0x000ff40003800000 */
[----:B------:R-:W1:Y:S01]  /*6d80*/  LDS R0, [R22] ;  /* 0x0000000016007984 */ /* 0x000e620000000800 */
[----:B------:R-:W1:Y:S01]  /*6d90*/  LDCU UR5, c[0x0][0x3c4] ;  /* 0x00007880ff0577ac */ /* 0x000e620008000800 */
[----:B------:R-:W2:Y:S01]  /*6da0*/  LDCU.64 UR8, c[0x0][0x3a0] ;  /* 0x00007400ff0877ac */ /* 0x000ea20008000a00 */
[----:B-1----:R-:W-:Y:S02]  /*6db0*/  SHF.R.U32.HI R6, RZ, UR5, R0 ;  /* 0x00000005ff067c19 */ /* 0x002fe40008011600 */
[----:B------:R-:W-:Y:S02]  /*6dc0*/  LOP3.LUT R13, R0, 0x80000000, RZ, 0x3c, !PT ;  /* 0x80000000000d7812 */ /* 0x000fe400078e3cff */
[----:B------:R-:W-:-:S05]  /*6dd0*/  LOP3.LUT R6, R6, UR4, RZ, 0x30, !PT ;  /* 0x0000000406067c12 */ /* 0x000fca000f8e30ff */
[----:B------:R-:W-:-:S05]  /*6de0*/  IMAD R6, R6, 0x8, R7 ;  /* 0x0000000806067824 */ /* 0x000fca00078e0207 */
[----:B------:R-:W1:Y:S02]  /*6df0*/  LDS.64 R10, [R6+0x6600] ;  /* 0x00660000060a7984 */ /* 0x000e640000000a00 */
[----:B-1----:R-:W-:-:S05]  /*6e00*/  IADD3 R12, P1, PT, R10, R3, RZ ;  /* 0x000000030a0c7210 */ /* 0x002fca0007f3e0ff */
[----:B------:R-:W-:Y:S01]  /*6e10*/  IMAD.X R11, RZ, RZ, R11, P1 ;  /* 0x000000ffff0b7224 */ /* 0x000fe200008e060b */
[----:B--2---:R-:W-:-:S04]  /*6e20*/  LEA R10, P1, R12, UR8, 0x2 ;  /* 0x000000080c0a7c11 */ /* 0x004fc8000f8210ff */
[----:B------:R-:W-:-:S05]  /*6e30*/  LEA.HI.X R11, R12, UR9, R11, 0x2, P1 ;  /* 0x000000090c0b7c11 */ /* 0x000fca00088f140b */
[----:B------:R1:W-:Y:S04]  /*6e40*/  STG.E desc[UR6][R10.64], R13 ;  /* 0x0000000d0a007986 */ /* 0x0003e8000c101906 */
.L_x_79:
[----:B------:R-:W-:Y:S05]  /*6e50*/  BSYNC.RECONVERGENT B0 ;  /* 0x0000000000007941 */ /* 0x000fea0003800200 */
.L_x_78:
[----:B------:R-:W-:Y:S01]  /*6e60*/  NOP ;  /* 0x0000000000007918 */ /* 0x000fe20000000000 */
[----:B------:R-:W-:Y:S01]  /*6e70*/  BSSY.RECONVERGENT B0, `(.L_x_80) ;  /* 0x0000011000007945 */ /* 0x000fe20003800200 */
[----:B------:R-:W-:Y:S01]  /*6e80*/  ISETP.GE.AND P1, PT, R8, R9, PT ;  /* 0x000000090800720c */ /* 0x000fe20003f26270 */
[----:B------:R-:W-:Y:S02]  /*6e90*/  VIADD R8, R3, 0xa80 ;  /* 0x00000a8003087836 */ /* 0x000fe40000000000 */
[----:B------:R-:W-:Y:S10]  /*6ea0*/  @P2 BRA `(.L_x_81) ;  /* 0x0000000000342947 */ /* 0x000ff40003800000 */
[----:B------:R-:W2:Y:S01]  /*6eb0*/  LDS R0, [R22+0x600] ;  /* 0x0006000016007984 */ /* 0x000ea20000000800 */
[----:B------:R-:W2:Y:S01]  /*6ec0*/  LDCU UR5, c[0x0][0x3c4] ;  /* 0x00007880ff0577ac */ /* 0x000ea20008000800 */
[----:B------:R-:W3:Y:S01]  /*6ed0*/  LDCU.64 UR8, c[0x0][0x3a0] ;  /* 0x00007400ff0877ac */ /* 0x000ee20008000a00 */
[----:B--2---:R-:W-:Y:S02]  /*6ee0*/  SHF.R.U32.HI R6, RZ, UR5, R0 ;  /* 0x00000005ff067c19 */ /* 0x004fe40008011600 */
[----:B-1----:R-:W-:Y:S02]  /*6ef0*/  LOP3.LUT R13, R0, 0x80000000, RZ, 0x3c, !PT ;  /* 0x80000000000d7812 */ /* 0x002fe400078e3cff */
[----:B------:R-:W-:-:S05]  /*6f00*/  LOP3.LUT R6, R6, UR4, RZ, 0x30, !PT ;  /* 0x0000000406067c12 */ /* 0x000fca000f8e30ff */
[----:B------:R-:W-:-:S05]  /*6f10*/  IMAD R6, R6, 0x8, R7 ;  /* 0x0000000806067824 */ /* 0x000fca00078e0207 */
[----:B------:R-:W1:Y:S02]  /*6f20*/  LDS.64 R10, [R6+0x6600] ;  /* 0x00660000060a7984 */ /* 0x000e640000000a00 */
[----:B-1----:R-:W-:-:S05]  /*6f30*/  IADD3 R12, P2, PT, R10, R3, RZ ;  /* 0x000000030a0c7210 */ /* 0x002fca0007f5e0ff */
[----:B------:R-:W-:Y:S01]  /*6f40*/  IMAD.X R11, RZ, RZ, R11, P2 ;  /* 0x000000ffff0b7224 */ /* 0x000fe200010e060b */
[----:B---3--:R-:W-:-:S04]  /*6f50*/  LEA R10, P2, R12, UR8, 0x2 ;  /* 0x000000080c0a7c11 */ /* 0x008fc8000f8410ff */
[----:B------:R-:W-:-:S05]  /*6f60*/  LEA.HI.X R11, R12, UR9, R11, 0x2, P2 ;  /* 0x000000090c0b7c11 */ /* 0x000fca00090f140b */
[----:B------:R2:W-:Y:S04]  /*6f70*/  STG.E desc[UR6][R10.64+0x600], R13 ;  /* 0x0006000d0a007986 */ /* 0x0005e8000c101906 */
.L_x_81:
[----:B------:R-:W-:Y:S05]  /*6f80*/  BSYNC.RECONVERGENT B0 ;  /* 0x0000000000007941 */ /* 0x000fea0003800200 */
.L_x_80:
[----:B------:R-:W-:Y:S01]  /*6f90*/  NOP ;  /* 0x0000000000007918 */ /* 0x000fe20000000000 */
[----:B------:R-:W-:Y:S01]  /*6fa0*/  BSSY.RECONVERGENT B0, `(.L_x_82) ;  /* 0x0000011000007945 */ /* 0x000fe20003800200 */
[----:B------:R-:W-:Y:S02]  /*6fb0*/  ISETP.GE.AND P2, PT, R8, R9, PT ;  /* 0x000000090800720c */ /* 0x000fe40003f46270 */
[----:B------:R-:W-:Y:S01]  /*6fc0*/  LOP3.LUT R8, R3, 0xc00, RZ, 0xfc, !PT ;  /* 0x00000c0003087812 */ /* 0x000fe200078efcff */
[----:B------:R-:W-:Y:S10]  /*6fd0*/  @P3 BRA `(.L_x_83) ;  /* 0x0000000000343947 */ /* 0x000ff40003800000 */
[----:B------:R-:W3:Y:S01]  /*6fe0*/  LDS R0, [R22+0xc00] ;  /* 0x000c000016007984 */ /* 0x000ee20000000800 */
[----:B------:R-:W3:Y:S01]  /*6ff0*/  LDCU UR5, c[0x0][0x3c4] ;  /* 0x00007880ff0577ac */ /* 0x000ee20008000800 */
[----:B------:R-:W4:Y:S01]  /*7000*/  LDCU.64 UR8, c[0x0][0x3a0] ;  /* 0x00007400ff0877ac */ /* 0x000f220008000a00 */
[----:B---3--:R-:W-:Y:S02]  /*7010*/  SHF.R.U32.HI R6, RZ, UR5, R0 ;  /* 0x00000005ff067c19 */ /* 0x008fe40008011600 */
[----:B-12---:R-:W-:Y:S02]  /*7020*/  LOP3.LUT R13, R0, 0x80000000, RZ, 0x3c, !PT ;  /* 0x80000000000d7812 */ /* 0x006fe400078e3cff */
[----:B------:R-:W-:-:S05]  /*7030*/  LOP3.LUT R6, R6, UR4, RZ, 0x30, !PT ;  /* 0x0000000406067c12 */ /* 0x000fca000f8e30ff */
[----:B------:R-:W-:-:S05]  /*7040*/  IMAD R6, R6, 0x8, R7 ;  /* 0x0000000806067824 */ /* 0x000fca00078e0207 */
[----:B------:R-:W1:Y:S02]  /*7050*/  LDS.64 R10, [R6+0x6600] ;  /* 0x00660000060a7984 */ /* 0x000e640000000a00 */
[----:B-1----:R-:W-:-:S05]  /*7060*/  IADD3 R12, P3, PT, R10, R3, RZ ;  /* 0x000000030a0c7210 */ /* 0x002fca0007f7e0ff */
[----:B------:R-:W-:Y:S01]  /*7070*/  IMAD.X R11, RZ, RZ, R11, P3 ;  /* 0x000000ffff0b7224 */ /* 0x000fe200018e060b */
[----:B----4-:R-:W-:-:S04]  /*7080*/  LEA R10, P3, R12, UR8, 0x2 ;  /* 0x000000080c0a7c11 */ /* 0x010fc8000f8610ff */
[----:B------:R-:W-:-:S05]  /*7090*/  LEA.HI.X R11, R12, UR9, R11, 0x2, P3 ;  /* 0x000000090c0b7c11 */ /* 0x000fca00098f140b */
[----:B------:R3:W-:Y:S04]  /*70a0*/  STG.E desc[UR6][R10.64+0xc00], R13 ;  /* 0x000c000d0a007986 */ /* 0x0007e8000c101906 */
.L_x_83:
[----:B------:R-:W-:Y:S05]  /*70b0*/  BSYNC.RECONVERGENT B0 ;  /* 0x0000000000007941 */ /* 0x000fea0003800200 */
.L_x_82:
[----:B------:R-:W-:Y:S01]  /*70c0*/  NOP ;  /* 0x0000000000007918 */ /* 0x000fe20000000000 */
[----:B------:R-:W-:Y:S01]  /*70d0*/  BSSY.RECONVERGENT B0, `(.L_x_84) ;  /* 0x0000011000007945 */ /* 0x000fe20003800200 */
[----:B------:R-:W-:Y:S01]  /*70e0*/  ISETP.GE.AND P3, PT, R8, R9, PT ;  /* 0x000000090800720c */ /* 0x000fe20003f66270 */
[----:B------:R-:W-:Y:S02]  /*70f0*/  VIADD R8, R3, 0xd80 ;  /* 0x00000d8003087836 */ /* 0x000fe40000000000 */
[----:B------:R-:W-:Y:S10]  /*7100*/  @P4 BRA `(.L_x_85) ;  /* 0x0000000000344947 */ /* 0x000ff40003800000 */
[----:B------:R-:W4:Y:S01]  /*7110*/  LDS R0, [R22+0x1200] ;  /* 0x0012000016007984 */ /* 0x000f220000000800 */
[----:B------:R-:W4:Y:S01]  /*7120*/  LDCU UR5, c[0x0][0x3c4] ;  /* 0x00007880ff0577ac */ /* 0x000f220008000800 */
[----:B------:R-:W5:Y:S01]  /*7130*/  LDCU.64 UR8, c[0x0][0x3a0] ;  /* 0x00007400ff0877ac */ /* 0x000f620008000a00 */
[----:B----4-:R-:W-:Y:S02]  /*7140*/  SHF.R.U32.HI R6, RZ, UR5, R0 ;  /* 0x00000005ff067c19 */ /* 0x010fe40008011600 */
[----:B-123--:R-:W-:Y:S02]  /*7150*/  LOP3.LUT R13, R0, 0x80000000, RZ, 0x3c, !PT ;  /* 0x80000000000d7812 */ /* 0x00efe400078e3cff */
[----:B------:R-:W-:-:S05]  /*7160*/  LOP3.LUT R6, R6, UR4, RZ, 0x30, !PT ;  /* 0x0000000406067c12 */ /* 0x000fca000f8e30ff */
[----:B------:R-:W-:-:S05]  /*7170*/  IMAD R6, R6, 0x8, R7 ;  /* 0x0000000806067824 */ /* 0x000fca00078e0207 */
[----:B------:R-:W1:Y:S02]  /*7180*/  LDS.64 R10, [R6+0x6600] ;  /* 0x00660000060a7984 */ /* 0x000e640000000a00 */
[----:B-1----:R-:W-:-:S05]  /*7190*/  IADD3 R12, P4, PT, R10, R3, RZ ;  /* 0x000000030a0c7210 */ /* 0x002fca0007f9e0ff */
[----:B------:R-:W-:Y:S01]  /*71a0*/  IMAD.X R11, RZ, RZ, R11, P4 ;  /* 0x000000ffff0b7224 */ /* 0x000fe200020e060b */
[----:B-----5:R-:W-:-:S04]  /*71b0*/  LEA R10, P4, R12, UR8, 0x2 ;  /* 0x000000080c0a7c11 */ /* 0x020fc8000f8810ff */
[----:B------:R-:W-:-:S05]  /*71c0*/  LEA.HI.X R11, R12, UR9, R11, 0x2, P4 ;  /* 0x000000090c0b7c11 */ /* 0x000fca000a0f140b */
[----:B------:R4:W-:Y:S04]  /*71d0*/  STG.E desc[UR6][R10.64+0x1200], R13 ;  /* 0x0012000d0a007986 */ /* 0x0009e8000c101906 */
.L_x_85:
[----:B------:R-:W-:Y:S05]  /*71e0*/  BSYNC.RECONVERGENT B0 ;  /* 0x0000000000007941 */ /* 0x000fea0003800200 */
.L_x_84:
[----:B------:R-:W-:Y:S01]  /*71f0*/  NOP ;  /* 0x0000000000007918 */ /* 0x000fe20000000000 */
[----:B------:R-:W-:Y:S01]  /*7200*/  BSSY.RECONVERGENT B0, `(.L_x_86) ;  /* 0x0000011000007945 */ /* 0x000fe20003800200 */
[----:B------:R-:W-:Y:S01]  /*7210*/  ISETP.GE.AND P4, PT, R8, R9, PT ;  /* 0x000000090800720c */ /* 0x000fe20003f86270 */
[----:B------:R-:W-:Y:S02]  /*7220*/  VIADD R8, R3, 0xf00 ;  /* 0x00000f0003087836 */ /* 0x000fe40000000000 */
[----:B------:R-:W-:Y:S10]  /*7230*/  @P5 BRA `(.L_x_87) ;  /* 0x0000000000345947 */ /* 0x000ff40003800000 */
[----:B------:R-:W5:Y:S01]  /*7240*/  LDS R0, [R22+0x1800] ;  /* 0x0018000016007984 */ /* 0x000f620000000800 */
[----:B------:R-:W5:Y:S01]  /*7250*/  LDCU UR5, c[0x0][0x3c4] ;  /* 0x00007880ff0577ac */ /* 0x000f620008000800 */
[----:B------:R-:W0:Y:S01]  /*7260*/  LDCU.64 UR8, c[0x0][0x3a0] ;  /* 0x00007400ff0877ac */ /* 0x000e220008000a00 */
[----:B-----5:R-:W-:Y:S02]  /*7270*/  SHF.R.U32.HI R6, RZ, UR5, R0 ;  /* 0x00000005ff067c19 */ /* 0x020fe40008011600 */
[----:B-1234-:R-:W-:Y:S02]  /*7280*/  LOP3.LUT R13, R0, 0x80000000, RZ, 0x3c, !PT ;  /* 0x80000000000d7812 */ /* 0x01efe400078e3cff */
[----:B------:R-:W-:-:S05]  /*7290*/  LOP3.LUT R6, R6, UR4, RZ, 0x30, !PT ;  /* 0x0000000406067c12 */ /* 0x000fca000f8e30ff */
[----:B------:R-:W-:-:S05]  /*72a0*/  IMAD R6, R6, 0x8, R7 ;  /* 0x0000000806067824 */ /* 0x000fca00078e0207 */
[----:B------:R-:W1:Y:S02]  /*72b0*/  LDS.64 R10, [R6+0x6600] ;  /* 0x00660000060a7984 */ /* 0x000e640000000a00 */
[----:B-1----:R-:W-:-:S05]  /*72c0*/  IADD3 R12, P5, PT, R10, R3, RZ ;  /* 0x000000030a0c7210 */ /* 0x002fca0007fbe0ff */
[----:B------:R-:W-:Y:S01]  /*72d0*/  IMAD.X R11, RZ, RZ, R11, P5 ;  /* 0x000000ffff0b7224 */ /* 0x000fe200028e060b */
[----:B0-----:R-:W-:-:S04]  /*72e0*/  LEA R10, P5, R12, UR8, 0x2 ;  /* 0x000000080c0a7c11 */ /* 0x001fc8000f8a10ff */
[----:B------:R-:W-:-:S05]  /*72f0*/  LEA.HI.X R11, R12, UR9, R11, 0x2, P5 ;  /* 0x000000090c0b7c11 */ /* 0x000fca000a8f140b */
[----:B------:R0:W-:Y:S04]  /*7300*/  STG.E desc[UR6][R10.64+0x1800], R13 ;  /* 0x0018000d0a007986 */ /* 0x0001e8000c101906 */
.L_x_87:
[----:B------:R-:W-:Y:S05]  /*7310*/  BSYNC.RECONVERGENT B0 ;  /* 0x0000000000007941 */ /* 0x000fea0003800200 */
.L_x_86:
        /* <DEDUP_REMOVED lines=9> */
[----:B01234-:R-:W-:Y:S02]  /*73b0*/  LOP3.LUT R13, R0, 0x80000000, RZ, 0x3c, !PT ;  /* 0x80000000000d7812 */ /* 0x01ffe400078e3cff */
[----:B------:R-:W-:-:S05]  /*73c0*/  LOP3.LUT R6, R6, UR4, RZ, 0x30, !PT ;  /* 0x0000000406067c12 */ /* 0x000fca000f8e30ff */
[----:B------:R-:W-:-:S05]  /*73d0*/  IMAD R6, R6, 0x8, R7 ;  /* 0x0000000806067824 */ /* 0x000fca00078e0207 */
[----:B------:R-:W0:Y:S02]  /*73e0*/  LDS.64 R10, [R6+0x6600] ;  /* 0x00660000060a7984 */ /* 0x000e240000000a00 */
[----:B0-----:R-:W-:-:S05]  /*73f0*/  IADD3 R12, P6, PT, R10, R3, RZ ;  /* 0x000000030a0c7210 */ /* 0x001fca0007fde0ff */
[----:B------:R-:W-:Y:S01]  /*7400*/  IMAD.X R11, RZ, RZ, R11, P6 ;  /* 0x000000ffff0b7224 */ /* 0x000fe200030e060b */
[----:B------:R-:W-:-:S04]  /*7410*/  LEA R10, P6, R12, UR8, 0x2 ;  /* 0x000000080c0a7c11 */ /* 0x000fc8000f8c10ff */
[----:B------:R-:W-:-:S05]  /*7420*/  LEA.HI.X R11, R12, UR9, R11, 0x2, P6 ;  /* 0x000000090c0b7c11 */ /* 0x000fca000b0f140b */
[----:B------:R0:W-:Y:S04]  /*7430*/  STG.E desc[UR6][R10.64+0x1e00], R13 ;  /* 0x001e000d0a007986 */ /* 0x0001e8000c101906 */
.L_x_89:
[----:B------:R-:W-:Y:S05]  /*7440*/  BSYNC.RECONVERGENT B0 ;  /* 0x0000000000007941 */ /* 0x000fea0003800200 */
.L_x_88:
        /* <DEDUP_REMOVED lines=18> */
.L_x_91:
[----:B------:R-:W-:Y:S05]  /*7570*/  BSYNC.RECONVERGENT B0 ;  /* 0x0000000000007941 */ /* 0x000fea0003800200 */
.L_x_90:
        /* <DEDUP_REMOVED lines=18> */
.L_x_93:
[----:B------:R-:W-:Y:S05]  /*76a0*/  BSYNC.RECONVERGENT B0 ;  /* 0x0000000000007941 */ /* 0x000fea0003800200 */
.L_x_92:
        /* <DEDUP_REMOVED lines=18> */
.L_x_95:
[----:B------:R-:W-:Y:S05]  /*77d0*/  BSYNC.RECONVERGENT B0 ;  /* 0x0000000000007941 */ /* 0x000fea0003800200 */
.L_x_94:
        /* <DEDUP_REMOVED lines=18> */
.L_x_97:
[----:B------:R-:W-:Y:S05]  /*7900*/  BSYNC.RECONVERGENT B0 ;  /* 0x0000000000007941 */ /* 0x000fea0003800200 */
.L_x_96:
[----:B------:R-:W-:Y:S01]  /*7910*/  NOP ;  /* 0x0000000000007918 */ /* 0x000fe20000000000 */
[----:B------:R-:W-:Y:S01]  /*7920*/  BSSY.RECONVERGENT B0, `(.L_x_98) ;  /* 0x0000011000007945 */ /* 0x000fe20003800200 */
[----:B------:R-:W-:Y:S02]  /*7930*/  ISETP.GE.AND P4, PT, R8, R9, PT ;  /* 0x000000090800720c */ /* 0x000fe40003f86270 */
[----:B------:R-:W-:Y:S01]  /*7940*/  LOP3.LUT R8, R3, 0x1800, RZ, 0xfc, !PT ;  /* 0x0000180003087812 */ /* 0x000fe200078efcff */
        /* <DEDUP_REMOVED lines=14> */
.L_x_99:
[----:B------:R-:W-:Y:S05]  /*7a30*/  BSYNC.RECONVERGENT B0 ;  /* 0x0000000000007941 */ /* 0x000fea0003800200 */
.L_x_98:
[----:B------:R-:W-:Y:S01]  /*7a40*/  NOP ;  /* 0x0000000000007918 */ /* 0x000fe20000000000 */
[----:B------:R-:W-:Y:S01]  /*7a50*/  BSSY.RECONVERGENT B0, `(.L_x_100) ;  /* 0x0000010000007945 */ /* 0x000fe20003800200 */
[----:B------:R-:W-:-:S03]  /*7a60*/  ISETP.GE.AND P5, PT, R8, R9, PT ;  /* 0x000000090800720c */ /* 0x000fc60003fa6270 */
        /* <DEDUP_REMOVED lines=14> */
.L_x_101:
[----:B------:R-:W-:Y:S05]  /*7b50*/  BSYNC.RECONVERGENT B0 ;  /* 0x0000000000007941 */ /* 0x000fea0003800200 */
.L_x_100:
[----:B------:R-:W-:Y:S01]  /*7b60*/  NOP ;  /* 0x0000000000007918 */ /* 0x000fe20000000000 */
[----:B------:R-:W-:Y:S04]  /*7b70*/  BSSY.RECONVERGENT B0, `(.L_x_102) ;  /* 0x000000f000007945 */ /* 0x000fe80003800200 */
[----:B------:R-:W-:Y:S05]  /*7b80*/  @P1 BRA `(.L_x_103) ;  /* 0x0000000000341947 */ /* 0x000fea0003800000 */
        /* <DEDUP_REMOVED lines=13> */
.L_x_103:
[----:B------:R-:W-:Y:S05]  /*7c60*/  BSYNC.RECONVERGENT B0 ;  /* 0x0000000000007941 */ /* 0x000fea0003800200 */
.L_x_102:
        /* <DEDUP_REMOVED lines=16> */
.L_x_105:
[----:B------:R-:W-:Y:S05]  /*7d70*/  BSYNC.RECONVERGENT B0 ;  /* 0x0000000000007941 */ /* 0x000fea0003800200 */
.L_x_104:
        /* <DEDUP_REMOVED lines=16> */
.L_x_107:
[----:B------:R-:W-:Y:S05]  /*7e80*/  BSYNC.RECONVERGENT B0 ;  /* 0x0000000000007941 */ /* 0x000fea0003800200 */
.L_x_106:
        /* <DEDUP_REMOVED lines=16> */
.L_x_109:
[----:B------:R-:W-:Y:S05]  /*7f90*/  BSYNC.RECONVERGENT B0 ;  /* 0x0000000000007941 */ /* 0x000fea0003800200 */
.L_x_108:
[----:B------:R-:W-:Y:S01]  /*7fa0*/  NOP ;  /* 0x0000000000007918 */ /* 0x000fe20000000000 */
[----:B------:R-:W-:Y:S04]  /*7fb0*/  BSSY.RECONVERGENT B0, `(.L_x_110) ;  /* 0x000000f000007945 */ /* 0x000fe80003800200 */
[----:B------:R-:W-:Y:S05]  /*7fc0*/  @P5 BRA `(.L_x_111) ;  /* 0x0000000000345947 */ /* 0x000fea0003800000 */
[----:B------:R-:W5:Y:S01]  /*7fd0*/  LDS R0, [R22+0x6000] ;  /* 0x0060000016007984 */ /* 0x000f620000000800 */
[----:B------:R-:W5:Y:S01]  /*7fe0*/  LDCU UR5, c[0x0][0x3c4] ;  /* 0x00007880ff0577ac */ /* 0x000f620008000800 */
[----:B------:R-:W1:Y:S01]  /*7ff0*/  LDCU.64 UR8, c[0x0][0x3a0] ;  /* 0x00007400ff0877ac */ /* 0x000e620008000a00 */
[----:B-----5:R-:W-:-:S04]  /*8000*/  SHF.R.U32.HI R6, RZ, UR5, R0 ;  /* 0x00000005ff067c19 */ /* 0x020fc80008011600 */
[----:B------:R-:W-:-:S05]  /*8010*/  LOP3.LUT R6, R6, UR4, RZ, 0x30, !PT ;  /* 0x0000000406067c12 */ /* 0x000fca000f8e30ff */
[----:B0-----:R-:W-:-:S05]  /*8020*/  IMAD R8, R6, 0x8, R7 ;  /* 0x0000000806087824 */ /* 0x001fca00078e0207 */
[----:B------:R-:W0:Y:S02]  /*8030*/  LDS.64 R6, [R8+0x6600] ;  /* 0x0066000008067984 */ /* 0x000e240000000a00 */
[----:B0-----:R-:W-:-:S05]  /*8040*/  IADD3 R9, P1, PT, R6, R3, RZ ;  /* 0x0000000306097210 */ /* 0x001fca0007f3e0ff */
[----:B-1234-:R-:W-:Y:S01]  /*8050*/  IMAD.X R10, RZ, RZ, R7, P1 ;  /* 0x000000ffff0a7224 */ /* 0x01efe200008e0607 */
[----:B------:R-:W-:-:S04]  /*8060*/  LEA R6, P1, R9, UR8, 0x2 ;  /* 0x0000000809067c11 */ /* 0x000fc8000f8210ff */
[----:B------:R-:W-:Y:S02]  /*8070*/  LEA.HI.X R7, R9, UR9, R10, 0x2, P1 ;  /* 0x0000000909077c11 */ /* 0x000fe400088f140a */
[----:B------:R-:W-:-:S05]  /*8080*/  LOP3.LUT R9, R0, 0x80000000, RZ, 0x3c, !PT ;  /* 0x8000000000097812 */ /* 0x000fca00078e3cff */
[----:B------:R0:W-:Y:S02]  /*8090*/  STG.E desc[UR6][R6.64+0x6000], R9 ;  /* 0x0060000906007986 */ /* 0x0001e4000c101906 */
.L_x_111:
[----:B------:R-:W-:Y:S05]  /*80a0*/  BSYNC.RECONVERGENT B0 ;  /* 0x0000000000007941 */ /* 0x000fea0003800200 */
.L_x_110:
[----:B------:R-:W-:Y:S01]  /*80b0*/  NOP ;  /* 0x0000000000007918 */ /* 0x000fe20000000000 */
.L_x_77:
[----:B------:R-:W5:Y:S01]  /*80c0*/  LDS R0, [R22] ;  /* 0x0000000016007984 */ /* 0x000f620000000800 */
[----:B------:R-:W5:Y:S03]  /*80d0*/  LDCU UR5, c[0x0][0x3c4] ;  /* 0x00007880ff0577ac */ /* 0x000f660008000800 */
[----:B01----:R-:W0:Y:S04]  /*80e0*/  LDS R6, [R22+0x600] ;  /* 0x0006000016067984 */ /* 0x003e280000000800 */
[----:B------:R-:W1:Y:S04]  /*80f0*/  LDS R7, [R22+0xc00] ;  /* 0x000c000016077984 */ /* 0x000e680000000800 */
[----:B------:R-:W1:Y:S04]  /*8100*/  LDS R8, [R22+0x1200] ;  /* 0x0012000016087984 */ /* 0x000e680000000800 */
[----:B------:R-:W1:Y:S04]  /*8110*/  LDS R9, [R22+0x1800] ;  /* 0x0018000016097984 */ /* 0x000e680000000800 */
[----:B--234-:R-:W2:Y:S04]  /*8120*/  LDS R10, [R22+0x1e00] ;  /* 0x001e0000160a7984 */ /* 0x01cea80000000800 */
[----:B------:R-:W3:Y:S04]  /*8130*/  LDS R11, [R22+0x2400] ;  /* 0x00240000160b7984 */ /* 0x000ee80000000800 */
[----:B------:R-:W4:Y:S04]  /*8140*/  LDS R12, [R22+0x2a00] ;  /* 0x002a0000160c7984 */ /* 0x000f280000000800 */
[----:B------:R-:W4:Y:S04]  /*8150*/  LDS R13, [R22+0x3000] ;  /* 0x00300000160d7984 */ /* 0x000f280000000800 */
[----:B------:R-:W4:Y:S04]  /*8160*/  LDS R14, [R22+0x3600] ;  /* 0x00360000160e7984 */ /* 0x000f280000000800 */
[----:B------:R-:W4:Y:S01]  /*8170*/  LDS R15, [R22+0x3c00] ;  /* 0x003c0000160f7984 */ /* 0x000f220000000800 */
[----:B-----5:R-:W-:-:S03]  /*8180*/  SHF.R.U32.HI R0, RZ, UR5, R0 ;  /* 0x00000005ff007c19 */ /* 0x020fc60008011600 */
[----:B------:R-:W5:Y:S01]  /*8190*/  LDS R16, [R22+0x4200] ;  /* 0x0042000016107984 */ /* 0x000f620000000800 */
[----:B0-----:R-:W-:-:S03]  /*81a0*/  SHF.R.U32.HI R6, RZ, UR5, R6 ;  /* 0x00000005ff067c19 */ /* 0x001fc60008011606 */
[----:B------:R-:W0:Y:S01]  /*81b0*/  LDS R17, [R22+0x4800] ;  /* 0x0048000016117984 */ /* 0x000e220000000800 */
[----:B-1----:R-:W-:-:S03]  /*81c0*/  SHF.R.U32.HI R7, RZ, UR5, R7 ;  /* 0x00000005ff077c19 */ /* 0x002fc60008011607 */
[----:B------:R-:W1:Y:S01]  /*81d0*/  LDS R18, [R22+0x4e00] ;  /* 0x004e000016127984 */ /* 0x000e620000000800 */
[----:B------:R-:W-:-:S03]  /*81e0*/  SHF.R.U32.HI R8, RZ, UR5, R8 ;  /* 0x00000005ff087c19 */ /* 0x000fc60008011608 */
[----:B------:R-:W1:Y:S01]  /*81f0*/  LDS R19, [R22+0x5400] ;  /* 0x0054000016137984 */ /* 0x000e620000000800 */
[----:B------:R-:W-:-:S03]  /*8200*/  SHF.R.U32.HI R9, RZ, UR5, R9 ;  /* 0x00000005ff097c19 */ /* 0x000fc60008011609 */
[----:B------:R-:W1:Y:S01]  /*8210*/  LDS R20, [R22+0x5a00] ;  /* 0x005a000016147984 */ /* 0x000e620000000800 */
[----:B--2---:R-:W-:-:S03]  /*8220*/  SHF.R.U32.HI R10, RZ, UR5, R10 ;  /* 0x00000005ff0a7c19 */ /* 0x004fc6000801160a */
[----:B------:R-:W2:Y:S01]  /*8230*/  LDS R21, [R22+0x6000] ;  /* 0x0060000016157984 */ /* 0x000ea20000000800 */
[----:B---3--:R-:W-:Y:S02]  /*8240*/  SHF.R.U32.HI R11, RZ, UR5, R11 ;  /* 0x00000005ff0b7c19 */ /* 0x008fe4000801160b */
[----:B----4-:R-:W-:Y:S02]  /*8250*/  SHF.R.U32.HI R12, RZ, UR5, R12 ;  /* 0x00000005ff0c7c19 */ /* 0x010fe4000801160c */
[----:B------:R-:W-:Y:S02]  /*8260*/  SHF.R.U32.HI R13, RZ, UR5, R13 ;  /* 0x00000005ff0d7c19 */ /* 0x000fe4000801160d */
[----:B------:R-:W-:Y:S02]  /*8270*/  SHF.R.U32.HI R43, RZ, UR5, R14 ;  /* 0x00000005ff2b7c19 */ /* 0x000fe4000801160e */
[----:B------:R-:W-:Y:S02]  /*8280*/  LOP3.LUT R14, R12, UR4, RZ, 0x30, !PT ;  /* 0x000000040c0e7c12 */ /* 0x000fe4000f8e30ff */
[----:B------:R-:W-:-:S02]  /*8290*/  SHF.R.U32.HI R44, RZ, UR5, R15 ;  /* 0x00000005ff2c7c19 */ /* 0x000fc4000801160f */
[----:B------:R-:W-:Y:S02]  /*82a0*/  LOP3.LUT R15, R11, UR4, RZ, 0x30, !PT ;  /* 0x000000040b0f7c12 */ /* 0x000fe4000f8e30ff */
[----:B-----5:R-:W-:Y:S02]  /*82b0*/  SHF.R.U32.HI R45, RZ, UR5, R16 ;  /* 0x00000005ff2d7c19 */ /* 0x020fe40008011610 */
[----:B------:R-:W-:Y:S02]  /*82c0*/  LOP3.LUT R16, R10, UR4, RZ, 0x30, !PT ;  /* 0x000000040a107c12 */ /* 0x000fe4000f8e30ff */
[----:B0-----:R-:W-:Y:S02]  /*82d0*/  SHF.R.U32.HI R46, RZ, UR5, R17 ;  /* 0x00000005ff2e7c19 */ /* 0x001fe40008011611 */
[----:B------:R-:W-:Y:S02]  /*82e0*/  LOP3.LUT R17, R9, UR4, RZ, 0x30, !PT ;  /* 0x0000000409117c12 */ /* 0x000fe4000f8e30ff */
[----:B-1----:R-:W-:-:S02]  /*82f0*/  SHF.R.U32.HI R47, RZ, UR5, R18 ;  /* 0x00000005ff2f7c19 */ /* 0x002fc40008011612 */
[----:B------:R-:W-:Y:S02]  /*8300*/  LOP3.LUT R18, R8, UR4, RZ, 0x30, !PT ;  /* 0x0000000408127c12 */ /* 0x000fe4000f8e30ff */
[----:B------:R-:W-:Y:S02]  /*8310*/  SHF.R.U32.HI R48, RZ, UR5, R19 ;  /* 0x00000005ff307c19 */ /* 0x000fe40008011613 */
[----:B------:R-:W-:Y:S02]  /*8320*/  LOP3.LUT R19, R7, UR4, RZ, 0x30, !PT ;  /* 0x0000000407137c12 */ /* 0x000fe4000f8e30ff */
[----:B------:R-:W-:Y:S02]  /*8330*/  SHF.R.U32.HI R49, RZ, UR5, R20 ;  /* 0x00000005ff317c19 */ /* 0x000fe40008011614 */
[----:B------:R-:W-:Y:S02]  /*8340*/  LOP3.LUT R20, R6, UR4, RZ, 0x30, !PT ;  /* 0x0000000406147c12 */ /* 0x000fe4000f8e30ff */
[----:B--2---:R-:W-:-:S02]  /*8350*/  SHF.R.U32.HI R50, RZ, UR5, R21 ;  /* 0x00000005ff327c19 */ /* 0x004fc40008011615 */
[----:B------:R-:W-:Y:S02]  /*8360*/  LOP3.LUT R21, R0, UR4, RZ, 0x30, !PT ;  /* 0x0000000400157c12 */ /* 0x000fe4000f8e30ff */
[----:B------:R-:W-:Y:S02]  /*8370*/  LOP3.LUT R13, R13, UR4, RZ, 0x30, !PT ;  /* 0x000000040d0d7c12 */ /* 0x000fe4000f8e30ff */
[----:B------:R-:W-:Y:S02]  /*8380*/  LOP3.LUT R12, R43, UR4, RZ, 0x30, !PT ;  /* 0x000000042b0c7c12 */ /* 0x000fe4000f8e30ff */
[----:B------:R-:W-:Y:S02]  /*8390*/  LOP3.LUT R11, R44, UR4, RZ, 0x30, !PT ;  /* 0x000000042c0b7c12 */ /* 0x000fe4000f8e30ff */
[----:B------:R-:W-:Y:S02]  /*83a0*/  LOP3.LUT R10, R45, UR4, RZ, 0x30, !PT ;  /* 0x000000042d0a7c12 */ /* 0x000fe4000f8e30ff */
[----:B------:R-:W-:-:S02]  /*83b0*/  LOP3.LUT R9, R46, UR4, RZ, 0x30, !PT ;  /* 0x000000042e097c12 */ /* 0x000fc4000f8e30ff */
[----:B------:R-:W-:Y:S02]  /*83c0*/  LOP3.LUT R8, R47, UR4, RZ, 0x30, !PT ;  /* 0x000000042f087c12 */ /* 0x000fe4000f8e30ff */
[----:B------:R-:W-:Y:S02]  /*83d0*/  LOP3.LUT R7, R48, UR4, RZ, 0x30, !PT ;  /* 0x0000000430077c12 */ /* 0x000fe4000f8e30ff */
[----:B------:R-:W-:Y:S02]  /*83e0*/  LOP3.LUT R6, R49, UR4, RZ, 0x30, !PT ;  /* 0x0000000431067c12 */ /* 0x000fe4000f8e30ff */
[----:B------:R-:W-:Y:S01]  /*83f0*/  LOP3.LUT R0, R50, UR4, RZ, 0x30, !PT ;  /* 0x0000000432007c12 */ /* 0x000fe2000f8e30ff */
[----:B------:R-:W-:Y:S06]  /*8400*/  @P0 BRA `(.L_x_112) ;  /* 0x0000000000640947 */ /* 0x000fec0003800000 */
[----:B------:R-:W0:Y:S01]  /*8410*/  LDCU.64 UR4, c[0x0][0x3b8] ;  /* 0x00007700ff0477ac */ /* 0x000e220008000a00 */
[----:B------:R-:W-:Y:S01]  /*8420*/  IMAD R5, R42, 0x1980, RZ ;  /* 0x000019802a057824 */ /* 0x000fe200078e02ff */
[----:B------:R-:W-:-:S04]  /*8430*/  LOP3.LUT R2, R41, 0x1f, R3, 0xf8, !PT ;  /* 0x0000001f29027812 */ /* 0x000fc800078ef803 */
[----:B------:R-:W-:-:S04]  /*8440*/  IADD3 R3, P1, PT, R5, R2, RZ ;  /* 0x0000000205037210 */ /* 0x000fc80007f3e0ff */
[----:B------:R-:W-:Y:S02]  /*8450*/  LEA.HI.X.SX32 R4, R5, RZ, 0x1, P1 ;  /* 0x000000ff05047211 */ /* 0x000fe400008f0eff */
[----:B0-----:R-:W-:-:S04]  /*8460*/  LEA R2, P1, R3, UR4, 0x2 ;  /* 0x0000000403027c11 */ /* 0x001fc8000f8210ff */
        /* <DEDUP_REMOVED lines=19> */
.L_x_112:
[----:B------:R-:W-:Y:S01]  /*85a0*/  IMAD.IADD R60, R23, 0x1, -R54 ;  /* 0x00000001173c7824 */ /* 0x000fe200078e0a36 */
[----:B------:R-:W0:Y:S01]  /*85b0*/  LDCU.64 UR4, c[0x0][0x3b8] ;  /* 0x00007700ff0477ac */ /* 0x000e220008000a00 */
[----:B------:R-:W-:-:S03]  /*85c0*/  VIADD R3, R57, 0x20 ;  /* 0x0000002039037836 */ /* 0x000fc60000000000 */
[-C--:B------:R-:W-:Y:S02]  /*85d0*/  ISETP.GE.AND P2, PT, R57, R60.reuse, PT ;  /* 0x0000003c3900720c */ /* 0x080fe40003f46270 */
[----:B------:R-:W-:Y:S01]  /*85e0*/  ISETP.GE.AND P1, PT, R3, R60, PT ;  /* 0x0000003c0300720c */ /* 0x000fe20003f26270 */
[----:B------:R-:W-:-:S05]  /*85f0*/  VIADD R3, R57, 0x40 ;  /* 0x0000004039037836 */ /* 0x000fca0000000000 */
[----:B------:R-:W-:Y:S01]  /*8600*/  ISETP.GE.AND P5, PT, R3, R60, PT ;  /* 0x0000003c0300720c */ /* 0x000fe20003fa6270 */
[----:B------:R-:W-:-:S05]  /*8610*/  VIADD R3, R57, 0x60 ;  /* 0x0000006039037836 */ /* 0x000fca0000000000 */
[----:B------:R-:W-:Y:S01]  /*8620*/  ISETP.GE.AND P4, PT, R3, R60, PT ;  /* 0x0000003c0300720c */ /* 0x000fe20003f86270 */
[----:B------:R-:W-:Y:S01]  /*8630*/  VIADD R3, R57, 0x80 ;  /* 0x0000008039037836 */ /* 0x000fe20000000000 */
[----:B0-----:R-:W-:Y:S01]  /*8640*/  IADD3 R2, P6, PT, R5, UR4, RZ ;  /* 0x0000000405027c10 */ /* 0x001fe2000ffde0ff */
[----:B------:R-:W-:-:S03]  /*8650*/  VIADD R5, R57, 0xa0 ;  /* 0x000000a039057836 */ /* 0x000fc60000000000 */
[-C--:B------:R-:W-:Y:S02]  /*8660*/  ISETP.GE.AND P3, PT, R3, R60.reuse, PT ;  /* 0x0000003c0300720c */ /* 0x080fe40003f66270 */
[----:B------:R-:W-:Y:S02]  /*8670*/  IADD3.X R3, PT, PT, R4, UR5, RZ, P6, !PT ;  /* 0x0000000504037c10 */ /* 0x000fe4000b7fe4ff */
[-C--:B------:R-:W-:Y:S01]  /*8680*/  ISETP.GE.AND P6, PT, R5, R60.reuse, PT ;  /* 0x0000003c0500720c */ /* 0x080fe20003fc6270 */
[----:B------:R-:W-:Y:S02]  /*8690*/  VIADD R5, R57, 0xc0 ;  /* 0x000000c039057836 */ /* 0x000fe40000000000 */
[----:B------:R-:W5:Y:S03]  /*86a0*/  @!P2 LDG.E R41, desc[UR6][R2.64] ;  /* 0x000000060229a981 */ /* 0x000f66000c1e1900 */
[-C--:B------:R-:W-:Y:S01]  /*86b0*/  ISETP.GE.AND P2, PT, R5, R60.reuse, PT ;  /* 0x0000003c0500720c */ /* 0x080fe20003f46270 */
[----:B------:R-:W-:Y:S01]  /*86c0*/  VIADD R5, R57, 0xe0 ;  /* 0x000000e039057836 */ /* 0x000fe20000000000 */
[----:B------:R-:W5:Y:S04]  /*86d0*/  @!P1 LDG.E R44, desc[UR6][R2.64+0x80] ;  /* 0x00008006022c9981 */ /* 0x000f68000c1e1900 */
[----:B------:R-:W-:Y:S01]  /*86e0*/  ISETP.GE.AND P1, PT, R5, R60, PT ;  /* 0x0000003c0500720c */ /* 0x000fe20003f26270 */
[----:B------:R-:W-:Y:S01]  /*86f0*/  VIADD R59, R57, 0x100 ;  /* 0x00000100393b7836 */ /* 0x000fe20000000000 */
[----:B------:R-:W5:Y:S04]  /*8700*/  @!P5 LDG.E R43, desc[UR6][R2.64+0x100] ;  /* 0x00010006022bd981 */ /* 0x000f68000c1e1900 */
[----:B------:R-:W5:Y:S04]  /*8710*/  @!P4 LDG.E R46, desc[UR6][R2.64+0x180] ;  /* 0x00018006022ec981 */ /* 0x000f68000c1e1900 */
[----:B------:R-:W5:Y:S03]  /*8720*/  @!P2 LDG.E R47, desc[UR6][R2.64+0x300] ;  /* 0x00030006022fa981 */ /* 0x000f66000c1e1900 */
[C---:B------:R-:W-:Y:S01]  /*8730*/  @!P1 IADD3 R5, P2, PT, R54.reuse, R57, RZ ;  /* 0x0000003936059210 */ /* 0x040fe20007f5e0ff */
[----:B------:R-:W5:Y:S03]  /*8740*/  @!P3 LDG.E R45, desc[UR6][R2.64+0x200] ;  /* 0x00020006022db981 */ /* 0x000f66000c1e1900 */
[----:B------:R-:W-:Y:S01]  /*8750*/  @!P1 LEA.HI.X.SX32 R62, R54, RZ, 0x1, P2 ;  /* 0x000000ff363e9211 */ /* 0x000fe200010f0eff */
[----:B------:R0:W5:Y:S01]  /*8760*/  @!P6 LDG.E R48, desc[UR6][R2.64+0x280] ;  /* 0x000280060230e981 */ /* 0x000162000c1e1900 */
[----:B------:R-:W-:-:S04]  /*8770*/  @!P1 LEA R4, P2, R5, UR4, 0x2 ;  /* 0x0000000405049c11 */ /* 0x000fc8000f8410ff */
[----:B------:R-:W-:-:S05]  /*8780*/  @!P1 LEA.HI.X R5, R5, UR5, R62, 0x2, P2 ;  /* 0x0000000505059c11 */ /* 0x000fca00090f143e */
[----:B------:R1:W5:Y:S01]  /*8790*/  @!P1 LDG.E R50, desc[UR6][R4.64+0x380] ;  /* 0x0003800604329981 */ /* 0x000362000c1e1900 */
[----:B------:R-:W-:-:S13]  /*87a0*/  ISETP.GE.AND P1, PT, R59, R60, PT ;  /* 0x0000003c3b00720c */ /* 0x000fda0003f26270 */
[----:B------:R-:W-:-:S04]  /*87b0*/  @!P1 IADD3 R59, P2, PT, R54, R57, RZ ;  /* 0x00000039363b9210 */ /* 0x000fc80007f5e0ff */
[----:B------:R-:W-:Y:S02]  /*87c0*/  @!P1 LEA.HI.X.SX32 R62, R54, RZ, 0x1, P2 ;  /* 0x000000ff363e9211 */ /* 0x000fe400010f0eff */
[----:B0-----:R-:W-:-:S04]  /*87d0*/  @!P1 LEA R2, P2, R59, UR4, 0x2 ;  /* 0x000000043b029c11 */ /* 0x001fc8000f8410ff */
[----:B------:R-:W-:Y:S01]  /*87e0*/  @!P1 LEA.HI.X R3, R59, UR5, R62, 0x2, P2 ;  /* 0x000000053b039c11 */ /* 0x000fe200090f143e */
[----:B------:R-:W-:-:S04]  /*87f0*/  VIADD R59, R57, 0x120 ;  /* 0x00000120393b7836 */ /* 0x000fc80000000000 */
[----:B------:R0:W5:Y:S01]  /*8800*/  @!P1 LDG.E R49, desc[UR6][R2.64+0x400] ;  /* 0x0004000602319981 */ /* 0x000162000c1e1900 */
[----:B------:R-:W-:-:S13]  /*8810*/  ISETP.GE.AND P1, PT, R59, R60, PT ;  /* 0x0000003c3b00720c */ /* 0x000fda0003f26270 */
[----:B------:R-:W-:-:S04]  /*8820*/  @!P1 IADD3 R59, P2, PT, R54, R57, RZ ;  /* 0x00000039363b9210 */ /* 0x000fc80007f5e0ff */
[----:B------:R-:W-:Y:S02]  /*8830*/  @!P1 LEA.HI.X.SX32 R62, R54, RZ, 0x1, P2 ;  /* 0x000000ff363e9211 */ /* 0x000fe400010f0eff */
[----:B-1----:R-:W-:-:S04]  /*8840*/  @!P1 LEA R4, P2, R59, UR4, 0x2 ;  /* 0x000000043b049c11 */ /* 0x002fc8000f8410ff */
[----:B------:R-:W-:Y:S01]  /*8850*/  @!P1 LEA.HI.X R5, R59, UR5, R62, 0x2, P2 ;  /* 0x000000053b059c11 */ /* 0x000fe200090f143e */
[----:B------:R-:W-:-:S04]  /*8860*/  VIADD R59, R57, 0x140 ;  /* 0x00000140393b7836 */ /* 0x000fc80000000000 */
        /* <DEDUP_REMOVED lines=9> */
[----:B------:R-:W-:-:S05]  /*8900*/  @!P1 IMAD R62, R42, 0x1980, RZ ;  /* 0x000019802a3e9824 */ /* 0x000fca00078e02ff */
[----:B-1----:R-:W-:-:S04]  /*8910*/  @!P1 IADD3 R5, P2, PT, R62, R57, RZ ;  /* 0x000000393e059210 */ /* 0x002fc80007f5e0ff */
[----:B------:R-:W-:Y:S02]  /*8920*/  @!P1 LEA.HI.X.SX32 R62, R62, RZ, 0x1, P2 ;  /* 0x000000ff3e3e9211 */ /* 0x000fe400010f0eff */
[----:B------:R-:W-:Y:S01]  /*8930*/  @!P1 LEA R4, P2, R5, UR4, 0x2 ;  /* 0x0000000405049c11 */ /* 0x000fe2000f8410ff */
[----:B------:R-:W-:-:S03]  /*8940*/  VIADD R59, R57, 0x180 ;  /* 0x00000180393b7836 */ /* 0x000fc60000000000 */
[----:B------:R-:W-:-:S05]  /*8950*/  @!P1 LEA.HI.X R5, R5, UR5, R62, 0x2, P2 ;  /* 0x0000000505059c11 */ /* 0x000fca00090f143e */
[----:B------:R1:W5:Y:S01]  /*8960*/  @!P1 LDG.E R56, desc[UR6][R4.64+0x580] ;  /* 0x0005800604389981 */ /* 0x000362000c1e1900 */
[----:B------:R-:W-:-:S13]  /*8970*/  ISETP.GE.AND P1, PT, R59, R60, PT ;  /* 0x0000003c3b00720c */ /* 0x000fda0003f26270 */
[----:B0-----:R-:W-:-:S05]  /*8980*/  @!P1 IMAD R2, R42, 0x1980, RZ ;  /* 0x000019802a029824 */ /* 0x001fca00078e02ff */
[----:B------:R-:W-:-:S04]  /*8990*/  @!P1 IADD3 R3, P2, PT, R2, R57, RZ ;  /* 0x0000003902039210 */ /* 0x000fc80007f5e0ff */
[----:B------:R-:W-:Y:S02]  /*89a0*/  @!P1 LEA.HI.X.SX32 R62, R2, RZ, 0x1, P2 ;  /* 0x000000ff023e9211 */ /* 0x000fe400010f0eff */
[----:B------:R-:W-:Y:S01]  /*89b0*/  @!P1 LEA R2, P2, R3, UR4, 0x2 ;  /* 0x0000000403029c11 */ /* 0x000fe2000f8410ff */
[----:B------:R-:W-:-:S03]  /*89c0*/  VIADD R59, R57, 0x1a0 ;  /* 0x000001a0393b7836 */ /* 0x000fc60000000000 */
[----:B------:R-:W-:-:S05]  /*89d0*/  @!P1 LEA.HI.X R3, R3, UR5, R62, 0x2, P2 ;  /* 0x0000000503039c11 */ /* 0x000fca00090f143e */
[----:B------:R0:W5:Y:S01]  /*89e0*/  @!P1 LDG.E R53, desc[UR6][R2.64+0x600] ;  /* 0x0006000602359981 */ /* 0x000162000c1e1900 */
[----:B------:R-:W-:-:S13]  /*89f0*/  ISETP.GE.AND P1, PT, R59, R60, PT ;  /* 0x0000003c3b00720c */ /* 0x000fda0003f26270 */
[----:B-1----:R-:W-:-:S05]  /*8a00*/  @!P1 IMAD R4, R42, 0x1980, RZ ;  /* 0x000019802a049824 */ /* 0x002fca00078e02ff */
[----:B------:R-:W-:-:S04]  /*8a10*/  @!P1 IADD3 R5, P2, PT, R4, R57, RZ ;  /* 0x0000003904059210 */ /* 0x000fc80007f5e0ff */
[----:B------:R-:W-:Y:S02]  /*8a20*/  @!P1 LEA.HI.X.SX32 R62, R4, RZ, 0x1, P2 ;  /* 0x000000ff043e9211 */ /* 0x000fe400010f0eff */
[----:B------:R-:W-:Y:S01]  /*8a30*/  @!P1 LEA R4, P2, R5, UR4, 0x2 ;  /* 0x0000000405049c11 */ /* 0x000fe2000f8410ff */
[----:B------:R-:W-:-:S03]  /*8a40*/  VIADD R59, R57, 0x1c0 ;  /* 0x000001c0393b7836 */ /* 0x000fc60000000000 */
[----:B------:R-:W-:-:S05]  /*8a50*/  @!P1 LEA.HI.X R5, R5, UR5, R62, 0x2, P2 ;  /* 0x0000000505059c11 */ /* 0x000fca00090f143e */
[----:B------:R1:W5:Y:S01]  /*8a60*/  @!P1 LDG.E R54, desc[UR6][R4.64+0x680] ;  /* 0x0006800604369981 */ /* 0x000362000c1e1900 */
[----:B------:R-:W-:Y:S01]  /*8a70*/  ISETP.GE.AND P1, PT, R59, R60, PT ;  /* 0x0000003c3b00720c */ /* 0x000fe20003f26270 */
[----:B------:R-:W-:-:S05]  /*8a80*/  VIADD R59, R57, 0x200 ;  /* 0x00000200393b7836 */ /* 0x000fca0000000000 */
[----:B------:R-:W-:-:S07]  /*8a90*/  ISETP.GE.AND P3, PT, R59, R60, PT ;  /* 0x0000003c3b00720c */ /* 0x000fce0003f66270 */
[----:B0-----:R-:W-:-:S05]  /*8aa0*/  @!P1 IMAD R2, R42, 0x1980, RZ ;  /* 0x000019802a029824 */ /* 0x001fca00078e02ff */
[C---:B------:R-:W-:Y:S01]  /*8ab0*/  @!P1 IADD3 R3, P2, PT, R2.reuse, R57, RZ ;  /* 0x0000003902039210 */ /* 0x040fe20007f5e0ff */
[----:B------:R-:W0:Y:S03]  /*8ac0*/  @!P3 S2R R59, SR_TID.X ;  /* 0x00000000003bb919 */ /* 0x000e260000002100 */
[----:B------:R-:W-:Y:S02]  /*8ad0*/  @!P1 LEA.HI.X.SX32 R62, R2, RZ, 0x1, P2 ;  /* 0x000000ff023e9211 */ /* 0x000fe400010f0eff */
[----:B------:R-:W-:Y:S01]  /*8ae0*/  @!P1 LEA R2, P2, R3, UR4, 0x2 ;  /* 0x0000000403029c11 */ /* 0x000fe2000f8410ff */
[----:B-1----:R-:W-:-:S03]  /*8af0*/  VIADD R5, R57, 0x1e0 ;  /* 0x000001e039057836 */ /* 0x002fc60000000000 */
[----:B------:R-:W-:-:S05]  /*8b00*/  @!P1 LEA.HI.X R3, R3, UR5, R62, 0x2, P2 ;  /* 0x0000000503039c11 */ /* 0x000fca00090f143e */
[----:B------:R0:W5:Y:S01]  /*8b10*/  @!P1 LDG.E R51, desc[UR6][R2.64+0x700] ;  /* 0x0007000602339981 */ /* 0x000162000c1e1900 */
[----:B------:R-:W-:-:S13]  /*8b20*/  ISETP.GE.AND P1, PT, R5, R60, PT ;  /* 0x0000003c0500720c */ /* 0x000fda0003f26270 */
[----:B------:R-:W-:-:S05]  /*8b30*/  @!P1 IMAD R4, R42, 0x1980, RZ ;  /* 0x000019802a049824 */ /* 0x000fca00078e02ff */
[C---:B------:R-:W-:Y:S02]  /*8b40*/  @!P1 IADD3 R5, P2, PT, R4.reuse, R57, RZ ;  /* 0x0000003904059210 */ /* 0x040fe40007f5e0ff */
[----:B0-----:R-:W-:Y:S02]  /*8b50*/  @!P3 LOP3.LUT R2, R59, 0x3e0, RZ, 0xc0, !PT ;  /* 0x000003e03b02b812 */ /* 0x001fe400078ec0ff */
[----:B------:R-:W-:Y:S02]  /*8b60*/  @!P1 LEA.HI.X.SX32 R60, R4, RZ, 0x1, P2 ;  /* 0x000000ff043c9211 */ /* 0x000fe400010f0eff */
[----:B------:R-:W-:Y:S02]  /*8b70*/  @!P1 LEA R4, P2, R5, UR4, 0x2 ;  /* 0x0000000405049c11 */ /* 0x000fe4000f8410ff */
[----:B------:R-:W-:Y:S01]  /*8b80*/  @!P3 LOP3.LUT R59, R59, 0x1f, RZ, 0xc0, !PT ;  /* 0x0000001f3b3bb812 */ /* 0x000fe200078ec0ff */
[----:B------:R-:W-:Y:S01]  /*8b90*/  @!P3 IMAD R3, R42, 0x1980, RZ ;  /* 0x000019802a03b824 */ /* 0x000fe200078e02ff */
[----:B------:R-:W-:-:S03]  /*8ba0*/  @!P1 LEA.HI.X R5, R5, UR5, R60, 0x2, P2 ;  /* 0x0000000505059c11 */ /* 0x000fc600090f143c */
[----:B------:R-:W-:Y:S02]  /*8bb0*/  @!P3 IMAD R2, R2, 0x11, R59 ;  /* 0x000000110202b824 */ /* 0x000fe400078e023b */
[----:B------:R1:W5:Y:S03]  /*8bc0*/  @!P1 LDG.E R58, desc[UR6][R4.64+0x780] ;  /* 0x00078006043a9981 */ /* 0x000366000c1e1900 */
[----:B------:R-:W-:-:S04]  /*8bd0*/  @!P3 IADD3 R59, P1, PT, R3, R2, RZ ;  /* 0x00000002033bb210 */ /* 0x000fc80007f3e0ff */
[----:B------:R-:W-:Y:S02]  /*8be0*/  @!P3 LEA.HI.X.SX32 R60, R3, RZ, 0x1, P1 ;  /* 0x000000ff033cb211 */ /* 0x000fe400008f0eff */
[----:B------:R-:W-:-:S04]  /*8bf0*/  @!P3 LEA R2, P1, R59, UR4, 0x2 ;  /* 0x000000043b02bc11 */ /* 0x000fc8000f8210ff */
[----:B------:R-:W-:-:S05]  /*8c00*/  @!P3 LEA.HI.X R3, R59, UR5, R60, 0x2, P1 ;  /* 0x000000053b03bc11 */ /* 0x000fca00088f143c */
[----:B------:R1:W5:Y:S04]  /*8c10*/  @!P3 LDG.E R57, desc[UR6][R2.64+0x800] ;  /* 0x000800060239b981 */ /* 0x000368000c1e1900 */
.L_x_113:
[----:B------:R-:W-:Y:S08]  /*8c20*/  BAR.SYNC.DEFER_BLOCKING 0x0 ;  /* 0x0000000000007b1d */ /* 0x000ff00000010000 */
[----:B------:R-:W2:Y:S01]  /*8c30*/  S2UR UR5, SR_CgaCtaId ;  /* 0x00000000000579c3 */ /* 0x000ea20000008800 */
[----:B------:R-:W-:Y:S01]  /*8c40*/  UMOV UR4, 0x400 ;  /* 0x0000040000047882 */ /* 0x000fe20000000000 */
[----:B01----:R-:W0:Y:S01]  /*8c50*/  S2R R2, SR_TID.X ;  /* 0x0000000000027919 */ /* 0x003e220000002100 */
[----:B-----5:R1:W-:Y:S04]  /*8c60*/  STS [R40+-0x4], R41 ;  /* 0xfffffc2928007388 */ /* 0x0203e80000000800 */
[----:B------:R1:W-:Y:S01]  /*8c70*/  STS [R39+-0x4], R44 ;  /* 0xfffffc2c27007388 */ /* 0x0003e20000000800 */
[----:B--2---:R-:W-:-:S03]  /*8c80*/  ULEA UR4, UR5, UR4, 0x18 ;  /* 0x0000000405047291 */ /* 0x004fc6000f8ec0ff */
[----:B------:R1:W-:Y:S04]  /*8c90*/  STS [R38+-0x4], R43 ;  /* 0xfffffc2b26007388 */ /* 0x0003e80000000800 */
        /* <DEDUP_REMOVED lines=13> */
[----:B------:R1:W-:Y:S01]  /*8d70*/  STS [R24+-0x4], R57 ;  /* 0xfffffc3918007388 */ /* 0x0003e20000000800 */
[----:B------:R-:W-:Y:S06]  /*8d80*/  BAR.SYNC.DEFER_BLOCKING 0x0 ;  /* 0x0000000000007b1d */ /* 0x000fec0000010000 */
[----:B0-----:R-:W-:Y:S05]  /*8d90*/  @P0 BRA `(.L_x_114) ;  /* 0x00000008006c0947 */ /* 0x001fea0003800000 */
[----:B------:R-:W-:Y:S01]  /*8da0*/  LEA R21, R21, UR4, 0x3 ;  /* 0x0000000415157c11 */ /* 0x000fe2000f8e18ff */
[----:B------:R-:W-:Y:S01]  /*8db0*/  LDS R3, [R22] ;  /* 0x0000000016037984 */ /* 0x000fe20000000800 */
[----:B------:R-:W0:Y:S01]  /*8dc0*/  LDCU.64 UR8, c[0x0][0x3b0] ;  /* 0x00007600ff0877ac */ /* 0x000e220008000a00 */
[----:B-1----:R-:W-:Y:S02]  /*8dd0*/  LEA R26, R20, UR4, 0x3 ;  /* 0x00000004141a7c11 */ /* 0x002fe4000f8e18ff */
[----:B------:R-:W1:Y:S01]  /*8de0*/  LDS.64 R4, [R21+0x6600] ;  /* 0x0066000015047984 */ /* 0x000e620000000a00 */
[----:B------:R-:W-:Y:S02]  /*8df0*/  LEA R19, R19, UR4, 0x3 ;  /* 0x0000000413137c11 */ /* 0x000fe4000f8e18ff */
[----:B------:R-:W-:Y:S02]  /*8e00*/  LEA R17, R17, UR4, 0x3 ;  /* 0x0000000411117c11 */ /* 0x000fe4000f8e18ff */
[----:B------:R-:W-:-:S02]  /*8e10*/  LEA R15, R15, UR4, 0x3 ;  /* 0x000000040f0f7c11 */ /* 0x000fc4000f8e18ff */
[----:B------:R-:W-:Y:S02]  /*8e20*/  LEA R13, R13, UR4, 0x3 ;  /* 0x000000040d0d7c11 */ /* 0x000fe4000f8e18ff */
[----:B------:R-:W-:Y:S02]  /*8e30*/  LEA R11, R11, UR4, 0x3 ;  /* 0x000000040b0b7c11 */ /* 0x000fe4000f8e18ff */
[----:B------:R-:W-:Y:S02]  /*8e40*/  LEA R9, R9, UR4, 0x3 ;  /* 0x0000000409097c11 */ /* 0x000fe4000f8e18ff */
[----:B------:R-:W-:Y:S02]  /*8e50*/  LEA R7, R7, UR4, 0x3 ;  /* 0x0000000407077c11 */ /* 0x000fe4000f8e18ff */
[----:B-1----:R-:W-:-:S05]  /*8e60*/  IADD3 R4, P0, PT, R4, R2, RZ ;  /* 0x0000000204047210 */ /* 0x002fca0007f1e0ff */
[----:B------:R-:W-:Y:S01]  /*8e70*/  IMAD.X R5, RZ, RZ, R5, P0 ;  /* 0x000000ffff057224 */ /* 0x000fe200000e0605 */
[----:B0-----:R-:W-:-:S04]  /*8e80*/  LEA R24, P0, R4, UR8, 0x2 ;  /* 0x0000000804187c11 */ /* 0x001fc8000f8010ff */
[----:B------:R-:W-:-:S05]  /*8e90*/  LEA.HI.X R25, R4, UR9, R5, 0x2, P0 ;  /* 0x0000000904197c11 */ /* 0x000fca00080f1405 */
[----:B------:R-:W-:Y:S01]  /*8ea0*/  STG.E desc[UR6][R24.64], R3 ;  /* 0x0000000318007986 */ /* 0x000fe2000c101906 */
[----:B------:R-:W-:-:S03]  /*8eb0*/  NOP ;  /* 0x0000000000007918 */ /* 0x000fc60000000000 */
[----:B------:R0:W1:Y:S04]  /*8ec0*/  LDS.64 R4, [R26+0x6600] ;  /* 0x006600001a047984 */ /* 0x0000680000000a00 */
[----:B------:R-:W2:Y:S01]  /*8ed0*/  LDS R23, [R22+0x600] ;  /* 0x0006000016177984 */ /* 0x000ea20000000800 */
[----:B0-----:R-:W-:Y:S02]  /*8ee0*/  LEA R26, R18, UR4, 0x3 ;  /* 0x00000004121a7c11 */ /* 0x001fe4000f8e18ff */
[----:B-1----:R-:W-:-:S05]  /*8ef0*/  IADD3 R4, P0, PT, R4, R2, RZ ;  /* 0x0000000204047210 */ /* 0x002fca0007f1e0ff */
[----:B------:R-:W-:Y:S01]  /*8f00*/  IMAD.X R5, RZ, RZ, R5, P0 ;  /* 0x000000ffff057224 */ /* 0x000fe200000e0605 */
[----:B------:R-:W-:-:S04]  /*8f10*/  LEA R20, P0, R4, UR8, 0x2 ;  /* 0x0000000804147c11 */ /* 0x000fc8000f8010ff */
[----:B------:R-:W-:-:S05]  /*8f20*/  LEA.HI.X R21, R4, UR9, R5, 0x2, P0 ;  /* 0x0000000904157c11 */ /* 0x000fca00080f1405 */
[----:B--2---:R-:W-:Y:S01]  /*8f30*/  STG.E desc[UR6][R20.64+0x600], R23 ;  /* 0x0006001714007986 */ /* 0x004fe2000c101906 */
[----:B------:R-:W-:-:S03]  /*8f40*/  NOP ;  /* 0x0000000000007918 */ /* 0x000fc60000000000 */
[----:B------:R-:W0:Y:S04]  /*8f50*/  LDS.64 R4, [R19+0x6600] ;  /* 0x0066000013047984 */ /* 0x000e280000000a00 */
[----:B------:R-:W1:Y:S01]  /*8f60*/  LDS R3, [R22+0xc00] ;  /* 0x000c000016037984 */ /* 0x000e620000000800 */
[----:B0-----:R-:W-:-:S05]  /*8f70*/  IADD3 R4, P0, PT, R4, R2, RZ ;  /* 0x0000000204047210 */ /* 0x001fca0007f1e0ff */
[----:B------:R-:W-:Y:S01]  /*8f80*/  IMAD.X R5, RZ, RZ, R5, P0 ;  /* 0x000000ffff057224 */ /* 0x000fe200000e0605 */
[----:B------:R-:W-:-:S04]  /*8f90*/  LEA R24, P0, R4, UR8, 0x2 ;  /* 0x0000000804187c11 */ /* 0x000fc8000f8010ff */
[----:B------:R-:W-:-:S05]  /*8fa0*/  LEA.HI.X R25, R4, UR9, R5, 0x2, P0 ;  /* 0x0000000904197c11 */ /* 0x000fca00080f1405 */
[----:B-1----:R0:W-:Y:S01]  /*8fb0*/  STG.E desc[UR6][R24.64+0xc00], R3 ;  /* 0x000c000318007986 */ /* 0x0021e2000c101906 */
[----:B------:R-:W-:-:S03]  /*8fc0*/  NOP ;  /* 0x0000000000007918 */ /* 0x000fc60000000000 */
[----:B------:R-:W1:Y:S04]  /*8fd0*/  LDS.64 R4, [R26+0x6600] ;  /* 0x006600001a047984 */ /* 0x000e680000000a00 */
        /* <DEDUP_REMOVED lines=99> */
[----:B-1----:R-:W-:Y:S01]  /*9610*/  STG.E desc[UR6][R10.64+0x5400], R3 ;  /* 0x005400030a007986 */ /* 0x002fe2000c101906 */
[----:B------:R-:W-:-:S03]  /*9620*/  NOP ;  /* 0x0000000000007918 */ /* 0x000fc60000000000 */
[----:B------:R-:W0:Y:S04]  /*9630*/  LDS.64 R4, [R12+0x6600] ;  /* 0x006600000c047984 */ /* 0x000e280000000a00 */
[----:B------:R-:W1:Y:S01]  /*9640*/  LDS R9, [R22+0x5a00] ;  /* 0x005a000016097984 */ /* 0x000e620000000800 */
[----:B0-----:R-:W-:-:S05]  /*9650*/  IADD3 R4, P0, PT, R4, R2, RZ ;  /* 0x0000000204047210 */ /* 0x001fca0007f1e0ff */
[----:B------:R-:W-:Y:S01]  /*9660*/  IMAD.X R5, RZ, RZ, R5, P0 ;  /* 0x000000ffff057224 */ /* 0x000fe200000e0605 */
[----:B------:R-:W-:-:S04]  /*9670*/  LEA R6, P0, R4, UR8, 0x2 ;  /* 0x0000000804067c11 */ /* 0x000fc8000f8010ff */
[----:B------:R-:W-:Y:S02]  /*9680*/  LEA.HI.X R7, R4, UR9, R5, 0x2, P0 ;  /* 0x0000000904077c11 */ /* 0x000fe400080f1405 */
[----:B------:R-:W-:-:S03]  /*9690*/  LEA R4, R0, UR4, 0x3 ;  /* 0x0000000400047c11 */ /* 0x000fc6000f8e18ff */
[----:B-1----:R-:W-:Y:S01]  /*96a0*/  STG.E desc[UR6][R6.64+0x5a00], R9 ;  /* 0x005a000906007986 */ /* 0x002fe2000c101906 */
        /* <DEDUP_REMOVED lines=8> */
[----:B------:R-:W-:Y:S01]  /*9730*/  NOP ;  /* 0x0000000000007918 */ /* 0x000fe20000000000 */
[----:B------:R-:W-:Y:S05]  /*9740*/  EXIT ;  /* 0x000000000000794d */ /* 0x000fea0003800000 */
.L_x_114:
[----:B------:R-:W-:Y:S01]  /*9750*/  LEA R21, R21, UR4, 0x3 ;  /* 0x0000000415157c11 */ /* 0x000fe2000f8e18ff */
[----:B------:R-:W-:Y:S01]  /*9760*/  IMAD R23, R42, -0x1980, R23 ;  /* 0xffffe6802a177824 */ /* 0x000fe200078e0217 */
[----:B-1----:R-:W-:Y:S01]  /*9770*/  LEA R26, R20, UR4, 0x3 ;  /* 0x00000004141a7c11 */ /* 0x002fe2000f8e18ff */
[C---:B------:R-:W-:Y:S01]  /*9780*/  VIADD R20, R2.reuse, 0x180 ;  /* 0x0000018002147836 */ /* 0x040fe20000000000 */
[----:B------:R-:W-:Y:S01]  /*9790*/  LEA R19, R19, UR4, 0x3 ;  /* 0x0000000413137c11 */ /* 0x000fe2000f8e18ff */
[----:B------:R-:W0:Y:S01]  /*97a0*/  LDS.64 R4, [R21+0x6600] ;  /* 0x0066000015047984 */ /* 0x000e220000000a00 */
[----:B------:R-:W-:Y:S02]  /*97b0*/  ISETP.GE.AND P1, PT, R2, R23, PT ;  /* 0x000000170200720c */ /* 0x000fe40003f26270 */
[----:B------:R-:W-:Y:S02]  /*97c0*/  LEA R17, R17, UR4, 0x3 ;  /* 0x0000000411117c11 */ /* 0x000fe4000f8e18ff */
[----:B------:R-:W-:-:S02]  /*97d0*/  LEA R15, R15, UR4, 0x3 ;  /* 0x000000040f0f7c11 */ /* 0x000fc4000f8e18ff */
[----:B------:R-:W-:Y:S02]  /*97e0*/  LEA R13, R13, UR4, 0x3 ;  /* 0x000000040d0d7c11 */ /* 0x000fe4000f8e18ff */
[----:B------:R-:W-:Y:S02]  /*97f0*/  LEA R11, R11, UR4, 0x3 ;  /* 0x000000040b0b7c11 */ /* 0x000fe4000f8e18ff */
[----:B------:R-:W-:Y:S02]  /*9800*/  LEA R9, R9, UR4, 0x3 ;  /* 0x0000000409097c11 */ /* 0x000fe4000f8e18ff */
[----:B------:R-:W-:Y:S01]  /*9810*/  LEA R7, R7, UR4, 0x3 ;  /* 0x0000000407077c11 */ /* 0x000fe2000f8e18ff */
[----:B------:R-:W1:Y:S01]  /*9820*/  @!P1 LDS R3, [R22] ;  /* 0x0000000016039984 */ /* 0x000e620000000800 */
[----:B------:R-:W2:Y:S01]  /*9830*/  @!P1 LDC.64 R24, c[0x0][0x3b0] ;  /* 0x0000ec00ff189b82 */ /* 0x000ea20000000a00 */
[----:B0-----:R-:W-:-:S05]  /*9840*/  @!P1 IADD3 R4, P0, PT, R4, R2, RZ ;  /* 0x0000000204049210 */ /* 0x001fca0007f1e0ff */
[----:B------:R-:W-:Y:S01]  /*9850*/  @!P1 IMAD.X R5, RZ, RZ, R5, P0 ;  /* 0x000000ffff059224 */ /* 0x000fe200000e0605 */
[----:B--2---:R-:W-:-:S04]  /*9860*/  @!P1 LEA R24, P0, R4, R24, 0x2 ;  /* 0x0000001804189211 */ /* 0x004fc800078010ff */
[----:B------:R-:W-:-:S05]  /*9870*/  @!P1 LEA.HI.X R25, R4, R25, R5, 0x2, P0 ;  /* 0x0000001904199211 */ /* 0x000fca00000f1405 */
[----:B-1----:R0:W-:Y:S01]  /*9880*/  @!P1 STG.E desc[UR6][R24.64], R3 ;  /* 0x0000000318009986 */ /* 0x0021e2000c101906 */
[----:B------:R-:W-:-:S03]  /*9890*/  NOP ;  /* 0x0000000000007918 */ /* 0x000fc60000000000 */
[----:B------:R1:W2:Y:S01]  /*98a0*/  LDS.64 R4, [R26+0x6600] ;  /* 0x006600001a047984 */ /* 0x0002a20000000a00 */
[----:B------:R-:W-:Y:S01]  /*98b0*/  ISETP.GE.AND P1, PT, R20, R23, PT ;  /* 0x000000171400720c */ /* 0x000fe20003f26270 */
[----:B0-----:R-:W-:Y:S01]  /*98c0*/  VIADD R24, R2, 0x300 ;  /* 0x0000030002187836 */ /* 0x001fe20000000000 */
[----:B-1----:R-:W-:Y:S01]  /*98d0*/  LEA R26, R18, UR4, 0x3 ;  /* 0x00000004121a7c11 */ /* 0x002fe2000f8e18ff */
[----:B------:R-:W-:-:S10]  /*98e0*/  VIADD R18, R2, 0x480 ;  /* 0x0000048002127836 */ /* 0x000fd40000000000 */
[----:B------:R-:W0:Y:S01]  /*98f0*/  @!P1 LDS R27, [R22+0x600] ;  /* 0x00060000161b9984 */ /* 0x000e220000000800 */
[----:B------:R-:W1:Y:S01]  /*9900*/  @!P1 LDC.64 R20, c[0x0][0x3b0] ;  /* 0x0000ec00ff149b82 */ /* 0x000e620000000a00 */
[----:B--2---:R-:W-:-:S05]  /*9910*/  @!P1 IADD3 R4, P0, PT, R4, R2, RZ ;  /* 0x0000000204049210 */ /* 0x004fca0007f1e0ff */
[----:B------:R-:W-:Y:S01]  /*9920*/  @!P1 IMAD.X R5, RZ, RZ, R5, P0 ;  /* 0x000000ffff059224 */ /* 0x000fe200000e0605 */
[----:B-1----:R-:W-:-:S04]  /*9930*/  @!P1 LEA R20, P0, R4, R20, 0x2 ;  /* 0x0000001404149211 */ /* 0x002fc800078010ff */
[----:B------:R-:W-:-:S05]  /*9940*/  @!P1 LEA.HI.X R21, R4, R21, R5, 0x2, P0 ;  /* 0x0000001504159211 */ /* 0x000fca00000f1405 */
[----:B0-----:R0:W-:Y:S01]  /*9950*/  @!P1 STG.E desc[UR6][R20.64+0x600], R27 ;  /* 0x0006001b14009986 */ /* 0x0011e2000c101906 */
[----:B------:R-:W-:-:S03]  /*9960*/  NOP ;  /* 0x0000000000007918 */ /* 0x000fc60000000000 */
[----:B------:R-:W1:Y:S01]  /*9970*/  LDS.64 R4, [R19+0x6600] ;  /* 0x0066000013047984 */ /* 0x000e620000000a00 */
[----:B------:R-:W-:Y:S01]  /*9980*/  ISETP.GE.AND P1, PT, R24, R23, PT ;  /* 0x000000171800720c */ /* 0x000fe20003f26270 */
[----:B0-----:R-:W-:-:S12]  /*9990*/  VIADD R20, R2, 0x600 ;  /* 0x0000060002147836 */ /* 0x001fd80000000000 */
[----:B------:R-:W0:Y:S01]  /*99a0*/  @!P1 LDS R3, [R22+0xc00] ;  /* 0x000c000016039984 */ /* 0x000e220000000800 */
[----:B------:R-:W2:Y:S01]  /*99b0*/  @!P1 LDC.64 R24, c[0x0][0x3b0] ;  /* 0x0000ec00ff189b82 */ /* 0x000ea20000000a00 */
[----:B-1----:R-:W-:-:S05]  /*99c0*/  @!P1 IADD3 R4, P0, PT, R4, R2, RZ ;  /* 0x0000000204049210 */ /* 0x002fca0007f1e0ff */
[----:B------:R-:W-:Y:S01]  /*99d0*/  @!P1 IMAD.X R5, RZ, RZ, R5, P0 ;  /* 0x000000ffff059224 */ /* 0x000fe200000e0605 */
[----:B--2---:R-:W-:-:S04]  /*99e0*/  @!P1 LEA R24, P0, R4, R24, 0x2 ;  /* 0x0000001804189211 */ /* 0x004fc800078010ff */
[----:B------:R-:W-:-:S05]  /*99f0*/  @!P1 LEA.HI.X R25, R4, R25, R5, 0x2, P0 ;  /* 0x0000001904199211 */ /* 0x000fca00000f1405 */
[----:B0-----:R0:W-:Y:S01]  /*9a00*/  @!P1 STG.E desc[UR6][R24.64+0xc00], R3 ;  /* 0x000c000318009986 */ /* 0x0011e2000c101906 */
[----:B------:R-:W-:-:S03]  /*9a10*/  NOP ;  /* 0x0000000000007918 */ /* 0x000fc60000000000 */
[----:B------:R-:W1:Y:S01]  /*9a20*/  LDS.64 R4, [R26+0x6600] ;  /* 0x006600001a047984 */ /* 0x000e620000000a00 */
[----:B------:R-:W-:Y:S02]  /*9a30*/  ISETP.GE.AND P1, PT, R18, R23, PT ;  /* 0x000000171200720c */ /* 0x000fe40003f26270 */
[----:B0-----:R-:W-:Y:S01]  /*9a40*/  LEA R24, R16, UR4, 0x3 ;  /* 0x0000000410187c11 */ /* 0x001fe2000f8e18ff */
[----:B------:R-:W-:-:S10]  /*9a50*/  VIADD R16, R2, 0x780 ;  /* 0x0000078002107836 */ /* 0x000fd40000000000 */
        /* <DEDUP_REMOVED lines=33> */
[----:B0-----:R-:W-:-:S11]  /*9c70*/  LOP3.LUT R16, R2, 0xc00, RZ, 0xfc, !PT ;  /* 0x00000c0002107812 */ /* 0x001fd600078efcff */
        /* <DEDUP_REMOVED lines=87> */
[----:B0-----:R-:W-:Y:S01]  /*a1f0*/  @!P1 STG.E desc[UR6][R8.64+0x4e00], R15 ;  /* 0x004e000f08009986 */ /* 0x001fe2000c101906 */
[----:B------:R-:W-:-:S03]  /*a200*/  NOP ;  /* 0x0000000000007918 */ /* 0x000fc60000000000 */
[----:B------:R-:W0:Y:S01]  /*a210*/  LDS.64 R4, [R7+0x6600] ;  /* 0x0066000007047984 */ /* 0x000e220000000a00 */
[----:B------:R-:W-:-:S13]  /*a220*/  ISETP.GE.AND P1, PT, R10, R23, PT ;  /* 0x000000170a00720c */ /* 0x000fda0003f26270 */
[----:B------:R-:W1:Y:S01]  /*a230*/  @!P1 LDS R3, [R22+0x5400] ;  /* 0x0054000016039984 */ /* 0x000e620000000800 */
[----:B------:R-:W2:Y:S01]  /*a240*/  @!P1 LDC.64 R10, c[0x0][0x3b0] ;  /* 0x0000ec00ff0a9b82 */ /* 0x000ea20000000a00 */
[----:B0-----:R-:W-:-:S05]  /*a250*/  @!P1 IADD3 R4, P0, PT, R4, R2, RZ ;  /* 0x0000000204049210 */ /* 0x001fca0007f1e0ff */
[----:B------:R-:W-:Y:S01]  /*a260*/  @!P1 IMAD.X R5, RZ, RZ, R5, P0 ;  /* 0x000000ffff059224 */ /* 0x000fe200000e0605 */
[----:B--2---:R-:W-:-:S04]  /*a270*/  @!P1 LEA R10, P0, R4, R10, 0x2 ;  /* 0x0000000a040a9211 */ /* 0x004fc800078010ff */
[----:B------:R-:W-:-:S05]  /*a280*/  @!P1 LEA.HI.X R11, R4, R11, R5, 0x2, P0 ;  /* 0x0000000b040b9211 */ /* 0x000fca00000f1405 */
[----:B-1----:R-:W-:Y:S01]  /*a290*/  @!P1 STG.E desc[UR6][R10.64+0x5400], R3 ;  /* 0x005400030a009986 */ /* 0x002fe2000c101906 */
        /* <DEDUP_REMOVED lines=8> */
[----:B------:R-:W-:Y:S02]  /*a320*/  @!P1 LEA.HI.X R7, R4, R7, R5, 0x2, P0 ;  /* 0x0000000704079211 */ /* 0x000fe400000f1405 */
[----:B------:R-:W-:Y:S02]  /*a330*/  LEA R5, R0, UR4, 0x3 ;  /* 0x0000000400057c11 */ /* 0x000fe4000f8e18ff */
[----:B------:R-:W-:Y:S01]  /*a340*/  LOP3.LUT R0, R2, 0x1800, RZ, 0xfc, !PT ;  /* 0x0000180002007812 */ /* 0x000fe200078efcff */
[----:B-1----:R-:W-:Y:S01]  /*a350*/  @!P1 STG.E desc[UR6][R6.64+0x5a00], R9 ;  /* 0x005a000906009986 */ /* 0x002fe2000c101906 */
[----:B------:R-:W-:-:S03]  /*a360*/  NOP ;  /* 0x0000000000007918 */ /* 0x000fc60000000000 */
[----:B------:R-:W0:Y:S01]  /*a370*/  LDS.64 R4, [R5+0x6600] ;  /* 0x0066000005047984 */ /* 0x000e220000000a00 */
[----:B------:R-:W-:-:S13]  /*a380*/  ISETP.GE.AND P1, PT, R0, R23, PT ;  /* 0x000000170000720c */ /* 0x000fda0003f26270 */
[----:B------:R-:W1:Y:S01]  /*a390*/  @!P1 LDS R11, [R22+0x6000] ;  /* 0x00600000160b9984 */ /* 0x000e620000000800 */
[----:B------:R-:W2:Y:S01]  /*a3a0*/  @!P1 LDC.64 R12, c[0x0][0x3b0] ;  /* 0x0000ec00ff0c9b82 */ /* 0x000ea20000000a00 */
[----:B0-----:R-:W-:-:S05]  /*a3b0*/  IADD3 R0, P0, PT, R4, R2, RZ ;  /* 0x0000000204007210 */ /* 0x001fca0007f1e0ff */
[----:B------:R-:W-:Y:S01]  /*a3c0*/  IMAD.X R4, RZ, RZ, R5, P0 ;  /* 0x000000ffff047224 */ /* 0x000fe200000e0605 */
[----:B--2---:R-:W-:-:S04]  /*a3d0*/  @!P1 LEA R2, P0, R0, R12, 0x2 ;  /* 0x0000000c00029211 */ /* 0x004fc800078010ff */
[----:B------:R-:W-:-:S05]  /*a3e0*/  @!P1 LEA.HI.X R3, R0, R13, R4, 0x2, P0 ;  /* 0x0000000d00039211 */ /* 0x000fca00000f1404 */
[----:B-1----:R-:W-:Y:S01]  /*a3f0*/  @!P1 STG.E desc[UR6][R2.64+0x6000], R11 ;  /* 0x0060000b02009986 */ /* 0x002fe2000c101906 */
[----:B------:R-:W-:Y:S01]  /*a400*/  NOP ;  /* 0x0000000000007918 */ /* 0x000fe20000000000 */
[----:B------:R-:W-:Y:S05]  /*a410*/  EXIT ;  /* 0x000000000000794d */ /* 0x000fea0003800000 */
.L_x_30:
[----:B------:R-:W-:Y:S02]  /*a420*/  IMAD.MOV.U32 R58, RZ, RZ, R39 ;  /* 0x000000ffff3a7224 */ /* 0x000fe400078e0027 */
[----:B------:R-:W-:Y:S02]  /*a430*/  IMAD.MOV.U32 R49, RZ, RZ, 0x1 ;  /* 0x00000001ff317424 */ /* 0x000fe400078e00ff */
[----:B------:R-:W-:Y:S02]  /*a440*/  IMAD.MOV.U32 R60, RZ, RZ, RZ ;  /* 0x000000ffff3c7224 */ /* 0x000fe400078e00ff */
[----:B------:R-:W-:-:S07]  /*a450*/  IMAD.MOV.U32 R47, RZ, RZ, -0x1 ;  /* 0xffffffffff2f7424 */ /* 0x000fce00078e00ff */
[----:B------:R-:W-:Y:S05]  /*a460*/  WARPSYNC.COLLECTIVE R47, `(.L_x_115) ;  /* 0x000000002f087348 */ /* 0x000fea0003c00000 */
[----:B------:R0:W1:Y:S02]  /*a470*/  SHFL.UP P0, R46, R58, R49, R60 ;  /* 0x040000313a2e7389 */ /* 0x000064000000003c */
[----:B01----:R-:W-:Y:S05]  /*a480*/  ENDCOLLECTIVE ;  /* 0x000000000000791b */ /* 0x003fea0003800000 */
.L_x_115:
[----:B------:R-:W-:Y:S02]  /*a490*/  IMAD.MOV.U32 R49, RZ, RZ, 0x2 ;  /* 0x00000002ff317424 */ /* 0x000fe400078e00ff */
[----:B------:R-:W-:-:S04]  /*a4a0*/  IMAD.MOV.U32 R40, RZ, RZ, R46 ;  /* 0x000000ffff287224 */ /* 0x000fc800078e002e */
[----:B------:R-:W-:-:S04]  /*a4b0*/  @P0 IMAD.IADD R40, R39, 0x1, R40 ;  /* 0x0000000127280824 */ /* 0x000fc800078e0228 */
[----:B------:R-:W-:-:S07]  /*a4c0*/  IMAD.MOV.U32 R58, RZ, RZ, R40 ;  /* 0x000000ffff3a7224 */ /* 0x000fce00078e0028 */
[----:B------:R-:W-:Y:S05]  /*a4d0*/  WARPSYNC.COLLECTIVE R47, `(.L_x_116) ;  /* 0x000000002f087348 */ /* 0x000fea0003c00000 */
[----:B------:R0:W1:Y:S02]  /*a4e0*/  SHFL.UP P0, R46, R58, R49, R60 ;  /* 0x040000313a2e7389 */ /* 0x000064000000003c */
[----:B01----:R-:W-:Y:S05]  /*a4f0*/  ENDCOLLECTIVE ;  /* 0x000000000000791b */ /* 0x003fea0003800000 */
.L_x_116:
[----:B------:R-:W-:Y:S02]  /*a500*/  IMAD.MOV.U32 R49, RZ, RZ, 0x4 ;  /* 0x00000004ff317424 */ /* 0x000fe400078e00ff */
[----:B------:R-:W-:-:S04]  /*a510*/  IMAD.MOV.U32 R43, RZ, RZ, R46 ;  /* 0x000000ffff2b7224 */ /* 0x000fc800078e002e */
[----:B------:R-:W-:-:S04]  /*a520*/  @P0 IMAD.IADD R43, R40, 0x1, R43 ;  /* 0x00000001282b0824 */ /* 0x000fc800078e022b */
[----:B------:R-:W-:-:S07]  /*a530*/  IMAD.MOV.U32 R58, RZ, RZ, R43 ;  /* 0x000000ffff3a7224 */ /* 0x000fce00078e002b */
[----:B------:R-:W-:Y:S05]  /*a540*/  WARPSYNC.COLLECTIVE R47, `(.L_x_117) ;  /* 0x000000002f087348 */ /* 0x000fea0003c00000 */
[----:B------:R0:W1:Y:S02]  /*a550*/  SHFL.UP P0, R46, R58, R49, R60 ;  /* 0x040000313a2e7389 */ /* 0x000064000000003c */
[----:B01----:R-:W-:Y:S05]  /*a560*/  ENDCOLLECTIVE ;  /* 0x000000000000791b */ /* 0x003fea0003800000 */
.L_x_117:
[----:B------:R-:W-:Y:S02]  /*a570*/  IMAD.MOV.U32 R49, RZ, RZ, 0x8 ;  /* 0x00000008ff317424 */ /* 0x000fe400078e00ff */
[----:B------:R-:W-:-:S04]  /*a580*/  IMAD.MOV.U32 R44, RZ, RZ, R46 ;  /* 0x000000ffff2c7224 */ /* 0x000fc800078e002e */
[----:B------:R-:W-:-:S04]  /*a590*/  @P0 IMAD.IADD R44, R43, 0x1, R44 ;  /* 0x000000012b2c0824 */ /* 0x000fc800078e022c */
[----:B------:R-:W-:-:S07]  /*a5a0*/  IMAD.MOV.U32 R58, RZ, RZ, R44 ;  /* 0x000000ffff3a7224 */ /* 0x000fce00078e002c */
[----:B------:R-:W-:Y:S05]  /*a5b0*/  WARPSYNC.COLLECTIVE R47, `(.L_x_118) ;  /* 0x000000002f087348 */ /* 0x000fea0003c00000 */
[----:B------:R0:W1:Y:S02]  /*a5c0*/  SHFL.UP P0, R46, R58, R49, R60 ;  /* 0x040000313a2e7389 */ /* 0x000064000000003c */
[----:B01----:R-:W-:Y:S05]  /*a5d0*/  ENDCOLLECTIVE ;  /* 0x000000000000791b */ /* 0x003fea0003800000 */
.L_x_118:
[----:B------:R-:W-:Y:S02]  /*a5e0*/  IMAD.MOV.U32 R49, RZ, RZ, 0x10 ;  /* 0x00000010ff317424 */ /* 0x000fe400078e00ff */
[----:B------:R-:W-:-:S04]  /*a5f0*/  IMAD.MOV.U32 R45, RZ, RZ, R46 ;  /* 0x000000ffff2d7224 */ /* 0x000fc800078e002e */
[----:B------:R-:W-:-:S04]  /*a600*/  @P0 IMAD.IADD R45, R44, 0x1, R45 ;  /* 0x000000012c2d0824 */ /* 0x000fc800078e022d */
[----:B------:R-:W-:-:S07]  /*a610*/  IMAD.MOV.U32 R58, RZ, RZ, R45 ;  /* 0x000000ffff3a7224 */ /* 0x000fce00078e002d */
[----:B------:R-:W-:Y:S05]  /*a620*/  WARPSYNC.COLLECTIVE R47, `(.L_x_119) ;  /* 0x000000002f087348 */ /* 0x000fea0003c00000 */
[----:B------:R0:W1:Y:S02]  /*a630*/  SHFL.UP P0, R46, R58, R49, R60 ;  /* 0x040000313a2e7389 */ /* 0x000064000000003c */
[----:B01----:R-:W-:Y:S05]  /*a640*/  ENDCOLLECTIVE ;  /* 0x000000000000791b */ /* 0x003fea0003800000 */
.L_x_119:
[----:B------:R-:W-:Y:S05]  /*a650*/  BRA `(.L_x_120) ;  /* 0xffffff8400407947 */ /* 0x000fea000383ffff */
.L_x_121:
[----:B------:R-:W-:-:S00]  /*a660*/  BRA `(.L_x_121) ;  /* 0xfffffffc00fc7947 */ /* 0x000fc0000383ffff */
[----:B------:R-:W-:-:S00]  /*a670*/  NOP ;  /* 0x0000000000007918 */ /* 0x000fc00000000000 */
        /* <DEDUP_REMOVED lines=8> */
.L_x_461:


//--------------------- .text._ZN3cub18CUB_300001_SM_10006detail10radix_sort33DeviceRadixSortExclusiveSumKernelINS1_5radix10policy_hubIiiyE10Policy1000EyEEvPT0_ --------------------------
	.section	.text._ZN3cub18CUB_300001_SM_10006detail10radix_sort33DeviceRadixSortExclusiveSumKernelINS1_5radix10policy_hubIiiyE10Policy1000EyEEvPT0_,"ax",@progbits
	.align	128
        .global         _ZN3cub18CUB_300001_SM_10006detail10radix_sort33DeviceRadixSortExclusiveSumKernelINS1_5radix10policy_hubIiiyE10Policy1000EyEEvPT0_
        .type           _ZN3cub18CUB_300001_SM_10006detail10radix_sort33DeviceRadixSortExclusiveSumKernelINS1_5radix10policy_hubIiiyE10Policy1000EyEEvPT0_,@function
        .size           _ZN3cub18CUB_300001_SM_10006detail10radix_sort33DeviceRadixSortExclusiveSumKernelINS1_5radix10policy_hubIiiyE10Policy1000EyEEvPT0_,(.L_x_462 - _ZN3cub18CUB_300001_SM_10006detail10radix_sort33DeviceRadixSortExclusiveSumKernelINS1_5radix10policy_hubIiiyE10Policy1000EyEEvPT0_)
        .other          _ZN3cub18CUB_300001_SM_10006detail10radix_sort33DeviceRadixSortExclusiveSumKernelINS1_5radix10policy_hubIiiyE10Policy1000EyEEvPT0_,@"STO_CUDA_ENTRY STV_DEFAULT"
_ZN3cub18CUB_300001_SM_10006detail10radix_sort33DeviceRadixSortExclusiveSumKernelINS1_5radix10policy_hubIiiyE10Policy1000EyEEvPT0_:
.text._ZN3cub18CUB_300001_SM_10006detail10radix_sort33DeviceRadixSortExclusiveSumKernelINS1_5radix10policy_hubIiiyE10Policy1000EyEEvPT0_:
[----:B------:R-:W-:Y:S01]  /*0000*/  LDC R1, c[0x0][0x37c] ;  /* 0x0000df00ff017b82 */ /* 0x000fe20000000800 */
[----:B------:R-:W0:Y:S07]  /*0010*/  S2R R18, SR_TID.X ;  /* 0x0000000000127919 */ /* 0x000e2e0000002100 */
[----:B------:R-:W1:Y:S01]  /*0020*/  LDC.64 R16, c[0x0][0x380] ;  /* 0x0000e000ff107b82 */ /* 0x000e620000000a00 */
[----:B------:R-:W2:Y:S01]  /*0030*/  LDCU.64 UR4, c[0x0][0x358] ;  /* 0x00006b00ff0477ac */ /* 0x000ea20008000a00 */
[----:B------:R-:W3:Y:S01]  /*0040*/  S2R R5, SR_CTAID.X ;  /* 0x0000000000057919 */ /* 0x000ee20000002500 */
[----:B0-----:R-:W-:Y:S01]  /*0050*/  ISETP.GT.U32.AND P1, PT, R18, 0xff, PT ;  /* 0x000000ff1200780c */ /* 0x001fe20003f24070 */
[----:B---3--:R-:W-:-:S04]  /*0060*/  IMAD R5, R5, 0x100, R18 ;  /* 0x0000010005057824 */ /* 0x008fc800078e0212 */
[----:B-1----:R-:W-:-:S08]  /*0070*/  IMAD.WIDE R16, R5, 0x8, R16 ;  /* 0x0000000805107825 */ /* 0x002fd000078e0210 */
[----:B--2---:R-:W2:Y:S01]  /*0080*/  @!P1 LDG.E.64 R2, desc[UR4][R16.64] ;  /* 0x0000000410029981 */ /* 0x004ea2000c1e1b00 */
[----:B------:R-:W-:Y:S02]  /*0090*/  MOV R0, 0x400 ;  /* 0x0000040000007802 */ /* 0x000fe40000000f00 */
[C---:B------:R-:W-:Y:S01]  /*00a0*/  ISETP.GT.U32.AND P0, PT, R18.reuse, 0x1f, PT ;  /* 0x0000001f1200780c */ /* 0x040fe20003f04070 */
[----:B------:R-:W0:Y:S02]  /*00b0*/  S2R R5, SR_CgaCtaId ;  /* 0x0000000000057919 */ /* 0x000e240000008800 */
[----:B0-----:R-:W-:Y:S02]  /*00c0*/  LEA R5, R5, R0, 0x18 ;  /* 0x0000000005057211 */ /* 0x001fe400078ec0ff */
[----:B------:R-:W-:-:S05]  /*00d0*/  LEA.HI R0, R18, R18, RZ, 0x1d ;  /* 0x0000001212007211 */ /* 0x000fca00078fe8ff */
[----:B------:R-:W-:-:S05]  /*00e0*/  IMAD R0, R0, 0x8, R5 ;  /* 0x0000000800007824 */ /* 0x000fca00078e0205 */
[----:B--2---:R0:W-:Y:S01]  /*00f0*/  STS.64 [R0+0x10], R2 ;  /* 0x0000100200007388 */ /* 0x0041e20000000a00 */
[----:B------:R-:W-:Y:S06]  /*0100*/  BAR.SYNC.DEFER_BLOCKING 0x0 ;  /* 0x0000000000007b1d */ /* 0x000fec0000010000 */
[----:B------:R-:W-:Y:S05]  /*0110*/  @P0 BRA `(.L_x_122) ;  /* 0x0000000400240947 */ /* 0x000fea0003800000 */
[----:B------:R-:W-:Y:S01]  /*0120*/  IMAD R18, R18, 0x48, R5 ;  /* 0x0000004812127824 */ /* 0x000fe200078e0205 */
[----:B------:R-:W-:-:S04]  /*0130*/  UMOV UR6, 0xffffffff ;  /* 0xffffffff00067882 */ /* 0x000fc80000000000 */
[----:B------:R-:W-:Y:S04]  /*0140*/  LDS.64 R14, [R18+0x10] ;  /* 0x00001000120e7984 */ /* 0x000fe80000000a00 */
[----:B------:R-:W-:Y:S04]  /*0150*/  LDS.64 R12, [R18+0x18] ;  /* 0x00001800120c7984 */ /* 0x000fe80000000a00 */
[----:B------:R-:W1:Y:S04]  /*0160*/  LDS.64 R10, [R18+0x20] ;  /* 0x00002000120a7984 */ /* 0x000e680000000a00 */
[----:B------:R-:W-:Y:S04]  /*0170*/  LDS.64 R8, [R18+0x28] ;  /* 0x0000280012087984 */ /* 0x000fe80000000a00 */
[----:B------:R-:W2:Y:S04]  /*0180*/  LDS.64 R6, [R18+0x30] ;  /* 0x0000300012067984 */ /* 0x000ea80000000a00 */
[----:B------:R-:W-:Y:S04]  /*0190*/  LDS.64 R4, [R18+0x38] ;  /* 0x0000380012047984 */ /* 0x000fe80000000a00 */
[----:B0-----:R-:W0:Y:S04]  /*01a0*/  LDS.64 R2, [R18+0x40] ;  /* 0x0000400012027984 */ /* 0x001e280000000a00 */
[----:B------:R-:W3:Y:S01]  /*01b0*/  LDS.64 R20, [R18+0x48] ;  /* 0x0000480012147984 */ /* 0x000ee20000000a00 */
[----:B-1----:R-:W-:-:S04]  /*01c0*/  IADD3 R19, P3, P4, R10, R12, R14 ;  /* 0x0000000c0a137210 */ /* 0x002fc80007c7e00e */
[----:B------:R-:W-:Y:S02]  /*01d0*/  IADD3.X R23, PT, PT, R11, R13, R15, P3, P4 ;  /* 0x0000000d0b177210 */ /* 0x000fe40001fe840f */
[----:B--2---:R-:W-:-:S04]  /*01e0*/  IADD3 R19, P0, P2, R6, R19, R8 ;  /* 0x0000001306137210 */ /* 0x004fc80007a1e008 */
[----:B------:R-:W-:Y:S02]  /*01f0*/  IADD3.X R23, PT, PT, R7, R23, R9, P0, P2 ;  /* 0x0000001707177210 */ /* 0x000fe400007e4409 */
[----:B0-----:R-:W-:-:S04]  /*0200*/  IADD3 R19, P3, P4, R2, R19, R4 ;  /* 0x0000001302137210 */ /* 0x001fc80007c7e004 */
[----:B---3--:R-:W-:Y:S02]  /*0210*/  IADD3 R20, P0, PT, R20, R19, RZ ;  /* 0x0000001314147210 */ /* 0x008fe40007f1e0ff */
[----:B------:R-:W-:-:S05]  /*0220*/  IADD3.X R19, PT, PT, R3, R23, R5, P3, P4 ;  /* 0x0000001703137210 */ /* 0x000fca0001fe8405 */
[----:B------:R-:W-:Y:S01]  /*0230*/  IMAD.X R19, R21, 0x1, R19, P0 ;  /* 0x0000000115137824 */ /* 0x000fe200000e0613 */
[----:B------:R-:W-:Y:S06]  /*0240*/  BRA.DIV UR6, `(.L_x_123) ;  /* 0x0000000206f07947 */ /* 0x000fec000b800000 */
[----:B------:R-:W0:Y:S04]  /*0250*/  SHFL.UP PT, R27, R20, 0x1, RZ ;  /* 0x04200000141b7989 */ /* 0x000e2800000e00ff */
[----:B------:R-:W1:Y:S01]  /*0260*/  SHFL.UP P0, R25, R19, 0x1, RZ ;  /* 0x0420000013197989 */ /* 0x000e6200000000ff */
[----:B0-----:R-:W-:-:S04]  /*0270*/  IADD3 R22, P2, PT, R27, R20, RZ ;  /* 0x000000141b167210 */ /* 0x001fc80007f5e0ff */
[----:B-1----:R-:W-:Y:S01]  /*0280*/  SEL R27, R22, R27, P0 ;  /* 0x0000001b161b7207 */ /* 0x002fe20000000000 */
[----:B------:R-:W-:-:S04]  /*0290*/  IMAD.X R26, R25, 0x1, R19, P2 ;  /* 0x00000001191a7824 */ /* 0x000fc800010e0613 */
[----:B------:R-:W0:Y:S01]  /*02a0*/  SHFL.UP PT, R28, R27, 0x2, RZ ;  /* 0x044000001b1c7989 */ /* 0x000e2200000e00ff */
[----:B------:R-:W-:-:S05]  /*02b0*/  SEL R26, R26, R25, P0 ;  /* 0x000000191a1a7207 */ /* 0x000fca0000000000 */
[----:B------:R-:W1:Y:S01]  /*02c0*/  SHFL.UP P0, R25, R26, 0x2, RZ ;  /* 0x044000001a197989 */ /* 0x000e6200000000ff */
[----:B0-----:R-:W-:-:S05]  /*02d0*/  IADD3 R21, P2, PT, R28, R27, RZ ;  /* 0x0000001b1c157210 */ /* 0x001fca0007f5e0ff */
[----:B-1----:R-:W-:Y:S01]  /*02e0*/  IMAD.X R22, R25, 0x1, R26, P2 ;  /* 0x0000000119167824 */ /* 0x002fe200010e061a */
[----:B------:R-:W-:-:S04]  /*02f0*/  SEL R28, R21, R28, P0 ;  /* 0x0000001c151c7207 */ /* 0x000fc80000000000 */
[----:B------:R-:W-:Y:S01]  /*0300*/  SEL R29, R22, R25, P0 ;  /* 0x00000019161d7207 */ /* 0x000fe20000000000 */
        /* <DEDUP_REMOVED lines=12> */
[----:B------:R0:W1:Y:S04]  /*03d0*/  SHFL.UP PT, R28, R27, 0x10, RZ ;  /* 0x060000001b1c7989 */ /* 0x00006800000e00ff */
[----:B------:R0:W2:Y:S02]  /*03e0*/  SHFL.UP P0, R25, R26, 0x10, RZ ;  /* 0x060000001a197989 */ /* 0x0000a400000000ff */
.L_x_134:
[----:B-1----:R-:W-:-:S04]  /*03f0*/  IADD3 R21, P2, PT, R28, R27, RZ ;  /* 0x0000001b1c157210 */ /* 0x002fc80007f5e0ff */
[----:B--2---:R-:W-:Y:S01]  /*0400*/  SEL R21, R21, R28, P0 ;  /* 0x0000001c15157207 */ /* 0x004fe20000000000 */
[----:B------:R-:W-:-:S05]  /*0410*/  IMAD.X R22, R25, 0x1, R26, P2 ;  /* 0x0000000119167824 */ /* 0x000fca00010e061a */
[----:B------:R-:W-:Y:S02]  /*0420*/  SEL R22, R22, R25, P0 ;  /* 0x0000001916167207 */ /* 0x000fe40000000000 */
[----:B------:R-:W-:-:S05]  /*0430*/  IADD3 R20, P0, PT, R21, -R20, RZ ;  /* 0x8000001415147210 */ /* 0x000fca0007f1e0ff */
[----:B------:R-:W-:Y:S01]  /*0440*/  IMAD.X R21, R22, 0x1, ~R19, P0 ;  /* 0x0000000116157824 */ /* 0x000fe200000e0e13 */
[----:B------:R-:W-:-:S04]  /*0450*/  IADD3 R14, P0, PT, R14, R20, RZ ;  /* 0x000000140e0e7210 */ /* 0x000fc80007f1e0ff */
[----:B------:R1:W-:Y:S01]  /*0460*/  STS.64 [R18+0x10], R20 ;  /* 0x0000101412007388 */ /* 0x0003e20000000a00 */
[----:B------:R-:W-:Y:S01]  /*0470*/  IMAD.X R15, R15, 0x1, R21, P0 ;  /* 0x000000010f0f7824 */ /* 0x000fe200000e0615 */
        /* <DEDUP_REMOVED lines=17> */
[----:B------:R-:W-:-:S05]  /*0590*/  IMAD.X R3, R3, 0x1, R5, P0 ;  /* 0x0000000103037824 */ /* 0x000fca00000e0605 */
[----:B------:R1:W-:Y:S03]  /*05a0*/  STS.64 [R18+0x48], R2 ;  /* 0x0000480212007388 */ /* 0x0003e60000000a00 */
.L_x_122:
[----:B------:R-:W-:Y:S05]  /*05b0*/  WARPSYNC.ALL ;  /* 0x0000000000007948 */ /* 0x000fea0003800000 */
[----:B------:R-:W-:Y:S06]  /*05c0*/  BAR.SYNC.DEFER_BLOCKING 0x0 ;  /* 0x0000000000007b1d */ /* 0x000fec0000010000 */
[----:B------:R-:W-:Y:S05]  /*05d0*/  @P1 EXIT ;  /* 0x000000000000194d */ /* 0x000fea0003800000 */
[----:B01----:R-:W0:Y:S04]  /*05e0*/  LDS.64 R2, [R0+0x10] ;  /* 0x0000100000027984 */ /* 0x003e280000000a00 */
[----:B0-----:R-:W-:Y:S01]  /*05f0*/  STG.E.64 desc[UR4][R16.64], R2 ;  /* 0x0000000210007986 */ /* 0x001fe2000c101b04 */
[----:B------:R-:W-:Y:S05]  /*0600*/  EXIT ;  /* 0x000000000000794d */ /* 0x000fea0003800000 */
.L_x_123:
[----:B------:R-:W-:Y:S02]  /*0610*/  IMAD.MOV.U32 R24, RZ, RZ, R20 ;  /* 0x000000ffff187224 */ /* 0x000fe400078e0014 */
[----:B------:R-:W-:Y:S02]  /*0620*/  IMAD.MOV.U32 R23, RZ, RZ, 0x1 ;  /* 0x00000001ff177424 */ /* 0x000fe400078e00ff */
[----:B------:R-:W-:Y:S02]  /*0630*/  IMAD.MOV.U32 R22, RZ, RZ, RZ ;  /* 0x000000ffff167224 */ /* 0x000fe400078e00ff */
[----:B------:R-:W-:-:S07]  /*0640*/  IMAD.MOV.U32 R21, RZ, RZ, -0x1 ;  /* 0xffffffffff157424 */ /* 0x000fce00078e00ff */
[----:B------:R-:W-:Y:S05]  /*0650*/  WARPSYNC.COLLECTIVE R21, `(.L_x_124) ;  /* 0x0000000015087348 */ /* 0x000fea0003c00000 */
[----:B------:R0:W1:Y:S02]  /*0660*/  SHFL.UP P0, R25, R24, R23, R22 ;  /* 0x0400001718197389 */ /* 0x0000640000000016 */
[----:B01----:R-:W-:Y:S05]  /*0670*/  ENDCOLLECTIVE ;  /* 0x000000000000791b */ /* 0x003fea0003800000 */
.L_x_124:
[----:B------:R-:W-:Y:S02]  /*0680*/  IMAD.MOV.U32 R24, RZ, RZ, R19 ;  /* 0x000000ffff187224 */ /* 0x000fe400078e0013 */
[----:B------:R-:W-:-:S07]  /*0690*/  IMAD.MOV.U32 R27, RZ, RZ, R25 ;  /* 0x000000ffff1b7224 */ /* 0x000fce00078e0019 */
[----:B------:R-:W-:Y:S05]  /*06a0*/  WARPSYNC.COLLECTIVE R21, `(.L_x_125) ;  /* 0x0000000015087348 */ /* 0x000fea0003c00000 */
[----:B------:R0:W1:Y:S02]  /*06b0*/  SHFL.UP P0, R25, R24, R23, R22 ;  /* 0x0400001718197389 */ /* 0x0000640000000016 */
[----:B01----:R-:W-:Y:S05]  /*06c0*/  ENDCOLLECTIVE ;  /* 0x000000000000791b */ /* 0x003fea0003800000 */
.L_x_125:
[----:B------:R-:W-:Y:S01]  /*06d0*/  IADD3 R26, P2, PT, R27, R20, RZ ;  /* 0x000000141b1a7210 */ /* 0x000fe20007f5e0ff */
[----:B------:R-:W-:-:S03]  /*06e0*/  IMAD.MOV.U32 R23, RZ, RZ, 0x2 ;  /* 0x00000002ff177424 */ /* 0x000fc600078e00ff */
[----:B------:R-:W-:Y:S01]  /*06f0*/  SEL R27, R26, R27, P0 ;  /* 0x0000001b1a1b7207 */ /* 0x000fe20000000000 */
[----:B------:R-:W-:-:S04]  /*0700*/  IMAD.X R26, R25, 0x1, R19, P2 ;  /* 0x00000001191a7824 */ /* 0x000fc800010e0613 */
[----:B------:R-:W-:Y:S01]  /*0710*/  IMAD.MOV.U32 R24, RZ, RZ, R27 ;  /* 0x000000ffff187224 */ /* 0x000fe200078e001b */
[----:B------:R-:W-:-:S07]  /*0720*/  SEL R26, R26, R25, P0 ;  /* 0x000000191a1a7207 */ /* 0x000fce0000000000 */
[----:B------:R-:W-:Y:S05]  /*0730*/  WARPSYNC.COLLECTIVE R21, `(.L_x_126) ;  /* 0x0000000015087348 */ /* 0x000fea0003c00000 */
[----:B------:R0:W1:Y:S02]  /*0740*/  SHFL.UP P0, R25, R24, R23, R22 ;  /* 0x0400001718197389 */ /* 0x0000640000000016 */
[----:B01----:R-:W-:Y:S05]  /*0750*/  ENDCOLLECTIVE ;  /* 0x000000000000791b */ /* 0x003fea0003800000 */
.L_x_126:
[----:B------:R-:W-:Y:S02]  /*0760*/  IMAD.MOV.U32 R24, RZ, RZ, R26 ;  /* 0x000000ffff187224 */ /* 0x000fe400078e001a */
[----:B------:R-:W-:-:S07]  /*0770*/  IMAD.MOV.U32 R28, RZ, RZ, R25 ;  /* 0x000000ffff1c7224 */ /* 0x000fce00078e0019 */
[----:B------:R-:W-:Y:S05]  /*0780*/  WARPSYNC.COLLECTIVE R21, `(.L_x_127) ;  /* 0x0000000015087348 */ /* 0x000fea0003c00000 */
[----:B------:R0:W1:Y:S02]  /*0790*/  SHFL.UP P0, R25, R24, R23, R22 ;  /* 0x0400001718197389 */ /* 0x0000640000000016 */
[----:B01----:R-:W-:Y:S05]  /*07a0*/  ENDCOLLECTIVE ;  /* 0x000000000000791b */ /* 0x003fea0003800000 */
.L_x_127:
        /* <DEDUP_REMOVED lines=9> */
.L_x_128:
[----:B------:R-:W-:Y:S02]  /*0840*/  IMAD.MOV.U32 R24, RZ, RZ, R29 ;  /* 0x000000ffff187224 */ /* 0x000fe400078e001d */
[----:B------:R-:W-:-:S07]  /*0850*/  IMAD.MOV.U32 R27, RZ, RZ, R25 ;  /* 0x000000ffff1b7224 */ /* 0x000fce00078e0019 */
[----:B------:R-:W-:Y:S05]  /*0860*/  WARPSYNC.COLLECTIVE R21, `(.L_x_129) ;  /* 0x0000000015087348 */ /* 0x000fea0003c00000 */
[----:B------:R0:W1:Y:S02]  /*0870*/  SHFL.UP P0, R25, R24, R23, R22 ;  /* 0x0400001718197389 */ /* 0x0000640000000016 */
[----:B01----:R-:W-:Y:S05]  /*0880*/  ENDCOLLECTIVE ;  /* 0x000000000000791b */ /* 0x003fea0003800000 */
.L_x_129:
        /* <DEDUP_REMOVED lines=9> */
.L_x_130:
[----:B------:R-:W-:Y:S02]  /*0920*/  IMAD.MOV.U32 R24, RZ, RZ, R29 ;  /* 0x000000ffff187224 */ /* 0x000fe400078e001d */
[----:B------:R-:W-:-:S07]  /*0930*/  IMAD.MOV.U32 R27, RZ, RZ, R25 ;  /* 0x000000ffff1b7224 */ /* 0x000fce00078e0019 */
[----:B------:R-:W-:Y:S05]  /*0940*/  WARPSYNC.COLLECTIVE R21, `(.L_x_131) ;  /* 0x0000000015087348 */ /* 0x000fea0003c00000 */
[----:B------:R0:W1:Y:S02]  /*0950*/  SHFL.UP P0, R25, R24, R23, R22 ;  /* 0x0400001718197389 */ /* 0x0000640000000016 */
[----:B01----:R-:W-:Y:S05]  /*0960*/  ENDCOLLECTIVE ;  /* 0x000000000000791b */ /* 0x003fea0003800000 */
.L_x_131:
        /* <DEDUP_REMOVED lines=9> */
.L_x_132:
[----:B------:R-:W-:Y:S02]  /*0a00*/  IMAD.MOV.U32 R24, RZ, RZ, R26 ;  /* 0x000000ffff187224 */ /* 0x000fe400078e001a */
[----:B------:R-:W-:-:S07]  /*0a10*/  IMAD.MOV.U32 R28, RZ, RZ, R25 ;  /* 0x000000ffff1c7224 */ /* 0x000fce00078e0019 */
[----:B------:R-:W-:Y:S05]  /*0a20*/  WARPSYNC.COLLECTIVE R21, `(.L_x_133) ;  /* 0x0000000015087348 */ /* 0x000fea0003c00000 */
[----:B------:R0:W1:Y:S02]  /*0a30*/  SHFL.UP P0, R25, R24, R23, R22 ;  /* 0x0400001718197389 */ /* 0x0000640000000016 */
[----:B01----:R-:W-:Y:S05]  /*0a40*/  ENDCOLLECTIVE ;  /* 0x000000000000791b */ /* 0x003fea0003800000 */
.L_x_133:
[----:B------:R-:W-:Y:S05]  /*0a50*/  BRA `(.L_x_134) ;  /* 0xfffffff800647947 */ /* 0x000fea000383ffff */
.L_x_135:
        /* <DEDUP_REMOVED lines=10> */
.L_x_462:


//--------------------- .text._ZN3cub18CUB_300001_SM_10006detail10radix_sort30DeviceRadixSortHistogramKernelINS1_5radix10policy_hubIiiyE10Policy1000ELNS0_9SortOrderE0EiyNS1_21identity_decomposer_tEEEvPT2_PKT1_SA_iiT3_ --------------------------
	.section	.text._ZN3cub18CUB_300001_SM_10006detail10radix_sort30DeviceRadixSortHistogramKernelINS1_5radix10policy_hubIiiyE10Policy1000ELNS0_9SortOrderE0EiyNS1_21identity_decomposer_tEEEvPT2_PKT1_SA_iiT3_,"ax",@progbits
	.align	128
        .global         _ZN3cub18CUB_300001_SM_10006detail10radix_sort30DeviceRadixSortHistogramKernelINS1_5radix10policy_hubIiiyE10Policy1000ELNS0_9SortOrderE0EiyNS1_21identity_decomposer_tEEEvPT2_PKT1_SA_iiT3_
        .type           _ZN3cub18CUB_300001_SM_10006detail10radix_sort30DeviceRadixSortHistogramKernelINS1_5radix10policy_hubIiiyE10Policy1000ELNS0_9SortOrderE0EiyNS1_21identity_decomposer_tEEEvPT2_PKT1_SA_iiT3_,@function
        .size           _ZN3cub18CUB_300001_SM_10006detail10radix_sort30DeviceRadixSortHistogramKernelINS1_5radix10policy_hubIiiyE10Policy1000ELNS0_9SortOrderE0EiyNS1_21identity_decomposer_tEEEvPT2_PKT1_SA_iiT3_,(.L_x_463 - _ZN3cub18CUB_300001_SM_10006detail10radix_sort30DeviceRadixSortHistogramKernelINS1_5radix10policy_hubIiiyE10Policy1000ELNS0_9SortOrderE0EiyNS1_21identity_decomposer_tEEEvPT2_PKT1_SA_iiT3_)
        .other          _ZN3cub18CUB_300001_SM_10006detail10radix_sort30DeviceRadixSortHistogramKernelINS1_5radix10policy_hubIiiyE10Policy1000ELNS0_9SortOrderE0EiyNS1_21identity_decomposer_tEEEvPT2_PKT1_SA_iiT3_,@"STO_CUDA_ENTRY STV_DEFAULT"
_ZN3cub18CUB_300001_SM_10006detail10radix_sort30DeviceRadixSortHistogramKernelINS1_5radix10policy_hubIiiyE10Policy1000ELNS0_9SortOrderE0EiyNS1_21identity_decomposer_tEEEvPT2_PKT1_SA_iiT3_:
.text._ZN3cub18CUB_300001_SM_10006detail10radix_sort30DeviceRadixSortHistogramKernelINS1_5radix10policy_hubIiiyE10Policy1000ELNS0_9SortOrderE0EiyNS1_21identity_decomposer_tEEEvPT2_PKT1_SA_iiT3_:
[----:B------:R-:W-:Y:S01]  /*0000*/  LDC R1, c[0x0][0x37c] ;  /* 0x0000df00ff017b82 */ /* 0x000fe20000000800 */
[----:B------:R-:W0:Y:S02]  /*0010*/  LDCU.64 UR14, c[0x0][0x390] ;  /* 0x00007200ff0e77ac */ /* 0x000e240008000a00 */
[----:B0-----:R-:W-:-:S04]  /*0020*/  ISETP.NE.U32.AND P0, PT, RZ, UR14, PT ;  /* 0x0000000eff007c0c */ /* 0x001fc8000bf05070 */
[----:B------:R-:W-:-:S13]  /*0030*/  ISETP.NE.AND.EX P0, PT, RZ, UR15, PT, P0 ;  /* 0x0000000fff007c0c */ /* 0x000fda000bf05300 */
[----:B------:R-:W-:Y:S05]  /*0040*/  @!P0 EXIT ;  /* 0x000000000000894d */ /* 0x000fea0003800000 */
[----:B------:R-:W-:Y:S01]  /*0050*/  UIADD3 UR11, UP0, UPT, UR14, -0x1, URZ ;  /* 0xffffffff0e0b7890 */ /* 0x000fe2000ff1e0ff */
[----:B------:R-:W0:Y:S01]  /*0060*/  S2R R4, SR_TID.X ;  /* 0x0000000000047919 */ /* 0x000e220000002100 */
[----:B------:R-:W1:Y:S01]  /*0070*/  LDCU.64 UR4, c[0x0][0x398] ;  /* 0x00007300ff0477ac */ /* 0x000e620008000a00 */
[----:B------:R-:W2:Y:S01]  /*0080*/  S2UR UR7, SR_CgaCtaId ;  /* 0x00000000000779c3 */ /* 0x000ea20000008800 */
[----:B------:R-:W-:Y:S01]  /*0090*/  UIADD3.X UR12, UPT, UPT, UR15, -0x1, URZ, UP0, !UPT ;  /* 0xffffffff0f0c7890 */ /* 0x000fe200087fe4ff */
[----:B------:R-:W-:Y:S01]  /*00a0*/  UMOV UR6, 0x400 ;  /* 0x0000040000067882 */ /* 0x000fe20000000000 */
[----:B------:R-:W3:Y:S05]  /*00b0*/  LDCU.64 UR20, c[0x0][0x358] ;  /* 0x00006b00ff1477ac */ /* 0x000eea0008000a00 */
[----:B------:R-:W4:Y:S01]  /*00c0*/  S2UR UR8, SR_CTAID.X ;  /* 0x00000000000879c3 */ /* 0x000f220000002500 */
[----:B------:R-:W-:Y:S01]  /*00d0*/  USHF.R.U64 UR11, UR11, 0x1e, UR12 ;  /* 0x0000001e0b0b7899 */ /* 0x000fe2000800120c */
[----:B------:R-:W0:Y:S03]  /*00e0*/  LDCU UR28, c[0x0][0x370] ;  /* 0x00006e00ff1c77ac */ /* 0x000e260008000800 */
[----:B------:R-:W-:-:S02]  /*00f0*/  UIADD3 UR11, UP0, UPT, UR11, 0x1, URZ ;  /* 0x000000010b0b7890 */ /* 0x000fc4000ff1e0ff */
[----:B-1----:R-:W-:Y:S02]  /*0100*/  UIADD3 UR4, UPT, UPT, UR5, 0x7, -UR4 ;  /* 0x0000000705047890 */ /* 0x002fe4000fffe804 */
[----:B------:R-:W-:Y:S02]  /*0110*/  ULEA.HI.X UR12, UR12, URZ, URZ, 0x2, UP0 ;  /* 0x000000ff0c0c7291 */ /* 0x000fe400080f14ff */
[----:B------:R-:W-:Y:S02]  /*0120*/  UISETP.LT.U32.AND UP0, UPT, UR11, UR14, UPT ;  /* 0x0000000e0b00728c */ /* 0x000fe4000bf01070 */
[----:B------:R-:W-:Y:S02]  /*0130*/  USHF.R.S32.HI UR5, URZ, 0x1f, UR4 ;  /* 0x0000001fff057899 */ /* 0x000fe40008011404 */
[----:B------:R-:W-:Y:S02]  /*0140*/  UISETP.LT.U32.AND.EX UP0, UPT, UR12, UR15, UPT, UP0 ;  /* 0x0000000f0c00728c */ /* 0x000fe4000bf01100 */
[----:B------:R-:W-:-:S02]  /*0150*/  ULEA.HI UR5, UR5, UR4, URZ, 0x3 ;  /* 0x0000000405057291 */ /* 0x000fc4000f8f18ff */
[----:B------:R-:W-:Y:S01]  /*0160*/  USEL UR11, UR11, UR14, UP0 ;  /* 0x0000000e0b0b7287 */ /* 0x000fe20008000000 */
[C---:B0-----:R-:W-:Y:S01]  /*0170*/  VIADD R21, R4.reuse, 0x780 ;  /* 0x0000078004157836 */ /* 0x041fe20000000000 */
[----:B------:R-:W-:Y:S02]  /*0180*/  USEL UR12, UR12, UR15, UP0 ;  /* 0x0000000f0c0c7287 */ /* 0x000fe40008000000 */
[----:B------:R-:W-:Y:S02]  /*0190*/  UISETP.GE.AND UP0, UPT, UR4, 0x8, UPT ;  /* 0x000000080400788c */ /* 0x000fe4000bf06270 */
[----:B--2---:R-:W-:Y:S02]  /*01a0*/  ULEA UR6, UR7, UR6, 0x18 ;  /* 0x0000000607067291 */ /* 0x004fe4000f8ec0ff */
[----:B------:R-:W-:Y:S02]  /*01b0*/  USHF.R.S32.HI UR5, URZ, 0x3, UR5 ;  /* 0x00000003ff057899 */ /* 0x000fe40008011405 */
[----:B------:R-:W-:Y:S01]  /*01c0*/  PLOP3.LUT P0, PT, PT, PT, UP0, 0x80, 0x8 ;  /* 0x000000000008781c */ /* 0x000fe20003f0f008 */
[----:B----4-:R-:W-:Y:S01]  /*01d0*/  USHF.L.U32 UR8, UR8, 0xb, URZ ;  /* 0x0000000b08087899 */ /* 0x010fe200080006ff */
[C---:B------:R-:W-:Y:S01]  /*01e0*/  LEA R0, R4.reuse, UR6, 0x2 ;  /* 0x0000000604007c11 */ /* 0x040fe2000f8e10ff */
[----:B------:R-:W-:Y:S01]  /*01f0*/  UIADD3 UR22, UPT, UPT, UR5, -0x1, URZ ;  /* 0xffffffff05167890 */ /* 0x000fe2000fffe0ff */
[----:B------:R-:W-:Y:S01]  /*0200*/  ISETP.GT.U32.OR P0, PT, R4, 0xff, !P0 ;  /* 0x000000ff0400780c */ /* 0x000fe20004704470 */
[----:B------:R-:W-:-:S02]  /*0210*/  ULOP3.LUT UR23, UR5, 0xf, URZ, 0xc0, !UPT ;  /* 0x0000000f05177892 */ /* 0x000fc4000f8ec0ff */
[----:B------:R-:W-:Y:S01]  /*0220*/  ULOP3.LUT UR24, UR5, 0x7, URZ, 0xc0, !UPT ;  /* 0x0000000705187892 */ /* 0x000fe2000f8ec0ff */
[----:B------:R-:W-:Y:S01]  /*0230*/  P2R R20, PR, RZ, 0x1 ;  /* 0x00000001ff147803 */ /* 0x000fe20000000000 */
[----:B------:R-:W-:Y:S02]  /*0240*/  ULOP3.LUT UR25, UR5, 0x3, URZ, 0xc0, !UPT ;  /* 0x0000000305197892 */ /* 0x000fe4000f8ec0ff */
[----:B------:R-:W-:Y:S02]  /*0250*/  ULOP3.LUT UR26, UR5, 0xffffff0, URZ, 0xc0, !UPT ;  /* 0x0ffffff0051a7892 */ /* 0x000fe4000f8ec0ff */
[----:B------:R-:W-:Y:S02]  /*0260*/  ULOP3.LUT UR27, UR5, 0xffffff8, URZ, 0xc0, !UPT ;  /* 0x0ffffff8051b7892 */ /* 0x000fe4000f8ec0ff */
[----:B------:R-:W-:Y:S01]  /*0270*/  ULOP3.LUT UR9, UR5, 0x1, URZ, 0xc0, !UPT ;  /* 0x0000000105097892 */ /* 0x000fe2000f8ec0ff */
[----:B------:R-:W-:Y:S01]  /*0280*/  UMOV UR6, URZ ;  /* 0x000000ff00067c82 */ /* 0x000fe20008000000 */
[----:B---3--:R-:W-:-:S10]  /*0290*/  UMOV UR7, URZ ;  /* 0x000000ff00077c82 */ /* 0x008fd40008000000 */
.L_x_219:
[----:B------:R-:W-:Y:S01]  /*02a0*/  ISETP.NE.AND P0, PT, R20, RZ, PT ;  /* 0x000000ff1400720c */ /* 0x000fe20003f05270 */
[----:B------:R-:W-:-:S12]  /*02b0*/  BSSY.RECONVERGENT B0, `(.L_x_136) ;  /* 0x000007c000007945 */ /* 0x000fd80003800200 */
[----:B012345:R-:W-:Y:S05]  /*02c0*/  @P0 BRA `(.L_x_137) ;  /* 0x0000000400e80947 */ /* 0x03ffea0003800000 */
[----:B------:R-:W-:Y:S02]  /*02d0*/  IMAD.U32 R2, RZ, RZ, UR22 ;  /* 0x00000016ff027e24 */ /* 0x000fe4000f8e00ff */
[----:B------:R-:W-:-:S03]  /*02e0*/  IMAD.MOV.U32 R3, RZ, RZ, RZ ;  /* 0x000000ffff037224 */ /* 0x000fc600078e00ff */
[----:B------:R-:W-:-:S13]  /*02f0*/  ISETP.GE.U32.AND P1, PT, R2, 0xf, PT ;  /* 0x0000000f0200780c */ /* 0x000fda0003f26070 */
[----:B------:R-:W-:Y:S05]  /*0300*/  @!P1 BRA `(.L_x_138) ;  /* 0x00000000005c9947 */ /* 0x000fea0003800000 */
[----:B------:R-:W-:Y:S01]  /*0310*/  VIADD R2, R0, 0x2000 ;  /* 0x0000200000027836 */ /* 0x000fe20000000000 */
[----:B------:R-:W-:-:S12]  /*0320*/  UIADD3 UR4, UPT, UPT, -UR26, URZ, URZ ;  /* 0x000000ff1a047290 */ /* 0x000fd8000fffe1ff */
.L_x_139:
[----:B------:R-:W-:Y:S01]  /*0330*/  UIADD3 UR4, UPT, UPT, UR4, 0x10, URZ ;  /* 0x0000001004047890 */ /* 0x000fe2000fffe0ff */
[----:B------:R-:W-:Y:S03]  /*0340*/  STS [R2+-0x2000], RZ ;  /* 0xffe000ff02007388 */ /* 0x000fe60000000800 */
[----:B------:R-:W-:Y:S01]  /*0350*/  UISETP.NE.AND UP0, UPT, UR4, URZ, UPT ;  /* 0x000000ff0400728c */ /* 0x000fe2000bf05270 */
        /* <DEDUP_REMOVED lines=16> */
[----:B------:R-:W-:Y:S06]  /*0460*/  BRA.U UP0, `(.L_x_139) ;  /* 0xfffffffd00b07547 */ /* 0x000fec000b83ffff */
[----:B------:R-:W-:-:S07]  /*0470*/  IMAD.U32 R3, RZ, RZ, UR26 ;  /* 0x0000001aff037e24 */ /* 0x000fce000f8e00ff */
.L_x_138:
[----:B------:R-:W-:Y:S01]  /*0480*/  ISETP.NE.AND P0, PT, RZ, UR23, PT ;  /* 0x00000017ff007c0c */ /* 0x000fe2000bf05270 */
[----:B------:R-:W-:Y:S01]  /*0490*/  IMAD.U32 R6, RZ, RZ, UR24 ;  /* 0x00000018ff067e24 */ /* 0x000fe2000f8e00ff */
[----:B------:R-:W-:-:S03]  /*04a0*/  MOV R2, UR23 ;  /* 0x0000001700027c02 */ /* 0x000fc60008000f00 */
[----:B------:R-:W-:Y:S02]  /*04b0*/  VIADD R6, R6, 0xffffffff ;  /* 0xffffffff06067836 */ /* 0x000fe40000000000 */
[----:B------:R-:W-:-:S06]  /*04c0*/  VIADD R2, R2, 0xffffffff ;  /* 0xffffffff02027836 */ /* 0x000fcc0000000000 */
[----:B------:R-:W-:Y:S05]  /*04d0*/  @!P0 BRA `(.L_x_140) ;  /* 0x00000000007c8947 */ /* 0x000fea0003800000 */
[----:B------:R-:W-:Y:S01]  /*04e0*/  ISETP.GE.U32.AND P2, PT, R2, 0x7, PT ;  /* 0x000000070200780c */ /* 0x000fe20003f46070 */
[----:B------:R-:W-:-:S12]  /*04f0*/  UISETP.NE.AND UP0, UPT, UR24, URZ, UPT ;  /* 0x000000ff1800728c */ /* 0x000fd8000bf05270 */
[----:B------:R-:W-:Y:S05]  /*0500*/  @!P2 BRA `(.L_x_141) ;  /* 0x000000000028a947 */ /* 0x000fea0003800000 */
        /* <DEDUP_REMOVED lines=10> */
.L_x_141:
[----:B------:R-:W-:Y:S05]  /*05b0*/  BRA.U !UP0, `(.L_x_140) ;  /* 0x0000000108447547 */ /* 0x000fea000b800000 */
[----:B------:R-:W-:Y:S01]  /*05c0*/  ISETP.GE.U32.AND P2, PT, R6, 0x3, PT ;  /* 0x000000030600780c */ /* 0x000fe20003f46070 */
[----:B------:R-:W-:-:S12]  /*05d0*/  UISETP.NE.AND UP0, UPT, UR25, URZ, UPT ;  /* 0x000000ff1900728c */ /* 0x000fd8000bf05270 */
[C---:B0-----:R-:W-:Y:S02]  /*05e0*/  @P2 IMAD R5, R3.reuse, 0x400, R0 ;  /* 0x0000040003052824 */ /* 0x041fe400078e0200 */
[----:B------:R-:W-:-:S03]  /*05f0*/  @P2 VIADD R3, R3, 0x4 ;  /* 0x0000000403032836 */ /* 0x000fc60000000000 */
[----:B------:R1:W-:Y:S04]  /*0600*/  @P2 STS [R5], RZ ;  /* 0x000000ff05002388 */ /* 0x0003e80000000800 */
[----:B------:R1:W-:Y:S04]  /*0610*/  @P2 STS [R5+0x400], RZ ;  /* 0x000400ff05002388 */ /* 0x0003e80000000800 */
[----:B------:R1:W-:Y:S04]  /*0620*/  @P2 STS [R5+0x800], RZ ;  /* 0x000800ff05002388 */ /* 0x0003e80000000800 */
[----:B------:R1:W-:Y:S01]  /*0630*/  @P2 STS [R5+0xc00], RZ ;  /* 0x000c00ff05002388 */ /* 0x0003e20000000800 */
[----:B------:R-:W-:Y:S05]  /*0640*/  BRA.U !UP0, `(.L_x_140) ;  /* 0x0000000108207547 */ /* 0x000fea000b800000 */
[----:B------:R-:W-:Y:S01]  /*0650*/  IMAD R3, R3, 0x400, R0 ;  /* 0x0000040003037824 */ /* 0x000fe200078e0200 */
[----:B------:R-:W-:-:S04]  /*0660*/  UISETP.NE.AND UP0, UPT, UR25, 0x1, UPT ;  /* 0x000000011900788c */ /* 0x000fc8000bf05270 */
[----:B------:R2:W-:Y:S05]  /*0670*/  STS [R3], RZ ;  /* 0x000000ff03007388 */ /* 0x0005ea0000000800 */
[----:B------:R-:W-:Y:S05]  /*0680*/  BRA.U !UP0, `(.L_x_140) ;  /* 0x0000000108107547 */ /* 0x000fea000b800000 */
[----:B------:R-:W-:Y:S01]  /*0690*/  UISETP.NE.AND UP0, UPT, UR25, 0x2, UPT ;  /* 0x000000021900788c */ /* 0x000fe2000bf05270 */
[----:B------:R3:W-:Y:S05]  /*06a0*/  STS [R3+0x400], RZ ;  /* 0x000400ff03007388 */ /* 0x0007ea0000000800 */
[----:B------:R-:W-:-:S13]  /*06b0*/  PLOP3.LUT P2, PT, PT, PT, UP0, 0x80, 0x8 ;  /* 0x000000000008781c */ /* 0x000fda0003f4f008 */
[----:B------:R3:W-:Y:S02]  /*06c0*/  @P2 STS [R3+0x800], RZ ;  /* 0x000800ff03002388 */ /* 0x0007e40000000800 */
.L_x_140:
[----:B------:R-:W-:-:S13]  /*06d0*/  ISETP.GT.U32.AND P2, PT, R4, 0x7f, PT ;  /* 0x0000007f0400780c */ /* 0x000fda0003f44070 */
[----:B------:R-:W-:Y:S05]  /*06e0*/  @P2 BRA `(.L_x_137) ;  /* 0x0000000000e02947 */ /* 0x000fea0003800000 */
[----:B--23--:R-:W-:Y:S01]  /*06f0*/  HFMA2 R3, -RZ, RZ, 0, 0 ;  /* 0x00000000ff037431 */ /* 0x00cfe200000001ff */
[----:B------:R-:W-:Y:S06]  /*0700*/  @!P1 BRA `(.L_x_142) ;  /* 0x0000000000589947 */ /* 0x000fec0003800000 */
[----:B------:R-:W-:-:S07]  /*0710*/  IMAD.MOV.U32 R3, RZ, RZ, RZ ;  /* 0x000000ffff037224 */ /* 0x000fce00078e00ff */
.L_x_143:
[C---:B012---:R-:W-:Y:S02]  /*0720*/  IMAD R5, R3.reuse, 0x400, R0 ;  /* 0x0000040003057824 */ /* 0x047fe400078e0200 */
[----:B------:R-:W-:-:S03]  /*0730*/  VIADD R3, R3, 0x10 ;  /* 0x0000001003037836 */ /* 0x000fc60000000000 */
[----:B------:R2:W-:Y:S02]  /*0740*/  STS [R5+0x200], RZ ;  /* 0x000200ff05007388 */ /* 0x0005e40000000800 */
[----:B------:R-:W-:Y:S02]  /*0750*/  ISETP.NE.AND P1, PT, R3, UR26, PT ;  /* 0x0000001a03007c0c */ /* 0x000fe4000bf25270 */
[----:B------:R2:W-:Y:S04]  /*0760*/  STS [R5+0x600], RZ ;  /* 0x000600ff05007388 */ /* 0x0005e80000000800 */
        /* <DEDUP_REMOVED lines=13> */
[----:B------:R2:W-:Y:S01]  /*0840*/  STS [R5+0x3e00], RZ ;  /* 0x003e00ff05007388 */ /* 0x0005e20000000800 */
[----:B------:R-:W-:Y:S05]  /*0850*/  @P1 BRA `(.L_x_143) ;  /* 0xfffffffc00b01947 */ /* 0x000fea000383ffff */
[----:B------:R-:W-:-:S07]  /*0860*/  IMAD.U32 R3, RZ, RZ, UR26 ;  /* 0x0000001aff037e24 */ /* 0x000fce000f8e00ff */
.L_x_142:
[----:B------:R-:W-:Y:S05]  /*0870*/  @!P0 BRA `(.L_x_137) ;  /* 0x00000000007c8947 */ /* 0x000fea0003800000 */
[----:B------:R-:W-:Y:S01]  /*0880*/  ISETP.GE.U32.AND P0, PT, R2, 0x7, PT ;  /* 0x000000070200780c */ /* 0x000fe20003f06070 */
[----:B------:R-:W-:-:S12]  /*0890*/  UISETP.NE.AND UP0, UPT, UR24, URZ, UPT ;  /* 0x000000ff1800728c */ /* 0x000fd8000bf05270 */
[----:B------:R-:W-:Y:S05]  /*08a0*/  @!P0 BRA `(.L_x_144) ;  /* 0x0000000000288947 */ /* 0x000fea0003800000 */
[C---:B------:R-:W-:Y:S02]  /*08b0*/  IMAD R2, R3.reuse, 0x400, R0 ;  /* 0x0000040003027824 */ /* 0x040fe400078e0200 */
[----:B------:R-:W-:-:S03]  /*08c0*/  VIADD R3, R3, 0x8 ;  /* 0x0000000803037836 */ /* 0x000fc60000000000 */
[----:B------:R3:W-:Y:S04]  /*08d0*/  STS [R2+0x200], RZ ;  /* 0x000200ff02007388 */ /* 0x0007e80000000800 */
[----:B------:R3:W-:Y:S04]  /*08e0*/  STS [R2+0x600], RZ ;  /* 0x000600ff02007388 */ /* 0x0007e80000000800 */
[----:B------:R3:W-:Y:S04]  /*08f0*/  STS [R2+0xa00], RZ ;  /* 0x000a00ff02007388 */ /* 0x0007e80000000800 */
[----:B------:R3:W-:Y:S04]  /*0900*/  STS [R2+0xe00], RZ ;  /* 0x000e00ff02007388 */ /* 0x0007e80000000800 */
[----:B------:R3:W-:Y:S04]  /*0910*/  STS [R2+0x1200], RZ ;  /* 0x001200ff02007388 */ /* 0x0007e80000000800 */
[----:B------:R3:W-:Y:S04]  /*0920*/  STS [R2+0x1600], RZ ;  /* 0x001600ff02007388 */ /* 0x0007e80000000800 */
[----:B------:R3:W-:Y:S04]  /*0930*/  STS [R2+0x1a00], RZ ;  /* 0x001a00ff02007388 */ /* 0x0007e80000000800 */
[----:B------:R3:W-:Y:S02]  /*0940*/  STS [R2+0x1e00], RZ ;  /* 0x001e00ff02007388 */ /* 0x0007e40000000800 */
.L_x_144:
[----:B------:R-:W-:Y:S05]  /*0950*/  BRA.U !UP0, `(.L_x_137) ;  /* 0x0000000108447547 */ /* 0x000fea000b800000 */
[----:B------:R-:W-:Y:S01]  /*0960*/  ISETP.GE.U32.AND P0, PT, R6, 0x3, PT ;  /* 0x000000030600780c */ /* 0x000fe20003f06070 */
[----:B------:R-:W-:-:S12]  /*0970*/  UISETP.NE.AND UP0, UPT, UR25, URZ, UPT ;  /* 0x000000ff1900728c */ /* 0x000fd8000bf05270 */
[C---:B---3--:R-:W-:Y:S01]  /*0980*/  @P0 IMAD R2, R3.reuse, 0x400, R0 ;  /* 0x0000040003020824 */ /* 0x048fe200078e0200 */
[----:B------:R-:W-:-:S04]  /*0990*/  @P0 IADD3 R3, PT, PT, R3, 0x4, RZ ;  /* 0x0000000403030810 */ /* 0x000fc80007ffe0ff */
[----:B------:R4:W-:Y:S04]  /*09a0*/  @P0 STS [R2+0x200], RZ ;  /* 0x000200ff02000388 */ /* 0x0009e80000000800 */
[----:B------:R4:W-:Y:S04]  /*09b0*/  @P0 STS [R2+0x600], RZ ;  /* 0x000600ff02000388 */ /* 0x0009e80000000800 */
[----:B------:R4:W-:Y:S04]  /*09c0*/  @P0 STS [R2+0xa00], RZ ;  /* 0x000a00ff02000388 */ /* 0x0009e80000000800 */
[----:B------:R4:W-:Y:S01]  /*09d0*/  @P0 STS [R2+0xe00], RZ ;  /* 0x000e00ff02000388 */ /* 0x0009e20000000800 */
[----:B------:R-:W-:Y:S05]  /*09e0*/  BRA.U !UP0, `(.L_x_137) ;  /* 0x0000000108207547 */ /* 0x000fea000b800000 */
[----:B------:R-:W-:Y:S01]  /*09f0*/  IMAD R3, R3, 0x400, R0 ;  /* 0x0000040003037824 */ /* 0x000fe200078e0200 */
[----:B------:R-:W-:-:S04]  /*0a00*/  UISETP.NE.AND UP0, UPT, UR25, 0x1, UPT ;  /* 0x000000011900788c */ /* 0x000fc8000bf05270 */
[----:B------:R3:W-:Y:S05]  /*0a10*/  STS [R3+0x200], RZ ;  /* 0x000200ff03007388 */ /* 0x0007ea0000000800 */
[----:B------:R-:W-:Y:S05]  /*0a20*/  BRA.U !UP0, `(.L_x_137) ;  /* 0x0000000108107547 */ /* 0x000fea000b800000 */
[----:B------:R-:W-:Y:S01]  /*0a30*/  UISETP.NE.AND UP0, UPT, UR25, 0x2, UPT ;  /* 0x000000021900788c */ /* 0x000fe2000bf05270 */
[----:B------:R0:W-:Y:S05]  /*0a40*/  STS [R3+0x600], RZ ;  /* 0x000600ff03007388 */ /* 0x0001ea0000000800 */
[----:B------:R-:W-:-:S13]  /*0a50*/  PLOP3.LUT P0, PT, PT, PT, UP0, 0x80, 0x8 ;  /* 0x000000000008781c */ /* 0x000fda0003f0f008 */
[----:B------:R0:W-:Y:S02]  /*0a60*/  @P0 STS [R3+0xa00], RZ ;  /* 0x000a00ff03000388 */ /* 0x0001e40000000800 */
.L_x_137:
[----:B------:R-:W-:Y:S05]  /*0a70*/  BSYNC.RECONVERGENT B0 ;  /* 0x0000000000007941 */ /* 0x000fea0003800200 */
.L_x_136:
[----:B------:R-:W5:Y:S01]  /*0a80*/  LDCU.64 UR14, c[0x0][0x390] ;  /* 0x00007200ff0e77ac */ /* 0x000f620008000a00 */
[----:B------:R-:W-:Y:S02]  /*0a90*/  USHF.L.U32 UR4, UR6, 0x1e, URZ ;  /* 0x0000001e06047899 */ /* 0x000fe400080006ff */
[----:B------:R-:W-:Y:S02]  /*0aa0*/  USHF.L.U64.HI UR5, UR6, 0x1e, UR7 ;  /* 0x0000001e06057899 */ /* 0x000fe40008010207 */
[----:B-----5:R-:W-:-:S04]  /*0ab0*/  UIADD3 UR4, UP0, UPT, -UR4, UR14, URZ ;  /* 0x0000000e04047290 */ /* 0x020fc8000ff1e1ff */
[----:B------:R-:W-:Y:S02]  /*0ac0*/  UIADD3.X UR5, UPT, UPT, ~UR5, UR15, URZ, UP0, !UPT ;  /* 0x0000000f05057290 */ /* 0x000fe400087fe5ff */
[----:B------:R-:W-:-:S04]  /*0ad0*/  UISETP.LT.U32.AND UP0, UPT, UR4, 0x40000000, UPT ;  /* 0x400000000400788c */ /* 0x000fc8000bf01070 */
[----:B------:R-:W-:-:S04]  /*0ae0*/  UISETP.LT.U32.AND.EX UP0, UPT, UR5, URZ, UPT, UP0 ;  /* 0x000000ff0500728c */ /* 0x000fc8000bf01100 */
[----:B------:R-:W-:Y:S02]  /*0af0*/  USEL UR13, UR4, 0x40000000, UP0 ;  /* 0x40000000040d7887 */ /* 0x000fe40008000000 */
[----:B------:R-:W-:Y:S02]  /*0b00*/  USEL UR14, UR5, URZ, UP0 ;  /* 0x000000ff050e7287 */ /* 0x000fe40008000000 */
[----:B------:R-:W-:-:S04]  /*0b10*/  UISETP.GT.U32.AND UP0, UPT, UR13, UR8, UPT ;  /* 0x000000080d00728c */ /* 0x000fc8000bf04070 */
[----:B------:R-:W-:Y:S01]  /*0b20*/  UISETP.GT.U32.AND.EX UP0, UPT, UR14, URZ, UPT, UP0 ;  /* 0x000000ff0e00728c */ /* 0x000fe2000bf04100 */
[----:B------:R-:W-:Y:S08]  /*0b30*/  BAR.SYNC.DEFER_BLOCKING 0x0 ;  /* 0x0000000000007b1d */ /* 0x000ff00000010000 */
[----:B------:R-:W-:Y:S06]  /*0b40*/  BAR.SYNC.DEFER_BLOCKING 0x0 ;  /* 0x0000000000007b1d */ /* 0x000fec0000010000 */
[----:B------:R-:W-:Y:S05]  /*0b50*/  BRA.U !UP0, `(.L_x_145) ;  /* 0x0000000d082c7547 */ /* 0x000fea000b800000 */
[----:B------:R-:W-:Y:S01]  /*0b60*/  UMOV UR10, UR8 ;  /* 0x00000008000a7c82 */ /* 0x000fe20008000000 */
[----:B------:R-:W-:-:S05]  /*0b70*/  UMOV UR5, URZ ;  /* 0x000000ff00057c82 */ /* 0x000fca0008000000 */
.L_x_150:
[----:B-----5:R-:W5:Y:S01]  /*0b80*/  LDCU.64 UR18, c[0x0][0x390] ;  /* 0x00007200ff1277ac */ /* 0x020f620008000a00 */
[----:B------:R-:W-:Y:S02]  /*0b90*/  USHF.L.U32 UR15, UR6, 0x1e, URZ ;  /* 0x0000001e060f7899 */ /* 0x000fe400080006ff */
[----:B------:R-:W-:Y:S02]  /*0ba0*/  USHF.L.U64.HI UR16, UR6, 0x1e, UR7 ;  /* 0x0000001e06107899 */ /* 0x000fe40008010207 */
[----:B------:R-:W-:-:S04]  /*0bb0*/  UIADD3 UR15, UP0, UPT, UR10, UR15, URZ ;  /* 0x0000000f0a0f7290 */ /* 0x000fc8000ff1e0ff */
[----:B------:R-:W-:Y:S02]  /*0bc0*/  UIADD3.X UR16, UPT, UPT, UR5, UR16, URZ, UP0, !UPT ;  /* 0x0000001005107290 */ /* 0x000fe400087fe4ff */
[----:B------:R-:W-:Y:S02]  /*0bd0*/  ULEA UR10, UP0, UR28, UR10, 0xb ;  /* 0x0000000a1c0a7291 */ /* 0x000fe4000f8058ff */
[----:B-----5:R-:W-:Y:S02]  /*0be0*/  UIADD3 UR17, UP1, UPT, -UR15, UR18, URZ ;  /* 0x000000120f117290 */ /* 0x020fe4000ff3e1ff */
[----:B------:R-:W-:Y:S02]  /*0bf0*/  UIADD3.X UR5, UPT, UPT, URZ, UR5, URZ, UP0, !UPT ;  /* 0x00000005ff057290 */ /* 0x000fe400087fe4ff */
[----:B------:R-:W-:Y:S02]  /*0c00*/  UIADD3.X UR4, UPT, UPT, ~UR16, UR19, URZ, UP1, !UPT ;  /* 0x0000001310047290 */ /* 0x000fe40008ffe5ff */
[----:B------:R-:W-:-:S02]  /*0c10*/  UISETP.GE.U32.AND UP1, UPT, UR17, 0x800, UPT ;  /* 0x000008001100788c */ /* 0x000fc4000bf26070 */
[----:B------:R-:W-:Y:S02]  /*0c20*/  UISETP.GE.U32.AND UP0, UPT, UR10, UR13, UPT ;  /* 0x0000000d0a00728c */ /* 0x000fe4000bf06070 */
[----:B------:R-:W-:Y:S02]  /*0c30*/  UISETP.GE.U32.AND.EX UP1, UPT, UR4, URZ, UPT, UP1 ;  /* 0x000000ff0400728c */ /* 0x000fe4000bf26110 */
[----:B------:R-:W-:-:S07]  /*0c40*/  UISETP.GE.U32.AND.EX UP0, UPT, UR5, UR14, UPT, UP0 ;  /* 0x0000000e0500728c */ /* 0x000fce000bf06100 */
[----:B0-----:R-:W-:Y:S05]  /*0c50*/  BRA.U !UP1, `(.L_x_146) ;  /* 0x0000000109587547 */ /* 0x001fea000b800000 */
[----:B------:R-:W4:Y:S01]  /*0c60*/  LDCU.64 UR18, c[0x0][0x388] ;  /* 0x00007100ff1277ac */ /* 0x000f220008000a00 */
[----:B0-23--:R-:W-:-:S05]  /*0c70*/  IADD3 R3, P0, PT, R4, UR15, RZ ;  /* 0x0000000f04037c10 */ /* 0x00dfca000ff1e0ff */
[----:B------:R-:W-:Y:S01]  /*0c80*/  IMAD.X R6, RZ, RZ, UR16, P0 ;  /* 0x00000010ff067e24 */ /* 0x000fe200080e06ff */
[----:B----4-:R-:W-:-:S04]  /*0c90*/  LEA R2, P0, R3, UR18, 0x2 ;  /* 0x0000001203027c11 */ /* 0x010fc8000f8010ff */
        /* <DEDUP_REMOVED lines=18> */
.L_x_146:
[----:B------:R-:W4:Y:S01]  /*0dc0*/  LDCU.64 UR18, c[0x0][0x388] ;  /* 0x00007100ff1277ac */ /* 0x000f220008000a00 */
[C---:B012---:R-:W-:Y:S01]  /*0dd0*/  VIADD R5, R4.reuse, 0x100 ;  /* 0x0000010004057836 */ /* 0x047fe20000000000 */
[C---:B---3--:R-:W-:Y:S01]  /*0de0*/  IADD3 R3, P0, PT, R4.reuse, UR15, RZ ;  /* 0x0000000f04037c10 */ /* 0x048fe2000ff1e0ff */
[C---:B----4-:R-:W-:Y:S01]  /*0df0*/  VIADD R2, R4.reuse, 0x80 ;  /* 0x0000008004027836 */ /* 0x050fe20000000000 */
[C---:B------:R-:W-:Y:S01]  /*0e00*/  ISETP.GE.AND P1, PT, R4.reuse, UR17, PT ;  /* 0x0000001104007c0c */ /* 0x040fe2000bf26270 */
[----:B------:R-:W-:Y:S01]  /*0e10*/  VIADD R7, R4, 0x180 ;  /* 0x0000018004077836 */ /* 0x000fe20000000000 */
[----:B------:R-:W-:Y:S01]  /*0e20*/  ISETP.GE.AND P3, PT, R5, UR17, PT ;  /* 0x0000001105007c0c */ /* 0x000fe2000bf66270 */
[----:B------:R-:W-:Y:S01]  /*0e30*/  IMAD.X R6, RZ, RZ, UR16, P0 ;  /* 0x00000010ff067e24 */ /* 0x000fe200080e06ff */
[----:B------:R-:W-:Y:S01]  /*0e40*/  ISETP.GE.AND P2, PT, R2, UR17, PT ;  /* 0x0000001102007c0c */ /* 0x000fe2000bf46270 */
[----:B------:R-:W-:Y:S01]  /*0e50*/  VIADD R5, R4, 0x200 ;  /* 0x0000020004057836 */ /* 0x000fe20000000000 */
[----:B------:R-:W-:Y:S01]  /*0e60*/  ISETP.GE.AND P4, PT, R7, UR17, PT ;  /* 0x0000001107007c0c */ /* 0x000fe2000bf86270 */
[----:B------:R-:W-:-:S03]  /*0e70*/  IMAD.MOV.U32 R12, RZ, RZ, 0x7fffffff ;  /* 0x7fffffffff0c7424 */ /* 0x000fc600078e00ff */
[----:B------:R-:W-:Y:S01]  /*0e80*/  ISETP.GE.AND P5, PT, R5, UR17, PT ;  /* 0x0000001105007c0c */ /* 0x000fe2000bfa6270 */
[----:B------:R-:W-:Y:S01]  /*0e90*/  VIADD R5, R4, 0x300 ;  /* 0x0000030004057836 */ /* 0x000fe20000000000 */
[----:B------:R-:W-:-:S04]  /*0ea0*/  LEA R2, P0, R3, UR18, 0x2 ;  /* 0x0000001203027c11 */ /* 0x000fc8000f8010ff */
[----:B------:R-:W-:Y:S01]  /*0eb0*/  LEA.HI.X R3, R3, UR19, R6, 0x2, P0 ;  /* 0x0000001303037c11 */ /* 0x000fe200080f1406 */
[----:B------:R-:W-:Y:S01]  /*0ec0*/  IMAD.MOV.U32 R11, RZ, RZ, 0x7fffffff ;  /* 0x7fffffffff0b7424 */ /* 0x000fe200078e00ff */
[----:B------:R-:W-:-:S03]  /*0ed0*/  IADD3 R6, PT, PT, R4, 0x280, RZ ;  /* 0x0000028004067810 */ /* 0x000fc60007ffe0ff */
[----:B------:R1:W5:Y:S01]  /*0ee0*/  @!P1 LDG.E R12, desc[UR20][R2.64] ;  /* 0x00000014020c9981 */ /* 0x000362000c1e1900 */
[----:B------:R-:W-:Y:S01]  /*0ef0*/  ISETP.GE.AND P1, PT, R5, UR17, PT ;  /* 0x0000001105007c0c */ /* 0x000fe2000bf26270 */
[----:B------:R-:W-:Y:S01]  /*0f00*/  VIADD R5, R4, 0x380 ;  /* 0x0000038004057836 */ /* 0x000fe20000000000 */
[----:B------:R-:W-:Y:S01]  /*0f10*/  ISETP.GE.AND P0, PT, R6, UR17, PT ;  /* 0x0000001106007c0c */ /* 0x000fe2000bf06270 */
[----:B------:R-:W-:Y:S01]  /*0f20*/  IMAD.MOV.U32 R9, RZ, RZ, 0x7fffffff ;  /* 0x7fffffffff097424 */ /* 0x000fe200078e00ff */
[----:B------:R1:W5:Y:S02]  /*0f30*/  @!P2 LDG.E R11, desc[UR20][R2.64+0x200] ;  /* 0x00020014020ba981 */ /* 0x000364000c1e1900 */
[----:B------:R-:W-:Y:S01]  /*0f40*/  ISETP.GE.AND P2, PT, R5, UR17, PT ;  /* 0x0000001105007c0c */ /* 0x000fe2000bf46270 */
[----:B------:R-:W-:Y:S02]  /*0f50*/  VIADD R5, R4, 0x480 ;  /* 0x0000048004057836 */ /* 0x000fe40000000000 */
[----:B------:R-:W-:Y:S01]  /*0f60*/  IMAD.MOV.U32 R10, RZ, RZ, 0x7fffffff ;  /* 0x7fffffffff0a7424 */ /* 0x000fe200078e00ff */
[----:B------:R1:W5:Y:S01]  /*0f70*/  @!P4 LDG.E R9, desc[UR20][R2.64+0x600] ;  /* 0x000600140209c981 */ /* 0x000362000c1e1900 */
[----:B------:R-:W-:-:S02]  /*0f80*/  MOV R8, 0x7fffffff ;  /* 0x7fffffff00087802 */ /* 0x000fc40000000f00 */
[C---:B------:R-:W-:Y:S02]  /*0f90*/  LOP3.LUT R6, R4.reuse, 0x400, RZ, 0xfc, !PT ;  /* 0x0000040004067812 */ /* 0x040fe400078efcff */
[----:B------:R-:W-:Y:S01]  /*0fa0*/  ISETP.GE.AND P4, PT, R5, UR17, PT ;  /* 0x0000001105007c0c */ /* 0x000fe2000bf86270 */
[----:B------:R-:W-:Y:S01]  /*0fb0*/  VIADD R5, R4, 0x500 ;  /* 0x0000050004057836 */ /* 0x000fe20000000000 */
[----:B------:R1:W5:Y:S01]  /*0fc0*/  @!P3 LDG.E R10, desc[UR20][R2.64+0x400] ;  /* 0x00040014020ab981 */ /* 0x000362000c1e1900 */
[----:B------:R-:W-:Y:S01]  /*0fd0*/  ISETP.GE.AND P3, PT, R6, UR17, PT ;  /* 0x0000001106007c0c */ /* 0x000fe2000bf66270 */
[----:B------:R-:W-:Y:S02]  /*0fe0*/  IMAD.MOV.U32 R6, RZ, RZ, 0x7fffffff ;  /* 0x7fffffffff067424 */ /* 0x000fe400078e00ff */
[----:B------:R1:W5:Y:S01]  /*0ff0*/  @!P5 LDG.E R8, desc[UR20][R2.64+0x800] ;  /* 0x000800140208d981 */ /* 0x000362000c1e1900 */
[----:B------:R-:W-:Y:S01]  /*1000*/  ISETP.GE.AND P5, PT, R5, UR17, PT ;  /* 0x0000001105007c0c */ /* 0x000fe2000bfa6270 */
[----:B------:R-:W-:-:S02]  /*1010*/  VIADD R5, R4, 0x600 ;  /* 0x0000060004057836 */ /* 0x000fc40000000000 */
[----:B------:R-:W-:Y:S01]  /*1020*/  IMAD.MOV.U32 R7, RZ, RZ, 0x7fffffff ;  /* 0x7fffffffff077424 */ /* 0x000fe200078e00ff */
[----:B------:R1:W5:Y:S01]  /*1030*/  @!P1 LDG.E R6, desc[UR20][R2.64+0xc00] ;  /* 0x000c001402069981 */ /* 0x000362000c1e1900 */
[C---:B------:R-:W-:Y:S01]  /*1040*/  VIADD R13, R4.reuse, 0x580 ;  /* 0x00000580040d7836 */ /* 0x040fe20000000000 */
[----:B------:R-:W-:Y:S01]  /*1050*/  ISETP.GE.AND P1, PT, R5, UR17, PT ;  /* 0x0000001105007c0c */ /* 0x000fe2000bf26270 */
[----:B------:R-:W-:Y:S02]  /*1060*/  IMAD.MOV.U32 R5, RZ, RZ, 0x7fffffff ;  /* 0x7fffffffff057424 */ /* 0x000fe400078e00ff */
[----:B------:R-:W-:Y:S01]  /*1070*/  IMAD.MOV.U32 R19, RZ, RZ, 0x7fffffff ;  /* 0x7fffffffff137424 */ /* 0x000fe200078e00ff */
[----:B------:R1:W5:Y:S01]  /*1080*/  @!P0 LDG.E R7, desc[UR20][R2.64+0xa00] ;  /* 0x000a001402078981 */ /* 0x000362000c1e1900 */
[----:B------:R-:W-:Y:S01]  /*1090*/  IMAD.MOV.U32 R18, RZ, RZ, 0x7fffffff ;  /* 0x7fffffffff127424 */ /* 0x000fe200078e00ff */
[----:B------:R-:W-:Y:S01]  /*10a0*/  ISETP.GE.AND P0, PT, R13, UR17, PT ;  /* 0x000000110d007c0c */ /* 0x000fe2000bf06270 */
[C---:B------:R-:W-:Y:S01]  /*10b0*/  VIADD R14, R4.reuse, 0x700 ;  /* 0x00000700040e7836 */ /* 0x040fe20000000000 */
[----:B------:R-:W-:Y:S01]  /*10c0*/  IADD3 R13, PT, PT, R4, 0x680, RZ ;  /* 0x00000680040d7810 */ /* 0x000fe20007ffe0ff */
[----:B------:R1:W5:Y:S03]  /*10d0*/  @!P2 LDG.E R5, desc[UR20][R2.64+0xe00] ;  /* 0x000e00140205a981 */ /* 0x000366000c1e1900 */
[----:B------:R-:W-:Y:S01]  /*10e0*/  ISETP.GE.AND P2, PT, R13, UR17, PT ;  /* 0x000000110d007c0c */ /* 0x000fe2000bf46270 */
[----:B------:R1:W5:Y:S01]  /*10f0*/  @!P3 LDG.E R19, desc[UR20][R2.64+0x1000] ;  /* 0x001000140213b981 */ /* 0x000362000c1e1900 */
[----:B------:R-:W-:-:S03]  /*1100*/  ISETP.GE.AND P3, PT, R14, UR17, PT ;  /* 0x000000110e007c0c */ /* 0x000fc6000bf66270 */
[----:B------:R1:W5:Y:S01]  /*1110*/  @!P4 LDG.E R18, desc[UR20][R2.64+0x1200] ;  /* 0x001200140212c981 */ /* 0x000362000c1e1900 */
[----:B------:R-:W-:Y:S01]  /*1120*/  ISETP.GE.AND P4, PT, R21, UR17, PT ;  /* 0x0000001115007c0c */ /* 0x000fe2000bf86270 */
[----:B------:R-:W-:Y:S01]  /*1130*/  IMAD.MOV.U32 R17, RZ, RZ, 0x7fffffff ;  /* 0x7fffffffff117424 */ /* 0x000fe200078e00ff */
[----:B------:R-:W-:Y:S01]  /*1140*/  MOV R14, 0x7fffffff ;  /* 0x7fffffff000e7802 */ /* 0x000fe20000000f00 */
[----:B------:R-:W-:Y:S02]  /*1150*/  IMAD.MOV.U32 R16, RZ, RZ, 0x7fffffff ;  /* 0x7fffffffff107424 */ /* 0x000fe400078e00ff */
[----:B------:R-:W-:Y:S02]  /*1160*/  IMAD.MOV.U32 R22, RZ, RZ, 0x7fffffff ;  /* 0x7fffffffff167424 */ /* 0x000fe400078e00ff */
        /* <DEDUP_REMOVED lines=8> */
.L_x_147:
[----:B01----:R-:W0:Y:S02]  /*11f0*/  LDC.64 R2, c[0x0][0x398] ;  /* 0x0000e600ff027b82 */ /* 0x003e240000000a00 */
[----:B0-----:R-:W-:-:S13]  /*1200*/  ISETP.GT.AND P0, PT, R3, R2, PT ;  /* 0x000000020300720c */ /* 0x001fda0003f04270 */
[----:B------:R-:W-:Y:S05]  /*1210*/  @!P0 BRA `(.L_x_148) ;  /* 0x0000000400788947 */ /* 0x000fea0003800000 */
[----:B------:R-:W0:Y:S01]  /*1220*/  S2UR UR15, SR_CgaCtaId ;  /* 0x00000000000f79c3 */ /* 0x000e220000008800 */
[----:B-----5:R-:W-:Y:S01]  /*1230*/  LOP3.LUT R15, R15, 0x80000000, RZ, 0x3c, !PT ;  /* 0x800000000f0f7812 */ /* 0x020fe200078e3cff */
[----:B------:R-:W-:Y:S01]  /*1240*/  UMOV UR4, 0x400 ;  /* 0x0000040000047882 */ /* 0x000fe20000000000 */
[----:B------:R-:W-:Y:S01]  /*1250*/  LOP3.LUT R14, R14, 0x80000000, RZ, 0x3c, !PT ;  /* 0x800000000e0e7812 */ /* 0x000fe200078e3cff */
[----:B------:R-:W1:Y:S01]  /*1260*/  LDCU UR16, c[0x0][0x398] ;  /* 0x00007300ff1077ac */ /* 0x000e620008000800 */
[----:B------:R-:W-:Y:S02]  /*1270*/  LOP3.LUT R13, R13, 0x80000000, RZ, 0x3c, !PT ;  /* 0x800000000d0d7812 */ /* 0x000fe400078e3cff */
[----:B------:R-:W-:Y:S02]  /*1280*/  LOP3.LUT R2, R22, 0x80000000, RZ, 0x3c, !PT ;  /* 0x8000000016027812 */ /* 0x000fe400078e3cff */
[----:B------:R-:W-:Y:S02]  /*1290*/  LOP3.LUT R16, R16, 0x80000000, RZ, 0x3c, !PT ;  /* 0x8000000010107812 */ /* 0x000fe400078e3cff */
[----:B------:R-:W-:-:S02]  /*12a0*/  LOP3.LUT R17, R17, 0x80000000, RZ, 0x3c, !PT ;  /* 0x8000000011117812 */ /* 0x000fc400078e3cff */
[----:B------:R-:W-:Y:S02]  /*12b0*/  LOP3.LUT R18, R18, 0x80000000, RZ, 0x3c, !PT ;  /* 0x8000000012127812 */ /* 0x000fe400078e3cff */
[----:B------:R-:W-:Y:S02]  /*12c0*/  LOP3.LUT R19, R19, 0x80000000, RZ, 0x3c, !PT ;  /* 0x8000000013137812 */ /* 0x000fe400078e3cff */
[----:B------:R-:W-:Y:S02]  /*12d0*/  LOP3.LUT R5, R5, 0x80000000, RZ, 0x3c, !PT ;  /* 0x8000000005057812 */ /* 0x000fe400078e3cff */
[----:B------:R-:W-:Y:S02]  /*12e0*/  LOP3.LUT R6, R6, 0x80000000, RZ, 0x3c, !PT ;  /* 0x8000000006067812 */ /* 0x000fe400078e3cff */
[----:B------:R-:W-:Y:S02]  /*12f0*/  LOP3.LUT R7, R7, 0x80000000, RZ, 0x3c, !PT ;  /* 0x8000000007077812 */ /* 0x000fe400078e3cff */
[----:B------:R-:W-:Y:S01]  /*1300*/  LOP3.LUT R8, R8, 0x80000000, RZ, 0x3c, !PT ;  /* 0x8000000008087812 */ /* 0x000fe200078e3cff */
[----:B0-----:R-:W-:Y:S01]  /*1310*/  ULEA UR15, UR15, UR4, 0x18 ;  /* 0x000000040f0f7291 */ /* 0x001fe2000f8ec0ff */
[----:B------:R-:W-:-:S02]  /*1320*/  LOP3.LUT R9, R9, 0x80000000, RZ, 0x3c, !PT ;  /* 0x8000000009097812 */ /* 0x000fc400078e3cff */
[----:B------:R-:W-:Y:S01]  /*1330*/  LOP3.LUT R10, R10, 0x80000000, RZ, 0x3c, !PT ;  /* 0x800000000a0a7812 */ /* 0x000fe200078e3cff */
[----:B------:R-:W-:Y:S01]  /*1340*/  UMOV UR4, URZ ;  /* 0x000000ff00047c82 */ /* 0x000fe20008000000 */
[----:B------:R-:W-:Y:S02]  /*1350*/  LOP3.LUT R11, R11, 0x80000000, RZ, 0x3c, !PT ;  /* 0x800000000b0b7812 */ /* 0x000fe400078e3cff */
[----:B-1----:R-:W-:-:S07]  /*1360*/  LOP3.LUT R12, R12, 0x80000000, RZ, 0x3c, !PT ;  /* 0x800000000c0c7812 */ /* 0x002fce00078e3cff */
.L_x_149:
[----:B------:R-:W-:Y:S01]  /*1370*/  IMAD R22, RZ, RZ, -UR16 ;  /* 0x80000010ff167e24 */ /* 0x000fe2000f8e02ff */
[----:B0-----:R-:W-:Y:S01]  /*1380*/  SHF.R.U32.HI R23, RZ, UR16, R12 ;  /* 0x00000010ff177c19 */ /* 0x001fe2000801160c */
[----:B------:R-:W-:Y:S01]  /*1390*/  IMAD.MOV.U32 R25, RZ, RZ, -0x1 ;  /* 0xffffffffff197424 */ /* 0x000fe200078e00ff */
[----:B------:R-:W-:Y:S01]  /*13a0*/  ULEA UR17, UR4, UR15, 0xa ;  /* 0x0000000f04117291 */ /* 0x000fe2000f8e50ff */
[----:B------:R-:W-:Y:S01]  /*13b0*/  SHF.R.U32.HI R27, RZ, UR16, R10 ;  /* 0x00000010ff1b7c19 */ /* 0x000fe2000801160a */
[----:B------:R-:W-:Y:S01]  /*13c0*/  UIADD3 UR4, UPT, UPT, UR4, 0x1, URZ ;  /* 0x0000000104047890 */ /* 0x000fe2000fffe0ff */
[----:B------:R-:W-:Y:S02]  /*13d0*/  VIADDMNMX R22, R22, R3, 0x8, PT ;  /* 0x0000000816167446 */ /* 0x000fe40003800103 */
[----:B------:R-:W-:Y:S02]  /*13e0*/  SHF.R.U32.HI R29, RZ, UR16, R9 ;  /* 0x00000010ff1d7c19 */ /* 0x000fe40008011609 */
[----:B------:R-:W-:-:S02]  /*13f0*/  SHF.L.U32 R22, R25, R22, RZ ;  /* 0x0000001619167219 */ /* 0x000fc400000006ff */
[----:B------:R-:W-:Y:S02]  /*1400*/  SHF.R.U32.HI R25, RZ, UR16, R11 ;  /* 0x00000010ff197c19 */ /* 0x000fe4000801160b */
[-C--:B------:R-:W-:Y:S02]  /*1410*/  LOP3.LUT R23, R23, R22.reuse, RZ, 0x30, !PT ;  /* 0x0000001617177212 */ /* 0x080fe400078e30ff */
[-C--:B------:R-:W-:Y:S02]  /*1420*/  LOP3.LUT R25, R25, R22.reuse, RZ, 0x30, !PT ;  /* 0x0000001619197212 */ /* 0x080fe400078e30ff */
[----:B------:R-:W-:Y:S02]  /*1430*/  LOP3.LUT R27, R27, R22, RZ, 0x30, !PT ;  /* 0x000000161b1b7212 */ /* 0x000fe400078e30ff */
[----:B------:R-:W-:Y:S02]  /*1440*/  LEA R23, R23, UR17, 0x2 ;  /* 0x0000001117177c11 */ /* 0x000fe4000f8e10ff */
[----:B------:R-:W-:-:S02]  /*1450*/  LEA R25, R25, UR17, 0x2 ;  /* 0x0000001119197c11 */ /* 0x000fc4000f8e10ff */
[----:B------:R-:W-:Y:S01]  /*1460*/  LEA R27, R27, UR17, 0x2 ;  /* 0x000000111b1b7c11 */ /* 0x000fe2000f8e10ff */
[----:B------:R0:W-:Y:S01]  /*1470*/  ATOMS.POPC.INC.32 RZ, [R23+URZ] ;  /* 0x0000000017ff7f8c */ /* 0x0001e2000d8000ff */
[----:B------:R-:W-:Y:S02]  /*1480*/  SHF.R.U32.HI R24, RZ, UR16, R8 ;  /* 0x00000010ff187c19 */ /* 0x000fe40008011608 */
[----:B------:R-:W-:Y:S01]  /*1490*/  SHF.R.U32.HI R26, RZ, UR16, R7 ;  /* 0x00000010ff1a7c19 */ /* 0x000fe20008011607 */
[----:B------:R1:W-:Y:S01]  /*14a0*/  ATOMS.POPC.INC.32 RZ, [R25+URZ] ;  /* 0x0000000019ff7f8c */ /* 0x0003e2000d8000ff */
[-C--:B------:R-:W-:Y:S02]  /*14b0*/  LOP3.LUT R29, R29, R22.reuse, RZ, 0x30, !PT ;  /* 0x000000161d1d7212 */ /* 0x080fe400078e30ff */
[----:B------:R-:W-:Y:S01]  /*14c0*/  LOP3.LUT R24, R24, R22, RZ, 0x30, !PT ;  /* 0x0000001618187212 */ /* 0x000fe200078e30ff */
[----:B------:R2:W-:Y:S01]  /*14d0*/  ATOMS.POPC.INC.32 RZ, [R27+URZ] ;  /* 0x000000001bff7f8c */ /* 0x0005e2000d8000ff */
[----:B0-----:R-:W-:-:S02]  /*14e0*/  SHF.R.U32.HI R23, RZ, UR16, R6 ;  /* 0x00000010ff177c19 */ /* 0x001fc40008011606 */
[-C--:B------:R-:W-:Y:S02]  /*14f0*/  LOP3.LUT R26, R26, R22.reuse, RZ, 0x30, !PT ;  /* 0x000000161a1a7212 */ /* 0x080fe400078e30ff */
[----:B-1----:R-:W-:Y:S02]  /*1500*/  SHF.R.U32.HI R25, RZ, UR16, R5 ;  /* 0x00000010ff197c19 */ /* 0x002fe40008011605 */
[-C--:B------:R-:W-:Y:S02]  /*1510*/  LOP3.LUT R23, R23, R22.reuse, RZ, 0x30, !PT ;  /* 0x0000001617177212 */ /* 0x080fe400078e30ff */
[----:B--2---:R-:W-:Y:S02]  /*1520*/  SHF.R.U32.HI R27, RZ, UR16, R19 ;  /* 0x00000010ff1b7c19 */ /* 0x004fe40008011613 */
[----:B------:R-:W-:Y:S02]  /*1530*/  LEA R29, R29, UR17, 0x2 ;  /* 0x000000111d1d7c11 */ /* 0x000fe4000f8e10ff */
[----:B------:R-:W-:-:S02]  /*1540*/  LOP3.LUT R25, R25, R22, RZ, 0x30, !PT ;  /* 0x0000001619197212 */ /* 0x000fc400078e30ff */
[----:B------:R-:W-:Y:S01]  /*1550*/  LEA R24, R24, UR17, 0x2 ;  /* 0x0000001118187c11 */ /* 0x000fe2000f8e10ff */
[----:B------:R0:W-:Y:S01]  /*1560*/  ATOMS.POPC.INC.32 RZ, [R29+URZ] ;  /* 0x000000001dff7f8c */ /* 0x0001e2000d8000ff */
[----:B------:R-:W-:Y:S02]  /*1570*/  LOP3.LUT R27, R27, R22, RZ, 0x30, !PT ;  /* 0x000000161b1b7212 */ /* 0x000fe400078e30ff */
[----:B------:R-:W-:Y:S01]  /*1580*/  LEA R26, R26, UR17, 0x2 ;  /* 0x000000111a1a7c11 */ /* 0x000fe2000f8e10ff */
[----:B------:R1:W-:Y:S01]  /*1590*/  ATOMS.POPC.INC.32 RZ, [R24+URZ] ;  /* 0x0000000018ff7f8c */ /* 0x0003e2000d8000ff */
[----:B------:R-:W-:Y:S02]  /*15a0*/  LEA R23, R23, UR17, 0x2 ;  /* 0x0000001117177c11 */ /* 0x000fe4000f8e10ff */
[----:B------:R-:W-:Y:S01]  /*15b0*/  LEA R25, R25, UR17, 0x2 ;  /* 0x0000001119197c11 */ /* 0x000fe2000f8e10ff */
[----:B------:R2:W-:Y:S01]  /*15c0*/  ATOMS.POPC.INC.32 RZ, [R26+URZ] ;  /* 0x000000001aff7f8c */ /* 0x0005e2000d8000ff */
[----:B------:R-:W-:-:S02]  /*15d0*/  LEA R27, R27, UR17, 0x2 ;  /* 0x000000111b1b7c11 */ /* 0x000fc4000f8e10ff */
[----:B0-----:R-:W-:Y:S01]  /*15e0*/  SHF.R.U32.HI R29, RZ, UR16, R18 ;  /* 0x00000010ff1d7c19 */ /* 0x001fe20008011612 */
[----:B------:R0:W-:Y:S01]  /*15f0*/  ATOMS.POPC.INC.32 RZ, [R23+URZ] ;  /* 0x0000000017ff7f8c */ /* 0x0001e2000d8000ff */
[----:B-1----:R-:W-:Y:S02]  /*1600*/  SHF.R.U32.HI R24, RZ, UR16, R17 ;  /* 0x00000010ff187c19 */ /* 0x002fe40008011611 */
[----:B------:R-:W-:Y:S01]  /*1610*/  SHF.R.U32.HI R28, RZ, UR16, R15 ;  /* 0x00000010ff1c7c19 */ /* 0x000fe2000801160f */
[----:B------:R1:W-:Y:S01]  /*1620*/  ATOMS.POPC.INC.32 RZ, [R25+URZ] ;  /* 0x0000000019ff7f8c */ /* 0x0003e2000d8000ff */
[----:B--2---:R-:W-:Y:S02]  /*1630*/  SHF.R.U32.HI R26, RZ, UR16, R16 ;  /* 0x00000010ff1a7c19 */ /* 0x004fe40008011610 */
[----:B------:R-:W-:Y:S01]  /*1640*/  LOP3.LUT R29, R29, R22, RZ, 0x30, !PT ;  /* 0x000000161d1d7212 */ /* 0x000fe200078e30ff */
[----:B------:R2:W-:Y:S01]  /*1650*/  ATOMS.POPC.INC.32 RZ, [R27+URZ] ;  /* 0x000000001bff7f8c */ /* 0x0005e2000d8000ff */
[----:B0-----:R-:W-:-:S02]  /*1660*/  SHF.R.U32.HI R23, RZ, UR16, R2 ;  /* 0x00000010ff177c19 */ /* 0x001fc40008011602 */
[-C--:B------:R-:W-:Y:S02]  /*1670*/  LOP3.LUT R24, R24, R22.reuse, RZ, 0x30, !PT ;  /* 0x0000001618187212 */ /* 0x080fe400078e30ff */
[----:B-1----:R-:W-:Y:S02]  /*1680*/  SHF.R.U32.HI R25, RZ, UR16, R13 ;  /* 0x00000010ff197c19 */ /* 0x002fe4000801160d */
[-C--:B------:R-:W-:Y:S02]  /*1690*/  LOP3.LUT R26, R26, R22.reuse, RZ, 0x30, !PT ;  /* 0x000000161a1a7212 */ /* 0x080fe400078e30ff */
[----:B--2---:R-:W-:Y:S01]  /*16a0*/  SHF.R.U32.HI R27, RZ, UR16, R14 ;  /* 0x00000010ff1b7c19 */ /* 0x004fe2000801160e */
[----:B------:R-:W-:Y:S01]  /*16b0*/  UIADD3 UR16, UPT, UPT, UR16, 0x8, URZ ;  /* 0x0000000810107890 */ /* 0x000fe2000fffe0ff */
[----:B------:R-:W-:Y:S02]  /*16c0*/  LOP3.LUT R23, R23, R22, RZ, 0x30, !PT ;  /* 0x0000001617177212 */ /* 0x000fe400078e30ff */
[----:B------:R-:W-:-:S02]  /*16d0*/  LEA R29, R29, UR17, 0x2 ;  /* 0x000000111d1d7c11 */ /* 0x000fc4000f8e10ff */
[-C--:B------:R-:W-:Y:S02]  /*16e0*/  LOP3.LUT R25, R25, R22.reuse, RZ, 0x30, !PT ;  /* 0x0000001619197212 */ /* 0x080fe400078e30ff */
[----:B------:R-:W-:Y:S01]  /*16f0*/  ISETP.LE.AND P0, PT, R3, UR16, PT ;  /* 0x0000001003007c0c */ /* 0x000fe2000bf03270 */
[----:B------:R0:W-:Y:S01]  /*1700*/  ATOMS.POPC.INC.32 RZ, [R29+URZ] ;  /* 0x000000001dff7f8c */ /* 0x0001e2000d8000ff */
[----:B------:R-:W-:Y:S02]  /*1710*/  LEA R24, R24, UR17, 0x2 ;  /* 0x0000001118187c11 */ /* 0x000fe4000f8e10ff */
[-C--:B------:R-:W-:Y:S02]  /*1720*/  LOP3.LUT R27, R27, R22.reuse, RZ, 0x30, !PT ;  /* 0x000000161b1b7212 */ /* 0x080fe400078e30ff */
[----:B------:R-:W-:Y:S01]  /*1730*/  LEA R26, R26, UR17, 0x2 ;  /* 0x000000111a1a7c11 */ /* 0x000fe2000f8e10ff */
[----:B------:R0:W-:Y:S01]  /*1740*/  ATOMS.POPC.INC.32 RZ, [R24+URZ] ;  /* 0x0000000018ff7f8c */ /* 0x0001e2000d8000ff */
[----:B------:R-:W-:-:S02]  /*1750*/  LOP3.LUT R28, R28, R22, RZ, 0x30, !PT ;  /* 0x000000161c1c7212 */ /* 0x000fc400078e30ff */
[----:B------:R-:W-:Y:S01]  /*1760*/  LEA R23, R23, UR17, 0x2 ;  /* 0x0000001117177c11 */ /* 0x000fe2000f8e10ff */
[----:B------:R0:W-:Y:S01]  /*1770*/  ATOMS.POPC.INC.32 RZ, [R26+URZ] ;  /* 0x000000001aff7f8c */ /* 0x0001e2000d8000ff */
[----:B------:R-:W-:Y:S02]  /*1780*/  LEA R25, R25, UR17, 0x2 ;  /* 0x0000001119197c11 */ /* 0x000fe4000f8e10ff */
[----:B------:R-:W-:Y:S01]  /*1790*/  LEA R27, R27, UR17, 0x2 ;  /* 0x000000111b1b7c11 */ /* 0x000fe2000f8e10ff */
[----:B------:R0:W-:Y:S01]  /*17a0*/  ATOMS.POPC.INC.32 RZ, [R23+URZ] ;  /* 0x0000000017ff7f8c */ /* 0x0001e2000d8000ff */
[----:B------:R-:W-:-:S03]  /*17b0*/  LEA R28, R28, UR17, 0x2 ;  /* 0x000000111c1c7c11 */ /* 0x000fc6000f8e10ff */
[----:B------:R0:W-:Y:S04]  /*17c0*/  ATOMS.POPC.INC.32 RZ, [R25+URZ] ;  /* 0x0000000019ff7f8c */ /* 0x0001e8000d8000ff */
[----:B------:R0:W-:Y:S04]  /*17d0*/  ATOMS.POPC.INC.32 RZ, [R27+URZ] ;  /* 0x000000001bff7f8c */ /* 0x0001e8000d8000ff */
[----:B------:R0:W-:Y:S01]  /*17e0*/  ATOMS.POPC.INC.32 RZ, [R28+URZ] ;  /* 0x000000001cff7f8c */ /* 0x0001e2000d8000ff */
[----:B------:R-:W-:Y:S05]  /*17f0*/  @!P0 BRA `(.L_x_149) ;  /* 0xfffffff800dc8947 */ /* 0x000fea000383ffff */
.L_x_148:
[----:B------:R-:W-:Y:S05]  /*1800*/  BRA.U !UP0, `(.L_x_150) ;  /* 0xfffffff108dc7547 */ /* 0x000fea000b83ffff */
.L_x_145:
[----:B------:R-:W-:Y:S01]  /*1810*/  BAR.SYNC.DEFER_BLOCKING 0x0 ;  /* 0x0000000000007b1d */ /* 0x000fe20000010000 */
[----:B------:R-:W-:-:S05]  /*1820*/  ISETP.NE.AND P0, PT, R20, RZ, PT ;  /* 0x000000ff1400720c */ /* 0x000fca0003f05270 */
[----:B------:R-:W-:Y:S08]  /*1830*/  BSSY.RECONVERGENT B0, `(.L_x_151) ;  /* 0x0000164000007945 */ /* 0x000ff00003800200 */
[----:B------:R-:W-:Y:S05]  /*1840*/  @P0 BRA `(.L_x_152) ;  /* 0x0000001400880947 */ /* 0x000fea0003800000 */
[----:B------:R-:W-:Y:S01]  /*1850*/  UISETP.GE.U32.AND UP0, UPT, UR22, 0x7, UPT ;  /* 0x000000071600788c */ /* 0x000fe2000bf06070 */
[----:B0-23--:R-:W-:-:S08]  /*1860*/  IMAD.MOV.U32 R3, RZ, RZ, RZ ;  /* 0x000000ffff037224 */ /* 0x00dfd000078e00ff */
[----:B------:R-:W-:Y:S05]  /*1870*/  BRA.U !UP0, `(.L_x_153) ;  /* 0x00000005085c7547 */ /* 0x000fea000b800000 */
[----:B----4-:R-:W0:Y:S01]  /*1880*/  LDC.64 R2, c[0x0][0x380] ;  /* 0x0000e000ff027b82 */ /* 0x010e220000000a00 */
[----:B-1---5:R-:W-:-:S07]  /*1890*/  IMAD.MOV.U32 R5, RZ, RZ, RZ ;  /* 0x000000ffff057224 */ /* 0x022fce00078e00ff */
.L_x_170:
[----:B----4-:R-:W-:Y:S01]  /*18a0*/  IMAD R7, R5, 0x400, R0 ;  /* 0x0000040005077824 */ /* 0x010fe200078e0200 */
[----:B------:R-:W-:Y:S04]  /*18b0*/  BSSY.RECONVERGENT B1, `(.L_x_154) ;  /* 0x000000f000017945 */ /* 0x000fe80003800200 */
[----:B01----:R-:W1:Y:S04]  /*18c0*/  LDS R18, [R7] ;  /* 0x0000000007127984 */ /* 0x003e680000000800 */
[----:B--23--:R2:W3:Y:S04]  /*18d0*/  LDS R9, [R7+0x400] ;  /* 0x0004000007097984 */ /* 0x00c4e80000000800 */
[----:B------:R2:W4:Y:S04]  /*18e0*/  LDS R22, [R7+0x800] ;  /* 0x0008000007167984 */ /* 0x0005280000000800 */
[----:B------:R2:W0:Y:S04]  /*18f0*/  LDS R14, [R7+0xc00] ;  /* 0x000c0000070e7984 */ /* 0x0004280000000800 */
[----:B------:R2:W0:Y:S04]  /*1900*/  LDS R12, [R7+0x1000] ;  /* 0x00100000070c7984 */ /* 0x0004280000000800 */
[----:B------:R2:W0:Y:S04]  /*1910*/  LDS R6, [R7+0x1400] ;  /* 0x0014000007067984 */ /* 0x0004280000000800 */
[----:B------:R2:W0:Y:S04]  /*1920*/  LDS R8, [R7+0x1800] ;  /* 0x0018000007087984 */ /* 0x0004280000000800 */
[----:B------:R2:W0:Y:S01]  /*1930*/  LDS R10, [R7+0x1c00] ;  /* 0x001c0000070a7984 */ /* 0x0004220000000800 */
[----:B-1----:R-:W-:-:S13]  /*1940*/  ISETP.NE.AND P0, PT, R18, RZ, PT ;  /* 0x000000ff1200720c */ /* 0x002fda0003f05270 */
[----:B--234-:R-:W-:Y:S05]  /*1950*/  @!P0 BRA `(.L_x_155) ;  /* 0x0000000000108947 */ /* 0x01cfea0003800000 */
[----:B------:R-:W-:Y:S01]  /*1960*/  LEA R17, R5, R4, 0x8 ;  /* 0x0000000405117211 */ /* 0x000fe200078e40ff */
[----:B------:R-:W-:-:S04]  /*1970*/  IMAD.MOV.U32 R19, RZ, RZ, RZ ;  /* 0x000000ffff137224 */ /* 0x000fc800078e00ff */
[----:B0-----:R-:W-:-:S05]  /*1980*/  IMAD.WIDE.U32 R16, R17, 0x8, R2 ;  /* 0x0000000811107825 */ /* 0x001fca00078e0002 */
[----:B------:R1:W-:Y:S02]  /*1990*/  REDG.E.ADD.64.STRONG.GPU desc[UR20][R16.64], R18 ;  /* 0x000000121000798e */ /* 0x0003e4000c12e514 */
.L_x_155:
[----:B------:R-:W-:Y:S05]  /*19a0*/  BSYNC.RECONVERGENT B1 ;  /* 0x0000000000017941 */ /* 0x000fea0003800200 */
.L_x_154:
[----:B------:R-:W-:Y:S01]  /*19b0*/  ISETP.NE.AND P6, PT, R9, RZ, PT ;  /* 0x000000ff0900720c */ /* 0x000fe20003fc5270 */
[----:B------:R-:W-:Y:S01]  /*19c0*/  BSSY.RECONVERGENT B1, `(.L_x_156) ;  /* 0x000000e000017945 */ /* 0x000fe20003800200 */
[----:B------:R-:W-:Y:S02]  /*19d0*/  ISETP.NE.AND P0, PT, R22, RZ, PT ;  /* 0x000000ff1600720c */ /* 0x000fe40003f05270 */
[----:B0-----:R-:W-:Y:S02]  /*19e0*/  ISETP.NE.AND P1, PT, R14, RZ, PT ;  /* 0x000000ff0e00720c */ /* 0x001fe40003f25270 */
[----:B------:R-:W-:Y:S02]  /*19f0*/  ISETP.NE.AND P2, PT, R12, RZ, PT ;  /* 0x000000ff0c00720c */ /* 0x000fe40003f45270 */
[----:B------:R-:W-:Y:S02]  /*1a00*/  ISETP.NE.AND P3, PT, R6, RZ, PT ;  /* 0x000000ff0600720c */ /* 0x000fe40003f65270 */
[----:B------:R-:W-:-:S02]  /*1a10*/  ISETP.NE.AND P4, PT, R8, RZ, PT ;  /* 0x000000ff0800720c */ /* 0x000fc40003f85270 */
[----:B------:R-:W-:Y:S01]  /*1a20*/  ISETP.NE.AND P5, PT, R10, RZ, PT ;  /* 0x000000ff0a00720c */ /* 0x000fe20003fa5270 */
[----:B------:R-:W-:-:S12]  /*1a30*/  @!P6 BRA `(.L_x_157) ;  /* 0x000000000018e947 */ /* 0x000fd80003800000 */
[----:B-1----:R-:W-:Y:S02]  /*1a40*/  IMAD R17, R5, 0x100, R4 ;  /* 0x0000010005117824 */ /* 0x002fe400078e0204 */
[----:B------:R-:W-:Y:S02]  /*1a50*/  IMAD.MOV.U32 R18, RZ, RZ, R9 ;  /* 0x000000ffff127224 */ /* 0x000fe400078e0009 */
[----:B------:R-:W-:Y:S02]  /*1a60*/  VIADD R17, R17, 0x100 ;  /* 0x0000010011117836 */ /* 0x000fe40000000000 */
[----:B------:R-:W-:Y:S02]  /*1a70*/  IMAD.MOV.U32 R19, RZ, RZ, RZ ;  /* 0x000000ffff137224 */ /* 0x000fe400078e00ff */
[----:B------:R-:W-:-:S05]  /*1a80*/  IMAD.WIDE.U32 R16, R17, 0x8, R2 ;  /* 0x0000000811107825 */ /* 0x000fca00078e0002 */
[----:B------:R0:W-:Y:S02]  /*1a90*/  REDG.E.ADD.64.STRONG.GPU desc[UR20][R16.64], R18 ;  /* 0x000000121000798e */ /* 0x0001e4000c12e514 */
.L_x_157:
[----:B------:R-:W-:Y:S05]  /*1aa0*/  BSYNC.RECONVERGENT B1 ;  /* 0x0000000000017941 */ /* 0x000fea0003800200 */
.L_x_156:
[----:B------:R-:W-:Y:S04]  /*1ab0*/  BSSY.RECONVERGENT B1, `(.L_x_158) ;  /* 0x0000007000017945 */ /* 0x000fe80003800200 */
[----:B------:R-:W-:Y:S05]  /*1ac0*/  @!P0 BRA `(.L_x_159) ;  /* 0x0000000000148947 */ /* 0x000fea0003800000 */
[----:B01----:R-:W-:Y:S02]  /*1ad0*/  IMAD R17, R5, 0x100, R4 ;  /* 0x0000010005117824 */ /* 0x003fe400078e0204 */
[----:B------:R-:W-:-:S03]  /*1ae0*/  IMAD.MOV.U32 R23, RZ, RZ, RZ ;  /* 0x000000ffff177224 */ /* 0x000fc600078e00ff */
[----:B------:R-:W-:-:S05]  /*1af0*/  IADD3 R17, PT, PT, R17, 0x200, RZ ;  /* 0x0000020011117810 */ /* 0x000fca0007ffe0ff */
[----:B------:R-:W-:-:S05]  /*1b00*/  IMAD.WIDE.U32 R16, R17, 0x8, R2 ;  /* 0x0000000811107825 */ /* 0x000fca00078e0002 */
[----:B------:R2:W-:Y:S02]  /*1b10*/  REDG.E.ADD.64.STRONG.GPU desc[UR20][R16.64], R22 ;  /* 0x000000161000798e */ /* 0x0005e4000c12e514 */
.L_x_159:
[----:B------:R-:W-:Y:S05]  /*1b20*/  BSYNC.RECONVERGENT B1 ;  /* 0x0000000000017941 */ /* 0x000fea0003800200 */
.L_x_158:
[----:B------:R-:W-:Y:S04]  /*1b30*/  BSSY.RECONVERGENT B1, `(.L_x_160) ;  /* 0x0000007000017945 */ /* 0x000fe80003800200 */
[----:B------:R-:W-:Y:S05]  /*1b40*/  @!P1 BRA `(.L_x_161) ;  /* 0x0000000000149947 */ /* 0x000fea0003800000 */
[----:B012---:R-:W-:Y:S02]  /*1b50*/  IMAD R17, R5, 0x100, R4 ;  /* 0x0000010005117824 */ /* 0x007fe400078e0204 */
[----:B------:R-:W-:Y:S02]  /*1b60*/  IMAD.MOV.U32 R15, RZ, RZ, RZ ;  /* 0x000000ffff0f7224 */ /* 0x000fe400078e00ff */
[----:B------:R-:W-:-:S04]  /*1b70*/  VIADD R17, R17, 0x300 ;  /* 0x0000030011117836 */ /* 0x000fc80000000000 */
[----:B------:R-:W-:-:S05]  /*1b80*/  IMAD.WIDE.U32 R16, R17, 0x8, R2 ;  /* 0x0000000811107825 */ /* 0x000fca00078e0002 */
[----:B------:R3:W-:Y:S02]  /*1b90*/  REDG.E.ADD.64.STRONG.GPU desc[UR20][R16.64], R14 ;  /* 0x0000000e1000798e */ /* 0x0007e4000c12e514 */
.L_x_161:
[----:B------:R-:W-:Y:S05]  /*1ba0*/  BSYNC.RECONVERGENT B1 ;  /* 0x0000000000017941 */ /* 0x000fea0003800200 */
.L_x_160:
[----:B------:R-:W-:Y:S04]  /*1bb0*/  BSSY.RECONVERGENT B1, `(.L_x_162) ;  /* 0x0000007000017945 */ /* 0x000fe80003800200 */
[----:B------:R-:W-:Y:S05]  /*1bc0*/  @!P2 BRA `(.L_x_163) ;  /* 0x000000000014a947 */ /* 0x000fea0003800000 */
[----:B---3--:R-:W-:Y:S02]  /*1bd0*/  IMAD R15, R5, 0x100, R4 ;  /* 0x00000100050f7824 */ /* 0x008fe400078e0204 */
[----:B------:R-:W-:Y:S02]  /*1be0*/  HFMA2 R13, -RZ, RZ, 0, 0 ;  /* 0x00000000ff0d7431 */ /* 0x000fe400000001ff */
[----:B------:R-:W-:-:S04]  /*1bf0*/  VIADD R15, R15, 0x400 ;  /* 0x000004000f0f7836 */ /* 0x000fc80000000000 */
[----:B------:R-:W-:-:S05]  /*1c00*/  IMAD.WIDE.U32 R14, R15, 0x8, R2 ;  /* 0x000000080f0e7825 */ /* 0x000fca00078e0002 */
[----:B------:R4:W-:Y:S02]  /*1c10*/  REDG.E.ADD.64.STRONG.GPU desc[UR20][R14.64], R12 ;  /* 0x0000000c0e00798e */ /* 0x0009e4000c12e514 */
.L_x_163:
[----:B------:R-:W-:Y:S05]  /*1c20*/  BSYNC.RECONVERGENT B1 ;  /* 0x0000000000017941 */ /* 0x000fea0003800200 */
.L_x_162:
[----:B------:R-:W-:Y:S04]  /*1c30*/  BSSY.RECONVERGENT B1, `(.L_x_164) ;  /* 0x0000007000017945 */ /* 0x000fe80003800200 */
[----:B------:R-:W-:Y:S05]  /*1c40*/  @!P3 BRA `(.L_x_165) ;  /* 0x000000000014b947 */ /* 0x000fea0003800000 */
[----:B----4-:R-:W-:Y:S02]  /*1c50*/  IMAD R13, R5, 0x100, R4 ;  /* 0x00000100050d7824 */ /* 0x010fe400078e0204 */
[----:B------:R-:W-:Y:S02]  /*1c60*/  IMAD.MOV.U32 R7, RZ, RZ, RZ ;  /* 0x000000ffff077224 */ /* 0x000fe400078e00ff */
[----:B------:R-:W-:-:S04]  /*1c70*/  VIADD R13, R13, 0x500 ;  /* 0x000005000d0d7836 */ /* 0x000fc80000000000 */
[----:B------:R-:W-:-:S05]  /*1c80*/  IMAD.WIDE.U32 R12, R13, 0x8, R2 ;  /* 0x000000080d0c7825 */ /* 0x000fca00078e0002 */
[----:B------:R4:W-:Y:S02]  /*1c90*/  REDG.E.ADD.64.STRONG.GPU desc[UR20][R12.64], R6 ;  /* 0x000000060c00798e */ /* 0x0009e4000c12e514 */
.L_x_165:
[----:B------:R-:W-:Y:S05]  /*1ca0*/  BSYNC.RECONVERGENT B1 ;  /* 0x0000000000017941 */ /* 0x000fea0003800200 */
.L_x_164:
[----:B------:R-:W-:Y:S04]  /*1cb0*/  BSSY.RECONVERGENT B1, `(.L_x_166) ;  /* 0x0000007000017945 */ /* 0x000fe80003800200 */
[----:B------:R-:W-:Y:S05]  /*1cc0*/  @!P4 BRA `(.L_x_167) ;  /* 0x000000000014c947 */ /* 0x000fea0003800000 */
[----:B----4-:R-:W-:Y:S02]  /*1cd0*/  IMAD R7, R5, 0x100, R4 ;  /* 0x0000010005077824 */ /* 0x010fe400078e0204 */
[----:B------:R-:W-:Y:S02]  /*1ce0*/  IMAD.MOV.U32 R9, RZ, RZ, RZ ;  /* 0x000000ffff097224 */ /* 0x000fe400078e00ff */
[----:B------:R-:W-:-:S04]  /*1cf0*/  VIADD R7, R7, 0x600 ;  /* 0x0000060007077836 */ /* 0x000fc80000000000 */
[----:B------:R-:W-:-:S05]  /*1d00*/  IMAD.WIDE.U32 R6, R7, 0x8, R2 ;  /* 0x0000000807067825 */ /* 0x000fca00078e0002 */
[----:B------:R4:W-:Y:S02]  /*1d10*/  REDG.E.ADD.64.STRONG.GPU desc[UR20][R6.64], R8 ;  /* 0x000000080600798e */ /* 0x0009e4000c12e514 */
.L_x_167:
[----:B------:R-:W-:Y:S05]  /*1d20*/  BSYNC.RECONVERGENT B1 ;  /* 0x0000000000017941 */ /* 0x000fea0003800200 */
.L_x_166:
[----:B------:R-:W-:Y:S04]  /*1d30*/  BSSY.RECONVERGENT B1, `(.L_x_168) ;  /* 0x0000007000017945 */ /* 0x000fe80003800200 */
[----:B------:R-:W-:Y:S05]  /*1d40*/  @!P5 BRA `(.L_x_169) ;  /* 0x000000000014d947 */ /* 0x000fea0003800000 */
[----:B----4-:R-:W-:Y:S01]  /*1d50*/  LEA R7, R5, R4, 0x8 ;  /* 0x0000000405077211 */ /* 0x010fe200078e40ff */
[----:B------:R-:W-:-:S04]  /*1d60*/  IMAD.MOV.U32 R11, RZ, RZ, RZ ;  /* 0x000000ffff0b7224 */ /* 0x000fc800078e00ff */
[----:B------:R-:W-:-:S04]  /*1d70*/  VIADD R7, R7, 0x700 ;  /* 0x0000070007077836 */ /* 0x000fc80000000000 */
[----:B------:R-:W-:-:S05]  /*1d80*/  IMAD.WIDE.U32 R6, R7, 0x8, R2 ;  /* 0x0000000807067825 */ /* 0x000fca00078e0002 */
[----:B------:R4:W-:Y:S02]  /*1d90*/  REDG.E.ADD.64.STRONG.GPU desc[UR20][R6.64], R10 ;  /* 0x0000000a0600798e */ /* 0x0009e4000c12e514 */
.L_x_169:
[----:B------:R-:W-:Y:S05]  /*1da0*/  BSYNC.RECONVERGENT B1 ;  /* 0x0000000000017941 */ /* 0x000fea0003800200 */
.L_x_168:
[----:B------:R-:W-:-:S05]  /*1db0*/  VIADD R5, R5, 0x8 ;  /* 0x0000000805057836 */ /* 0x000fca0000000000 */
[----:B------:R-:W-:-:S13]  /*1dc0*/  ISETP.NE.AND P0, PT, R5, UR27, PT ;  /* 0x0000001b05007c0c */ /* 0x000fda000bf05270 */
[----:B------:R-:W-:Y:S05]  /*1dd0*/  @P0 BRA `(.L_x_170) ;  /* 0xfffffff800b00947 */ /* 0x000fea000383ffff */
[----:B------:R-:W-:-:S07]  /*1de0*/  IMAD.U32 R3, RZ, RZ, UR27 ;  /* 0x0000001bff037e24 */ /* 0x000fce000f8e00ff */
.L_x_153:
[----:B------:R-:W-:Y:S02]  /*1df0*/  UISETP.NE.AND UP0, UPT, UR24, URZ, UPT ;  /* 0x000000ff1800728c */ /* 0x000fe4000bf05270 */
[----:B----45:R-:W-:Y:S02]  /*1e00*/  IMAD.U32 R8, RZ, RZ, UR24 ;  /* 0x00000018ff087e24 */ /* 0x030fe4000f8e00ff */
[----:B-1----:R-:W-:-:S03]  /*1e10*/  IMAD.U32 R5, RZ, RZ, UR25 ;  /* 0x00000019ff057e24 */ /* 0x002fc6000f8e00ff */
[----:B------:R-:W-:Y:S01]  /*1e20*/  IADD3 R8, PT, PT, R8, -0x1, RZ ;  /* 0xffffffff08087810 */ /* 0x000fe20007ffe0ff */
[----:B------:R-:W-:Y:S01]  /*1e30*/  VIADD R5, R5, 0xffffffff ;  /* 0xffffffff05057836 */ /* 0x000fe20000000000 */
[----:B------:R-:W-:Y:S06]  /*1e40*/  BRA.U !UP0, `(.L_x_171) ;  /* 0x0000000508707547 */ /* 0x000fec000b800000 */
[----:B------:R-:W-:-:S13]  /*1e50*/  ISETP.GE.U32.AND P0, PT, R8, 0x3, PT ;  /* 0x000000030800780c */ /* 0x000fda0003f06070 */
[----:B------:R-:W-:Y:S05]  /*1e60*/  @!P0 BRA `(.L_x_172) ;  /* 0x0000000000bc8947 */ /* 0x000fea0003800000 */
[----:B------:R-:W-:Y:S01]  /*1e70*/  IMAD R7, R3, 0x400, R0 ;  /* 0x0000040003077824 */ /* 0x000fe200078e0200 */
[----:B------:R-:W-:Y:S04]  /*1e80*/  BSSY.RECONVERGENT B1, `(.L_x_173) ;  /* 0x000000f000017945 */ /* 0x000fe80003800200 */
[----:B------:R-:W1:Y:S04]  /*1e90*/  LDS R12, [R7] ;  /* 0x00000000070c7984 */ /* 0x000e680000000800 */
[----:B------:R-:W4:Y:S04]  /*1ea0*/  LDS R9, [R7+0x400] ;  /* 0x0004000007097984 */ /* 0x000f280000000800 */
[----:B------:R-:W5:Y:S04]  /*1eb0*/  LDS R6, [R7+0x800] ;  /* 0x0008000007067984 */ /* 0x000f680000000800 */
[----:B------:R-:W0:Y:S01]  /*1ec0*/  LDS R2, [R7+0xc00] ;  /* 0x000c000007027984 */ /* 0x000e220000000800 */
[----:B-1----:R-:W-:-:S02]  /*1ed0*/  ISETP.NE.AND P0, PT, R12, RZ, PT ;  /* 0x000000ff0c00720c */ /* 0x002fc40003f05270 */
[----:B----4-:R-:W-:Y:S02]  /*1ee0*/  ISETP.NE.AND P1, PT, R9, RZ, PT ;  /* 0x000000ff0900720c */ /* 0x010fe40003f25270 */
[----:B-----5:R-:W-:Y:S02]  /*1ef0*/  ISETP.NE.AND P2, PT, R6, RZ, PT ;  /* 0x000000ff0600720c */ /* 0x020fe40003f45270 */
[----:B0-----:R-:W-:-:S07]  /*1f00*/  ISETP.NE.AND P3, PT, R2, RZ, PT ;  /* 0x000000ff0200720c */ /* 0x001fce0003f65270 */
[----:B------:R-:W-:Y:S06]  /*1f10*/  @!P0 BRA `(.L_x_174) ;  /* 0x0000000000148947 */ /* 0x000fec0003800000 */
[----:B------:R-:W0:Y:S01]  /*1f20*/  LDC.64 R10, c[0x0][0x380] ;  /* 0x0000e000ff0a7b82 */ /* 0x000e220000000a00 */
[----:B------:R-:W-:Y:S02]  /*1f30*/  IMAD R7, R3, 0x100, R4 ;  /* 0x0000010003077824 */ /* 0x000fe400078e0204 */
[----:B------:R-:W-:Y:S02]  /*1f40*/  IMAD.MOV.U32 R13, RZ, RZ, RZ ;  /* 0x000000ffff0d7224 */ /* 0x000fe400078e00ff */
[----:B0-----:R-:W-:-:S05]  /*1f50*/  IMAD.WIDE.U32 R10, R7, 0x8, R10 ;  /* 0x00000008070a7825 */ /* 0x001fca00078e000a */
[----:B------:R0:W-:Y:S02]  /*1f60*/  REDG.E.ADD.64.STRONG.GPU desc[UR20][R10.64], R12 ;  /* 0x0000000c0a00798e */ /* 0x0001e4000c12e514 */
.L_x_174:
[----:B------:R-:W-:Y:S05]  /*1f70*/  BSYNC.RECONVERGENT B1 ;  /* 0x0000000000017941 */ /* 0x000fea0003800200 */
.L_x_173:
[----:B------:R-:W-:Y:S04]  /*1f80*/  BSSY.RECONVERGENT B1, `(.L_x_175) ;  /* 0x0000009000017945 */ /* 0x000fe80003800200 */
[----:B------:R-:W-:Y:S05]  /*1f90*/  @!P1 BRA `(.L_x_176) ;  /* 0x00000000001c9947 */ /* 0x000fea0003800000 */
[----:B0-----:R-:W0:Y:S01]  /*1fa0*/  LDC.64 R10, c[0x0][0x380] ;  /* 0x0000e000ff0a7b82 */ /* 0x001e220000000a00 */
[----:B------:R-:W-:Y:S01]  /*1fb0*/  IMAD R7, R3, 0x100, R4 ;  /* 0x0000010003077824 */ /* 0x000fe200078e0204 */
[----:B------:R-:W-:Y:S01]  /*1fc0*/  MOV R12, R9 ;  /* 0x00000009000c7202 */ /* 0x000fe20000000f00 */
[----:B------:R-:W-:Y:S02]  /*1fd0*/  IMAD.MOV.U32 R13, RZ, RZ, RZ ;  /* 0x000000ffff0d7224 */ /* 0x000fe400078e00ff */
[----:B------:R-:W-:-:S04]  /*1fe0*/  VIADD R7, R7, 0x100 ;  /* 0x0000010007077836 */ /* 0x000fc80000000000 */
[----:B0-----:R-:W-:-:S05]  /*1ff0*/  IMAD.WIDE.U32 R10, R7, 0x8, R10 ;  /* 0x00000008070a7825 */ /* 0x001fca00078e000a */
[----:B------:R1:W-:Y:S02]  /*2000*/  REDG.E.ADD.64.STRONG.GPU desc[UR20][R10.64], R12 ;  /* 0x0000000c0a00798e */ /* 0x0003e4000c12e514 */
.L_x_176:
[----:B------:R-:W-:Y:S05]  /*2010*/  BSYNC.RECONVERGENT B1 ;  /* 0x0000000000017941 */ /* 0x000fea0003800200 */
.L_x_175:
[----:B------:R-:W-:Y:S04]  /*2020*/  BSSY.RECONVERGENT B1, `(.L_x_177) ;  /* 0x0000008000017945 */ /* 0x000fe80003800200 */
[----:B------:R-:W-:Y:S05]  /*2030*/  @!P2 BRA `(.L_x_178) ;  /* 0x000000000018a947 */ /* 0x000fea0003800000 */
[----:B01----:R-:W0:Y:S01]  /*2040*/  LDC.64 R10, c[0x0][0x380] ;  /* 0x0000e000ff0a7b82 */ /* 0x003e220000000a00 */
[----:B------:R-:W-:-:S04]  /*2050*/  IMAD R7, R3, 0x100, R4 ;  /* 0x0000010003077824 */ /* 0x000fc800078e0204 */
[----:B------:R-:W-:-:S04]  /*2060*/  VIADD R7, R7, 0x200 ;  /* 0x0000020007077836 */ /* 0x000fc80000000000 */
[----:B0-----:R-:W-:-:S04]  /*2070*/  IMAD.WIDE.U32 R10, R7, 0x8, R10 ;  /* 0x00000008070a7825 */ /* 0x001fc800078e000a */
[----:B------:R-:W-:-:S05]  /*2080*/  IMAD.MOV.U32 R7, RZ, RZ, RZ ;  /* 0x000000ffff077224 */ /* 0x000fca00078e00ff */
[----:B------:R4:W-:Y:S02]  /*2090*/  REDG.E.ADD.64.STRONG.GPU desc[UR20][R10.64], R6 ;  /* 0x000000060a00798e */ /* 0x0009e4000c12e514 */
.L_x_178:
[----:B------:R-:W-:Y:S05]  /*20a0*/  BSYNC.RECONVERGENT B1 ;  /* 0x0000000000017941 */ /* 0x000fea0003800200 */
.L_x_177:
[----:B------:R-:W-:Y:S04]  /*20b0*/  BSSY.RECONVERGENT B1, `(.L_x_179) ;  /* 0x0000009000017945 */ /* 0x000fe80003800200 */
[----:B------:R-:W-:Y:S05]  /*20c0*/  @!P3 BRA `(.L_x_180) ;  /* 0x00000000001cb947 */ /* 0x000fea0003800000 */
[----:B----4-:R-:W4:Y:S01]  /*20d0*/  LDC.64 R6, c[0x0][0x380] ;  /* 0x0000e000ff067b82 */ /* 0x010f220000000a00 */
[----:B------:R-:W-:Y:S01]  /*20e0*/  IMAD R9, R3, 0x100, R4 ;  /* 0x0000010003097824 */ /* 0x000fe200078e0204 */
[----:B01----:R-:W-:Y:S01]  /*20f0*/  MOV R10, R2 ;  /* 0x00000002000a7202 */ /* 0x003fe20000000f00 */
[----:B------:R-:W-:Y:S02]  /*2100*/  IMAD.MOV.U32 R11, RZ, RZ, RZ ;  /* 0x000000ffff0b7224 */ /* 0x000fe400078e00ff */
[----:B------:R-:W-:-:S04]  /*2110*/  VIADD R9, R9, 0x300 ;  /* 0x0000030009097836 */ /* 0x000fc80000000000 */
[----:B----4-:R-:W-:-:S05]  /*2120*/  IMAD.WIDE.U32 R6, R9, 0x8, R6 ;  /* 0x0000000809067825 */ /* 0x010fca00078e0006 */
[----:B------:R0:W-:Y:S02]  /*2130*/  REDG.E.ADD.64.STRONG.GPU desc[UR20][R6.64], R10 ;  /* 0x0000000a0600798e */ /* 0x0001e4000c12e514 */
.L_x_180:
[----:B------:R-:W-:Y:S05]  /*2140*/  BSYNC.RECONVERGENT B1 ;  /* 0x0000000000017941 */ /* 0x000fea0003800200 */
.L_x_179:
[----:B------:R-:W-:-:S07]  /*2150*/  VIADD R3, R3, 0x4 ;  /* 0x0000000403037836 */ /* 0x000fce0000000000 */
.L_x_172:
[----:B------:R-:W-:Y:S01]  /*2160*/  UISETP.NE.AND UP0, UPT, UR25, URZ, UPT ;  /* 0x000000ff1900728c */ /* 0x000fe2000bf05270 */
[----:B------:R-:W-:Y:S08]  /*2170*/  BSSY.RECONVERGENT B1, `(.L_x_171) ;  /* 0x0000029000017945 */ /* 0x000ff00003800200 */
[----:B------:R-:W-:Y:S05]  /*2180*/  BRA.U !UP0, `(.L_x_181) ;  /* 0x00000001089c7547 */ /* 0x000fea000b800000 */
[----:B------:R-:W-:-:S13]  /*2190*/  ISETP.NE.AND P0, PT, R5, RZ, PT ;  /* 0x000000ff0500720c */ /* 0x000fda0003f05270 */
[----:B------:R-:W-:Y:S05]  /*21a0*/  @!P0 BRA `(.L_x_182) ;  /* 0x0000000000648947 */ /* 0x000fea0003800000 */
[----:B0---4-:R-:W-:Y:S01]  /*21b0*/  IMAD R6, R3, 0x400, R0 ;  /* 0x0000040003067824 */ /* 0x011fe200078e0200 */
[----:B------:R-:W-:Y:S04]  /*21c0*/  BSSY.RECONVERGENT B2, `(.L_x_183) ;  /* 0x000000c000027945 */ /* 0x000fe80003800200 */
[----:B------:R-:W0:Y:S04]  /*21d0*/  LDS R2, [R6] ;  /* 0x0000000006027984 */ /* 0x000e280000000800 */
[----:B------:R-:W4:Y:S01]  /*21e0*/  LDS R9, [R6+0x400] ;  /* 0x0004000006097984 */ /* 0x000f220000000800 */
[----:B0-----:R-:W-:-:S02]  /*21f0*/  ISETP.NE.AND P0, PT, R2, RZ, PT ;  /* 0x000000ff0200720c */ /* 0x001fc40003f05270 */
[----:B----4-:R-:W-:-:S11]  /*2200*/  ISETP.NE.AND P1, PT, R9, RZ, PT ;  /* 0x000000ff0900720c */ /* 0x010fd60003f25270 */
[----:B------:R-:W-:Y:S05]  /*2210*/  @!P0 BRA `(.L_x_184) ;  /* 0x0000000000188947 */ /* 0x000fea0003800000 */
[----:B------:R-:W0:Y:S01]  /*2220*/  LDC.64 R6, c[0x0][0x380] ;  /* 0x0000e000ff067b82 */ /* 0x000e220000000a00 */
[----:B-1----:R-:W-:-:S04]  /*2230*/  IMAD R11, R3, 0x100, R4 ;  /* 0x00000100030b7824 */ /* 0x002fc800078e0204 */
[----:B0-----:R-:W-:-:S04]  /*2240*/  IMAD.WIDE.U32 R10, R11, 0x8, R6 ;  /* 0x000000080b0a7825 */ /* 0x001fc800078e0006 */
[----:B------:R-:W-:Y:S02]  /*2250*/  IMAD.MOV.U32 R6, RZ, RZ, R2 ;  /* 0x000000ffff067224 */ /* 0x000fe400078e0002 */
[----:B------:R-:W-:-:S05]  /*2260*/  IMAD.MOV.U32 R7, RZ, RZ, RZ ;  /* 0x000000ffff077224 */ /* 0x000fca00078e00ff */
[----:B------:R0:W-:Y:S02]  /*2270*/  REDG.E.ADD.64.STRONG.GPU desc[UR20][R10.64], R6 ;  /* 0x000000060a00798e */ /* 0x0001e4000c12e514 */
.L_x_184:
[----:B------:R-:W-:Y:S05]  /*2280*/  BSYNC.RECONVERGENT B2 ;  /* 0x0000000000027941 */ /* 0x000fea0003800200 */
.L_x_183:
[----:B------:R-:W-:Y:S04]  /*2290*/  BSSY.RECONVERGENT B2, `(.L_x_185) ;  /* 0x0000009000027945 */ /* 0x000fe80003800200 */
[----:B------:R-:W-:Y:S05]  /*22a0*/  @!P1 BRA `(.L_x_186) ;  /* 0x00000000001c9947 */ /* 0x000fea0003800000 */
[----:B0-----:R-:W0:Y:S01]  /*22b0*/  LDC.64 R6, c[0x0][0x380] ;  /* 0x0000e000ff067b82 */ /* 0x001e220000000a00 */
[----:B------:R-:W-:-:S05]  /*22c0*/  LEA R2, R3, R4, 0x8 ;  /* 0x0000000403027211 */ /* 0x000fca00078e40ff */
[----:B-1----:R-:W-:-:S04]  /*22d0*/  VIADD R11, R2, 0x100 ;  /* 0x00000100020b7836 */ /* 0x002fc80000000000 */
[----:B0-----:R-:W-:-:S04]  /*22e0*/  IMAD.WIDE.U32 R10, R11, 0x8, R6 ;  /* 0x000000080b0a7825 */ /* 0x001fc800078e0006 */
[----:B------:R-:W-:Y:S02]  /*22f0*/  IMAD.MOV.U32 R6, RZ, RZ, R9 ;  /* 0x000000ffff067224 */ /* 0x000fe400078e0009 */
[----:B------:R-:W-:-:S05]  /*2300*/  IMAD.MOV.U32 R7, RZ, RZ, RZ ;  /* 0x000000ffff077224 */ /* 0x000fca00078e00ff */
[----:B------:R4:W-:Y:S02]  /*2310*/  REDG.E.ADD.64.STRONG.GPU desc[UR20][R10.64], R6 ;  /* 0x000000060a00798e */ /* 0x0009e4000c12e514 */
.L_x_186:
[----:B------:R-:W-:Y:S05]  /*2320*/  BSYNC.RECONVERGENT B2 ;  /* 0x0000000000027941 */ /* 0x000fea0003800200 */
.L_x_185:
[----:B------:R-:W-:-:S07]  /*2330*/  VIADD R3, R3, 0x2 ;  /* 0x0000000203037836 */ /* 0x000fce0000000000 */
.L_x_182:
[----:B------:R-:W-:-:S09]  /*2340*/  UISETP.NE.AND UP0, UPT, UR9, URZ, UPT ;  /* 0x000000ff0900728c */ /* 0x000fd2000bf05270 */
[----:B------:R-:W-:Y:S05]  /*2350*/  BRA.U !UP0, `(.L_x_181) ;  /* 0x0000000108287547 */ /* 0x000fea000b800000 */
[----:B------:R-:W-:-:S05]  /*2360*/  IMAD R2, R3, 0x400, R0 ;  /* 0x0000040003027824 */ /* 0x000fca00078e0200 */
[----:B------:R-:W5:Y:S02]  /*2370*/  LDS R9, [R2] ;  /* 0x0000000002097984 */ /* 0x000f640000000800 */
[----:B-----5:R-:W-:-:S13]  /*2380*/  ISETP.NE.AND P0, PT, R9, RZ, PT ;  /* 0x000000ff0900720c */ /* 0x020fda0003f05270 */
[----:B------:R-:W-:Y:S05]  /*2390*/  @!P0 BRA `(.L_x_181) ;  /* 0x0000000000188947 */ /* 0x000fea0003800000 */
[----:B0---4-:R-:W0:Y:S01]  /*23a0*/  LDC.64 R6, c[0x0][0x380] ;  /* 0x0000e000ff067b82 */ /* 0x011e220000000a00 */
[----:B------:R-:W-:-:S04]  /*23b0*/  IMAD R3, R3, 0x100, R4 ;  /* 0x0000010003037824 */ /* 0x000fc800078e0204 */
[----:B0-----:R-:W-:Y:S01]  /*23c0*/  IMAD.WIDE.U32 R2, R3, 0x8, R6 ;  /* 0x0000000803027825 */ /* 0x001fe200078e0006 */
[----:B------:R-:W-:-:S03]  /*23d0*/  MOV R6, R9 ;  /* 0x0000000900067202 */ /* 0x000fc60000000f00 */
[----:B------:R-:W-:-:S05]  /*23e0*/  IMAD.MOV.U32 R7, RZ, RZ, RZ ;  /* 0x000000ffff077224 */ /* 0x000fca00078e00ff */
[----:B------:R0:W-:Y:S02]  /*23f0*/  REDG.E.ADD.64.STRONG.GPU desc[UR20][R2.64], R6 ;  /* 0x000000060200798e */ /* 0x0001e4000c12e514 */
.L_x_181:
[----:B------:R-:W-:Y:S05]  /*2400*/  BSYNC.RECONVERGENT B1 ;  /* 0x0000000000017941 */ /* 0x000fea0003800200 */
.L_x_171:
[----:B------:R-:W-:-:S13]  /*2410*/  ISETP.GT.U32.AND P0, PT, R4, 0x7f, PT ;  /* 0x0000007f0400780c */ /* 0x000fda0003f04070 */
[----:B------:R-:W-:Y:S05]  /*2420*/  @P0 BRA `(.L_x_152) ;  /* 0x0000000800900947 */ /* 0x000fea0003800000 */
[----:B------:R-:W-:Y:S01]  /*2430*/  UISETP.GE.U32.AND UP0, UPT, UR22, 0x7, UPT ;  /* 0x000000071600788c */ /* 0x000fe2000bf06070 */
[----:B0-----:R-:W-:-:S08]  /*2440*/  IMAD.MOV.U32 R3, RZ, RZ, RZ ;  /* 0x000000ffff037224 */ /* 0x001fd000078e00ff */
[----:B------:R-:W-:Y:S05]  /*2450*/  BRA.U !UP0, `(.L_x_187) ;  /* 0x0000000508147547 */ /* 0x000fea000b800000 */
[----:B------:R-:W0:Y:S01]  /*2460*/  LDC.64 R2, c[0x0][0x380] ;  /* 0x0000e000ff027b82 */ /* 0x000e220000000a00 */
[----:B------:R-:W-:-:S07]  /*2470*/  IMAD.MOV.U32 R9, RZ, RZ, RZ ;  /* 0x000000ffff097224 */ /* 0x000fce00078e00ff */
.L_x_204:
[C---:B01--4-:R-:W-:Y:S01]  /*2480*/  IMAD R11, R9.reuse, 0x400, R0 ;  /* 0x00000400090b7824 */ /* 0x053fe200078e0200 */
[----:B------:R-:W-:Y:S01]  /*2490*/  BSSY.RECONVERGENT B1, `(.L_x_188) ;  /* 0x0000011000017945 */ /* 0x000fe20003800200 */
[C---:B--23--:R-:W-:Y:S02]  /*24a0*/  IMAD R7, R9.reuse, 0x100, R4 ;  /* 0x0000010009077824 */ /* 0x04cfe400078e0204 */
[----:B------:R-:W-:Y:S01]  /*24b0*/  VIADD R9, R9, 0x8 ;  /* 0x0000000809097836 */ /* 0x000fe20000000000 */
[----:B---3--:R-:W1:Y:S01]  /*24c0*/  LDS R14, [R11+0x200] ;  /* 0x000200000b0e7984 */ /* 0x008e620000000800 */
[----:B0-----:R-:W-:-:S03]  /*24d0*/  IMAD.WIDE.U32 R6, R7, 0x8, R2 ;  /* 0x0000000807067825 */ /* 0x001fc600078e0002 */
[----:B------:R-:W0:Y:S04]  /*24e0*/  LDS R13, [R11+0x600] ;  /* 0x000600000b0d7984 */ /* 0x000e280000000800 */
[----:B--2---:R2:W3:Y:S04]  /*24f0*/  LDS R17, [R11+0xa00] ;  /* 0x000a00000b117984 */ /* 0x0044e80000000800 */
[----:B------:R2:W4:Y:S04]  /*2500*/  LDS R18, [R11+0xe00] ;  /* 0x000e00000b127984 */ /* 0x0005280000000800 */
[----:B------:R2:W2:Y:S04]  /*2510*/  LDS R19, [R11+0x1200] ;  /* 0x001200000b137984 */ /* 0x0004a80000000800 */
[----:B------:R0:W2:Y:S04]  /*2520*/  LDS R16, [R11+0x1600] ;  /* 0x001600000b107984 */ /* 0x0000a80000000800 */
[----:B------:R0:W2:Y:S04]  /*2530*/  LDS R12, [R11+0x1a00] ;  /* 0x001a00000b0c7984 */ /* 0x0000a80000000800 */
[----:B------:R0:W2:Y:S01]  /*2540*/  LDS R10, [R11+0x1e00] ;  /* 0x001e00000b0a7984 */ /* 0x0000a20000000800 */
[----:B-1----:R-:W-:-:S02]  /*2550*/  ISETP.NE.AND P0, PT, R14, RZ, PT ;  /* 0x000000ff0e00720c */ /* 0x002fc40003f05270 */
[----:B0-----:R-:W-:-:S11]  /*2560*/  ISETP.NE.AND P1, PT, R13, RZ, PT ;  /* 0x000000ff0d00720c */ /* 0x001fd60003f25270 */
[----:B---34-:R-:W-:Y:S05]  /*2570*/  @!P0 BRA `(.L_x_189) ;  /* 0x0000000000088947 */ /* 0x018fea0003800000 */
[----:B------:R-:W-:-:S05]  /*2580*/  HFMA2 R15, -RZ, RZ, 0, 0 ;  /* 0x00000000ff0f7431 */ /* 0x000fca00000001ff */
[----:B------:R0:W-:Y:S02]  /*2590*/  REDG.E.ADD.64.STRONG.GPU desc[UR20][R6.64+0x400], R14 ;  /* 0x0004000e0600798e */ /* 0x0001e4000c12e514 */
.L_x_189:
[----:B------:R-:W-:Y:S05]  /*25a0*/  BSYNC.RECONVERGENT B1 ;  /* 0x0000000000017941 */ /* 0x000fea0003800200 */
.L_x_188:
[----:B------:R-:W-:Y:S04]  /*25b0*/  BSSY.RECONVERGENT B1, `(.L_x_190) ;  /* 0x0000005000017945 */ /* 0x000fe80003800200 */
[----:B------:R-:W-:Y:S05]  /*25c0*/  @!P1 BRA `(.L_x_191) ;  /* 0x00000000000c9947 */ /* 0x000fea0003800000 */
[----:B0-----:R-:W-:Y:S02]  /*25d0*/  IMAD.MOV.U32 R14, RZ, RZ, R13 ;  /* 0x000000ffff0e7224 */ /* 0x001fe400078e000d */
[----:B------:R-:W-:-:S05]  /*25e0*/  IMAD.MOV.U32 R15, RZ, RZ, RZ ;  /* 0x000000ffff0f7224 */ /* 0x000fca00078e00ff */
[----:B------:R1:W-:Y:S02]  /*25f0*/  REDG.E.ADD.64.STRONG.GPU desc[UR20][R6.64+0xc00], R14 ;  /* 0x000c000e0600798e */ /* 0x0003e4000c12e514 */
.L_x_191:
[----:B------:R-:W-:Y:S05]  /*2600*/  BSYNC.RECONVERGENT B1 ;  /* 0x0000000000017941 */ /* 0x000fea0003800200 */
.L_x_190:
[----:B------:R-:W-:Y:S01]  /*2610*/  ISETP.NE.AND P6, PT, R17, RZ, PT ;  /* 0x000000ff1100720c */ /* 0x000fe20003fc5270 */
[----:B------:R-:W-:Y:S01]  /*2620*/  BSSY.RECONVERGENT B1, `(.L_x_192) ;  /* 0x000000b000017945 */ /* 0x000fe20003800200 */
[----:B------:R-:W-:Y:S02]  /*2630*/  ISETP.NE.AND P0, PT, R9, UR27, PT ;  /* 0x0000001b09007c0c */ /* 0x000fe4000bf05270 */
[----:B------:R-:W-:Y:S02]  /*2640*/  ISETP.NE.AND P1, PT, R18, RZ, PT ;  /* 0x000000ff1200720c */ /* 0x000fe40003f25270 */
[----:B--2---:R-:W-:Y:S02]  /*2650*/  ISETP.NE.AND P2, PT, R19, RZ, PT ;  /* 0x000000ff1300720c */ /* 0x004fe40003f45270 */
[----:B------:R-:W-:Y:S02]  /*2660*/  ISETP.NE.AND P3, PT, R16, RZ, PT ;  /* 0x000000ff1000720c */ /* 0x000fe40003f65270 */
[----:B------:R-:W-:-:S02]  /*2670*/  ISETP.NE.AND P4, PT, R12, RZ, PT ;  /* 0x000000ff0c00720c */ /* 0x000fc40003f85270 */
[----:B------:R-:W-:Y:S01]  /*2680*/  ISETP.NE.AND P5, PT, R10, RZ, PT ;  /* 0x000000ff0a00720c */ /* 0x000fe20003fa5270 */
[----:B------:R-:W-:-:S12]  /*2690*/  @!P6 BRA `(.L_x_193) ;  /* 0x00000000000ce947 */ /* 0x000fd80003800000 */
[----:B01----:R-:W-:Y:S02]  /*26a0*/  IMAD.MOV.U32 R14, RZ, RZ, R17 ;  /* 0x000000ffff0e7224 */ /* 0x003fe400078e0011 */
[----:B------:R-:W-:-:S05]  /*26b0*/  IMAD.MOV.U32 R15, RZ, RZ, RZ ;  /* 0x000000ffff0f7224 */ /* 0x000fca00078e00ff */
[----:B------:R2:W-:Y:S02]  /*26c0*/  REDG.E.ADD.64.STRONG.GPU desc[UR20][R6.64+0x1400], R14 ;  /* 0x0014000e0600798e */ /* 0x0005e4000c12e514 */
.L_x_193:
[----:B------:R-:W-:Y:S05]  /*26d0*/  BSYNC.RECONVERGENT B1 ;  /* 0x0000000000017941 */ /* 0x000fea0003800200 */
.L_x_192:
[----:B------:R-:W-:Y:S04]  /*26e0*/  BSSY.RECONVERGENT B1, `(.L_x_194) ;  /* 0x0000005000017945 */ /* 0x000fe80003800200 */
[----:B------:R-:W-:Y:S05]  /*26f0*/  @!P1 BRA `(.L_x_195) ;  /* 0x00000000000c9947 */ /* 0x000fea0003800000 */
[----:B012---:R-:W-:Y:S02]  /*2700*/  IMAD.MOV.U32 R14, RZ, RZ, R18 ;  /* 0x000000ffff0e7224 */ /* 0x007fe400078e0012 */
[----:B------:R-:W-:-:S05]  /*2710*/  IMAD.MOV.U32 R15, RZ, RZ, RZ ;  /* 0x000000ffff0f7224 */ /* 0x000fca00078e00ff */
[----:B------:R3:W-:Y:S02]  /*2720*/  REDG.E.ADD.64.STRONG.GPU desc[UR20][R6.64+0x1c00], R14 ;  /* 0x001c000e0600798e */ /* 0x0007e4000c12e514 */
.L_x_195:
[----:B------:R-:W-:Y:S05]  /*2730*/  BSYNC.RECONVERGENT B1 ;  /* 0x0000000000017941 */ /* 0x000fea0003800200 */
.L_x_194:
[----:B------:R-:W-:Y:S04]  /*2740*/  BSSY.RECONVERGENT B1, `(.L_x_196) ;  /* 0x0000005000017945 */ /* 0x000fe80003800200 */
[----:B------:R-:W-:Y:S05]  /*2750*/  @!P2 BRA `(.L_x_197) ;  /* 0x00000000000ca947 */ /* 0x000fea0003800000 */
[----:B0123--:R-:W-:Y:S01]  /*2760*/  MOV R14, R19 ;  /* 0x00000013000e7202 */ /* 0x00ffe20000000f00 */
[----:B------:R-:W-:-:S05]  /*2770*/  IMAD.MOV.U32 R15, RZ, RZ, RZ ;  /* 0x000000ffff0f7224 */ /* 0x000fca00078e00ff */
[----:B------:R4:W-:Y:S02]  /*2780*/  REDG.E.ADD.64.STRONG.GPU desc[UR20][R6.64+0x2400], R14 ;  /* 0x0024000e0600798e */ /* 0x0009e4000c12e514 */
.L_x_197:
[----:B------:R-:W-:Y:S05]  /*2790*/  BSYNC.RECONVERGENT B1 ;  /* 0x0000000000017941 */ /* 0x000fea0003800200 */
.L_x_196:
[----:B------:R-:W-:Y:S04]  /*27a0*/  BSSY.RECONVERGENT B1, `(.L_x_198) ;  /* 0x0000004000017945 */ /* 0x000fe80003800200 */
[----:B------:R-:W-:Y:S05]  /*27b0*/  @!P3 BRA `(.L_x_199) ;  /* 0x000000000008b947 */ /* 0x000fea0003800000 */
[----:B------:R-:W-:-:S05]  /*27c0*/  IMAD.MOV.U32 R17, RZ, RZ, RZ ;  /* 0x000000ffff117224 */ /* 0x000fca00078e00ff */
[----:B------:R0:W-:Y:S02]  /*27d0*/  REDG.E.ADD.64.STRONG.GPU desc[UR20][R6.64+0x2c00], R16 ;  /* 0x002c00100600798e */ /* 0x0001e4000c12e514 */
.L_x_199:
[----:B------:R-:W-:Y:S05]  /*27e0*/  BSYNC.RECONVERGENT B1 ;  /* 0x0000000000017941 */ /* 0x000fea0003800200 */
.L_x_198:
[----:B------:R-:W-:Y:S04]  /*27f0*/  BSSY.RECONVERGENT B1, `(.L_x_200) ;  /* 0x0000004000017945 */ /* 0x000fe80003800200 */
[----:B------:R-:W-:Y:S05]  /*2800*/  @!P4 BRA `(.L_x_201) ;  /* 0x000000000008c947 */ /* 0x000fea0003800000 */
[----:B------:R-:W-:-:S05]  /*2810*/  IMAD.MOV.U32 R13, RZ, RZ, RZ ;  /* 0x000000ffff0d7224 */ /* 0x000fca00078e00ff */
[----:B------:R0:W-:Y:S02]  /*2820*/  REDG.E.ADD.64.STRONG.GPU desc[UR20][R6.64+0x3400], R12 ;  /* 0x0034000c0600798e */ /* 0x0001e4000c12e514 */
.L_x_201:
[----:B------:R-:W-:Y:S05]  /*2830*/  BSYNC.RECONVERGENT B1 ;  /* 0x0000000000017941 */ /* 0x000fea0003800200 */
.L_x_200:
[----:B------:R-:W-:Y:S04]  /*2840*/  BSSY.RECONVERGENT B1, `(.L_x_202) ;  /* 0x0000004000017945 */ /* 0x000fe80003800200 */
[----:B------:R-:W-:Y:S05]  /*2850*/  @!P5 BRA `(.L_x_203) ;  /* 0x000000000008d947 */ /* 0x000fea0003800000 */
[----:B------:R-:W-:-:S05]  /*2860*/  IMAD.MOV.U32 R11, RZ, RZ, RZ ;  /* 0x000000ffff0b7224 */ /* 0x000fca00078e00ff */
[----:B------:R0:W-:Y:S02]  /*2870*/  REDG.E.ADD.64.STRONG.GPU desc[UR20][R6.64+0x3c00], R10 ;  /* 0x003c000a0600798e */ /* 0x0001e4000c12e514 */
.L_x_203:
[----:B------:R-:W-:Y:S05]  /*2880*/  BSYNC.RECONVERGENT B1 ;  /* 0x0000000000017941 */ /* 0x000fea0003800200 */
.L_x_202:
[----:B------:R-:W-:Y:S05]  /*2890*/  @P0 BRA `(.L_x_204) ;  /* 0xfffffff800f80947 */ /* 0x000fea000383ffff */
[----:B------:R-:W-:-:S07]  /*28a0*/  IMAD.U32 R3, RZ, RZ, UR27 ;  /* 0x0000001bff037e24 */ /* 0x000fce000f8e00ff */
.L_x_187:
[----:B------:R-:W-:-:S09]  /*28b0*/  UISETP.NE.AND UP0, UPT, UR24, URZ, UPT ;  /* 0x000000ff1800728c */ /* 0x000fd2000bf05270 */
[----:B------:R-:W-:Y:S05]  /*28c0*/  BRA.U !UP0, `(.L_x_152) ;  /* 0x0000000508687547 */ /* 0x000fea000b800000 */
[----:B------:R-:W-:-:S13]  /*28d0*/  ISETP.GE.U32.AND P0, PT, R8, 0x3, PT ;  /* 0x000000030800780c */ /* 0x000fda0003f06070 */
[----:B------:R-:W-:Y:S05]  /*28e0*/  @!P0 BRA `(.L_x_205) ;  /* 0x0000000000bc8947 */ /* 0x000fea0003800000 */
[----:B01234-:R-:W-:Y:S01]  /*28f0*/  IMAD R7, R3, 0x400, R0 ;  /* 0x0000040003077824 */ /* 0x01ffe200078e0200 */
[----:B------:R-:W-:Y:S04]  /*2900*/  BSSY.RECONVERGENT B1, `(.L_x_206) ;  /* 0x000000f000017945 */ /* 0x000fe80003800200 */
[----:B------:R-:W0:Y:S04]  /*2910*/  LDS R10, [R7+0x200] ;  /* 0x00020000070a7984 */ /* 0x000e280000000800 */
[----:B------:R-:W1:Y:S04]  /*2920*/  LDS R12, [R7+0x600] ;  /* 0x00060000070c7984 */ /* 0x000e680000000800 */
[----:B------:R-:W2:Y:S04]  /*2930*/  LDS R6, [R7+0xa00] ;  /* 0x000a000007067984 */ /* 0x000ea80000000800 */
[----:B------:R-:W3:Y:S01]  /*2940*/  LDS R2, [R7+0xe00] ;  /* 0x000e000007027984 */ /* 0x000ee20000000800 */
[----:B0-----:R-:W-:-:S02]  /*2950*/  ISETP.NE.AND P0, PT, R10, RZ, PT ;  /* 0x000000ff0a00720c */ /* 0x001fc40003f05270 */
[----:B-1----:R-:W-:Y:S02]  /*2960*/  ISETP.NE.AND P1, PT, R12, RZ, PT ;  /* 0x000000ff0c00720c */ /* 0x002fe40003f25270 */
[----:B--2---:R-:W-:Y:S02]  /*2970*/  ISETP.NE.AND P2, PT, R6, RZ, PT ;  /* 0x000000ff0600720c */ /* 0x004fe40003f45270 */
[----:B---3--:R-:W-:-:S07]  /*2980*/  ISETP.NE.AND P3, PT, R2, RZ, PT ;  /* 0x000000ff0200720c */ /* 0x008fce0003f65270 */
[----:B------:R-:W-:Y:S06]  /*2990*/  @!P0 BRA `(.L_x_207) ;  /* 0x0000000000148947 */ /* 0x000fec0003800000 */
[----:B------:R-:W0:Y:S01]  /*29a0*/  LDC.64 R8, c[0x0][0x380] ;  /* 0x0000e000ff087b82 */ /* 0x000e220000000a00 */
[----:B------:R-:W-:Y:S01]  /*29b0*/  LEA R7, R3, R4, 0x8 ;  /* 0x0000000403077211 */ /* 0x000fe200078e40ff */
[----:B------:R-:W-:-:S04]  /*29c0*/  IMAD.MOV.U32 R11, RZ, RZ, RZ ;  /* 0x000000ffff0b7224 */ /* 0x000fc800078e00ff */
[----:B0-----:R-:W-:-:S05]  /*29d0*/  IMAD.WIDE.U32 R8, R7, 0x8, R8 ;  /* 0x0000000807087825 */ /* 0x001fca00078e0008 */
[----:B------:R0:W-:Y:S02]  /*29e0*/  REDG.E.ADD.64.STRONG.GPU desc[UR20][R8.64+0x400], R10 ;  /* 0x0004000a0800798e */ /* 0x0001e4000c12e514 */
.L_x_207:
[----:B------:R-:W-:Y:S05]  /*29f0*/  BSYNC.RECONVERGENT B1 ;  /* 0x0000000000017941 */ /* 0x000fea0003800200 */
.L_x_206:
[----:B------:R-:W-:Y:S04]  /*2a00*/  BSSY.RECONVERGENT B1, `(.L_x_208) ;  /* 0x0000009000017945 */ /* 0x000fe80003800200 */
[----:B------:R-:W-:Y:S05]  /*2a10*/  @!P1 BRA `(.L_x_209) ;  /* 0x00000000001c9947 */ /* 0x000fea0003800000 */
[----:B0-----:R-:W0:Y:S01]  /*2a20*/  LDC.64 R8, c[0x0][0x380] ;  /* 0x0000e000ff087b82 */ /* 0x001e220000000a00 */
[----:B------:R-:W-:Y:S02]  /*2a30*/  IMAD R7, R3, 0x100, R4 ;  /* 0x0000010003077824 */ /* 0x000fe400078e0204 */
[----:B------:R-:W-:Y:S02]  /*2a40*/  IMAD.MOV.U32 R10, RZ, RZ, R12 ;  /* 0x000000ffff0a7224 */ /* 0x000fe400078e000c */
[----:B------:R-:W-:Y:S02]  /*2a50*/  VIADD R7, R7, 0x100 ;  /* 0x0000010007077836 */ /* 0x000fe40000000000 */
[----:B------:R-:W-:Y:S02]  /*2a60*/  IMAD.MOV.U32 R11, RZ, RZ, RZ ;  /* 0x000000ffff0b7224 */ /* 0x000fe400078e00ff */
[----:B0-----:R-:W-:-:S05]  /*2a70*/  IMAD.WIDE.U32 R8, R7, 0x8, R8 ;  /* 0x0000000807087825 */ /* 0x001fca00078e0008 */
[----:B------:R1:W-:Y:S02]  /*2a80*/  REDG.E.ADD.64.STRONG.GPU desc[UR20][R8.64+0x400], R10 ;  /* 0x0004000a0800798e */ /* 0x0003e4000c12e514 */
.L_x_209:
[----:B------:R-:W-:Y:S05]  /*2a90*/  BSYNC.RECONVERGENT B1 ;  /* 0x0000000000017941 */ /* 0x000fea0003800200 */
.L_x_208:
[----:B------:R-:W-:Y:S04]  /*2aa0*/  BSSY.RECONVERGENT B1, `(.L_x_210) ;  /* 0x0000008000017945 */ /* 0x000fe80003800200 */
[----:B------:R-:W-:Y:S05]  /*2ab0*/  @!P2 BRA `(.L_x_211) ;  /* 0x000000000018a947 */ /* 0x000fea0003800000 */
[----:B01----:R-:W0:Y:S01]  /*2ac0*/  LDC.64 R8, c[0x0][0x380] ;  /* 0x0000e000ff087b82 */ /* 0x003e220000000a00 */
[----:B------:R-:W-:-:S05]  /*2ad0*/  IMAD R7, R3, 0x100, R4 ;  /* 0x0000010003077824 */ /* 0x000fca00078e0204 */
[----:B------:R-:W-:-:S05]  /*2ae0*/  IADD3 R7, PT, PT, R7, 0x200, RZ ;  /* 0x0000020007077810 */ /* 0x000fca0007ffe0ff */
[----:B0-----:R-:W-:-:S04]  /*2af0*/  IMAD.WIDE.U32 R8, R7, 0x8, R8 ;  /* 0x0000000807087825 */ /* 0x001fc800078e0008 */
[----:B------:R-:W-:-:S05]  /*2b00*/  IMAD.MOV.U32 R7, RZ, RZ, RZ ;  /* 0x000000ffff077224 */ /* 0x000fca00078e00ff */
[----:B------:R2:W-:Y:S02]  /*2b10*/  REDG.E.ADD.64.STRONG.GPU desc[UR20][R8.64+0x400], R6 ;  /* 0x000400060800798e */ /* 0x0005e4000c12e514 */
.L_x_211:
[----:B------:R-:W-:Y:S05]  /*2b20*/  BSYNC.RECONVERGENT B1 ;  /* 0x0000000000017941 */ /* 0x000fea0003800200 */
.L_x_210:
[----:B------:R-:W-:Y:S04]  /*2b30*/  BSSY.RECONVERGENT B1, `(.L_x_212) ;  /* 0x0000009000017945 */ /* 0x000fe80003800200 */
[----:B------:R-:W-:Y:S05]  /*2b40*/  @!P3 BRA `(.L_x_213) ;  /* 0x00000000001cb947 */ /* 0x000fea0003800000 */
[----:B--2---:R-:W2:Y:S01]  /*2b50*/  LDC.64 R6, c[0x0][0x380] ;  /* 0x0000e000ff067b82 */ /* 0x004ea20000000a00 */
[----:B01----:R-:W-:Y:S02]  /*2b60*/  IMAD R9, R3, 0x100, R4 ;  /* 0x0000010003097824 */ /* 0x003fe400078e0204 */
[----:B------:R-:W-:Y:S02]  /*2b70*/  IMAD.MOV.U32 R8, RZ, RZ, R2 ;  /* 0x000000ffff087224 */ /* 0x000fe400078e0002 */
[----:B------:R-:W-:-:S04]  /*2b80*/  VIADD R9, R9, 0x300 ;  /* 0x0000030009097836 */ /* 0x000fc80000000000 */
[----:B--2---:R-:W-:-:S04]  /*2b90*/  IMAD.WIDE.U32 R6, R9, 0x8, R6 ;  /* 0x0000000809067825 */ /* 0x004fc800078e0006 */
[----:B------:R-:W-:-:S05]  /*2ba0*/  IMAD.MOV.U32 R9, RZ, RZ, RZ ;  /* 0x000000ffff097224 */ /* 0x000fca00078e00ff */
[----:B------:R3:W-:Y:S02]  /*2bb0*/  REDG.E.ADD.64.STRONG.GPU desc[UR20][R6.64+0x400], R8 ;  /* 0x000400080600798e */ /* 0x0007e4000c12e514 */
.L_x_213:
[----:B------:R-:W-:Y:S05]  /*2bc0*/  BSYNC.RECONVERGENT B1 ;  /* 0x0000000000017941 */ /* 0x000fea0003800200 */
.L_x_212:
[----:B------:R-:W-:-:S07]  /*2bd0*/  VIADD R3, R3, 0x4 ;  /* 0x0000000403037836 */ /* 0x000fce0000000000 */
.L_x_205:
[----:B------:R-:W-:-:S09]  /*2be0*/  UISETP.NE.AND UP0, UPT, UR25, URZ, UPT ;  /* 0x000000ff1900728c */ /* 0x000fd2000bf05270 */
[----:B------:R-:W-:Y:S05]  /*2bf0*/  BRA.U !UP0, `(.L_x_152) ;  /* 0x00000001089c7547 */ /* 0x000fea000b800000 */
[----:B------:R-:W-:-:S13]  /*2c00*/  ISETP.NE.AND P0, PT, R5, RZ, PT ;  /* 0x000000ff0500720c */ /* 0x000fda0003f05270 */
[----:B------:R-:W-:Y:S05]  /*2c10*/  @!P0 BRA `(.L_x_214) ;  /* 0x0000000000648947 */ /* 0x000fea0003800000 */
[----:B01234-:R-:W-:Y:S01]  /*2c20*/  LEA R6, R3, R0, 0xa ;  /* 0x0000000003067211 */ /* 0x01ffe200078e50ff */
[----:B------:R-:W-:Y:S04]  /*2c30*/  BSSY.RECONVERGENT B1, `(.L_x_215) ;  /* 0x000000c000017945 */ /* 0x000fe80003800200 */
[----:B------:R-:W0:Y:S04]  /*2c40*/  LDS R2, [R6+0x200] ;  /* 0x0002000006027984 */ /* 0x000e280000000800 */
[----:B------:R-:W1:Y:S01]  /*2c50*/  LDS R5, [R6+0x600] ;  /* 0x0006000006057984 */ /* 0x000e620000000800 */
[----:B0-----:R-:W-:-:S02]  /*2c60*/  ISETP.NE.AND P0, PT, R2, RZ, PT ;  /* 0x000000ff0200720c */ /* 0x001fc40003f05270 */
[----:B-1----:R-:W-:-:S11]  /*2c70*/  ISETP.NE.AND P1, PT, R5, RZ, PT ;  /* 0x000000ff0500720c */ /* 0x002fd60003f25270 */
[----:B------:R-:W-:Y:S05]  /*2c80*/  @!P0 BRA `(.L_x_216) ;  /* 0x0000000000188947 */ /* 0x000fea0003800000 */
[----:B------:R-:W0:Y:S01]  /*2c90*/  LDC.64 R6, c[0x0][0x380] ;  /* 0x0000e000ff067b82 */ /* 0x000e220000000a00 */
[----:B------:R-:W-:-:S04]  /*2ca0*/  IMAD R9, R3, 0x100, R4 ;  /* 0x0000010003097824 */ /* 0x000fc800078e0204 */
[----:B0-----:R-:W-:-:S04]  /*2cb0*/  IMAD.WIDE.U32 R8, R9, 0x8, R6 ;  /* 0x0000000809087825 */ /* 0x001fc800078e0006 */
[----:B------:R-:W-:Y:S02]  /*2cc0*/  IMAD.MOV.U32 R6, RZ, RZ, R2 ;  /* 0x000000ffff067224 */ /* 0x000fe400078e0002 */
[----:B------:R-:W-:-:S05]  /*2cd0*/  IMAD.MOV.U32 R7, RZ, RZ, RZ ;  /* 0x000000ffff077224 */ /* 0x000fca00078e00ff */
[----:B------:R0:W-:Y:S02]  /*2ce0*/  REDG.E.ADD.64.STRONG.GPU desc[UR20][R8.64+0x400], R6 ;  /* 0x000400060800798e */ /* 0x0001e4000c12e514 */
.L_x_216:
[----:B------:R-:W-:Y:S05]  /*2cf0*/  BSYNC.RECONVERGENT B1 ;  /* 0x0000000000017941 */ /* 0x000fea0003800200 */
.L_x_215:
[----:B------:R-:W-:Y:S04]  /*2d00*/  BSSY.RECONVERGENT B1, `(.L_x_217) ;  /* 0x0000009000017945 */ /* 0x000fe80003800200 */
[----:B------:R-:W-:Y:S05]  /*2d10*/  @!P1 BRA `(.L_x_218) ;  /* 0x00000000001c9947 */ /* 0x000fea0003800000 */
[----:B0-----:R-:W0:Y:S01]  /*2d20*/  LDC.64 R6, c[0x0][0x380] ;  /* 0x0000e000ff067b82 */ /* 0x001e220000000a00 */
[----:B------:R-:W-:-:S04]  /*2d30*/  IMAD R2, R3, 0x100, R4 ;  /* 0x0000010003027824 */ /* 0x000fc800078e0204 */
[----:B------:R-:W-:-:S04]  /*2d40*/  VIADD R9, R2, 0x100 ;  /* 0x0000010002097836 */ /* 0x000fc80000000000 */
[----:B0-----:R-:W-:-:S04]  /*2d50*/  IMAD.WIDE.U32 R8, R9, 0x8, R6 ;  /* 0x0000000809087825 */ /* 0x001fc800078e0006 */
[----:B------:R-:W-:Y:S02]  /*2d60*/  HFMA2 R7, -RZ, RZ, 0, 0 ;  /* 0x00000000ff077431 */ /* 0x000fe400000001ff */
[----:B------:R-:W-:-:S05]  /*2d70*/  IMAD.MOV.U32 R6, RZ, RZ, R5 ;  /* 0x000000ffff067224 */ /* 0x000fca00078e0005 */
[----:B------:R1:W-:Y:S02]  /*2d80*/  REDG.E.ADD.64.STRONG.GPU desc[UR20][R8.64+0x400], R6 ;  /* 0x000400060800798e */ /* 0x0003e4000c12e514 */
.L_x_218:
[----:B------:R-:W-:Y:S05]  /*2d90*/  BSYNC.RECONVERGENT B1 ;  /* 0x0000000000017941 */ /* 0x000fea0003800200 */
.L_x_217:
[----:B------:R-:W-:-:S07]  /*2da0*/  VIADD R3, R3, 0x2 ;  /* 0x0000000203037836 */ /* 0x000fce0000000000 */
.L_x_214:
[----:B------:R-:W-:-:S09]  /*2db0*/  UISETP.NE.AND UP0, UPT, UR9, URZ, UPT ;  /* 0x000000ff0900728c */ /* 0x000fd2000bf05270 */
[----:B------:R-:W-:Y:S05]  /*2dc0*/  BRA.U !UP0, `(.L_x_152) ;  /* 0x0000000108287547 */ /* 0x000fea000b800000 */
[----:B------:R-:W-:-:S05]  /*2dd0*/  IMAD R2, R3, 0x400, R0 ;  /* 0x0000040003027824 */ /* 0x000fca00078e0200 */
[----:B------:R-:W5:Y:S02]  /*2de0*/  LDS R5, [R2+0x200] ;  /* 0x0002000002057984 */ /* 0x000f640000000800 */
[----:B-----5:R-:W-:-:S13]  /*2df0*/  ISETP.NE.AND P0, PT, R5, RZ, PT ;  /* 0x000000ff0500720c */ /* 0x020fda0003f05270 */
[----:B------:R-:W-:Y:S05]  /*2e00*/  @!P0 BRA `(.L_x_152) ;  /* 0x0000000000188947 */ /* 0x000fea0003800000 */
[----:B01234-:R-:W0:Y:S01]  /*2e10*/  LDC.64 R6, c[0x0][0x380] ;  /* 0x0000e000ff067b82 */ /* 0x01fe220000000a00 */
[----:B------:R-:W-:-:S04]  /*2e20*/  IMAD R3, R3, 0x100, R4 ;  /* 0x0000010003037824 */ /* 0x000fc800078e0204 */
[----:B0-----:R-:W-:-:S04]  /*2e30*/  IMAD.WIDE.U32 R2, R3, 0x8, R6 ;  /* 0x0000000803027825 */ /* 0x001fc800078e0006 */
[----:B------:R-:W-:Y:S02]  /*2e40*/  IMAD.MOV.U32 R6, RZ, RZ, R5 ;  /* 0x000000ffff067224 */ /* 0x000fe400078e0005 */
[----:B------:R-:W-:-:S05]  /*2e50*/  IMAD.MOV.U32 R7, RZ, RZ, RZ ;  /* 0x000000ffff077224 */ /* 0x000fca00078e00ff */
[----:B------:R0:W-:Y:S02]  /*2e60*/  REDG.E.ADD.64.STRONG.GPU desc[UR20][R2.64+0x400], R6 ;  /* 0x000400060200798e */ /* 0x0001e4000c12e514 */
.L_x_152:
[----:B------:R-:W-:Y:S05]  /*2e70*/  BSYNC.RECONVERGENT B0 ;  /* 0x0000000000007941 */ /* 0x000fea0003800200 */
.L_x_151:
[----:B------:R-:W-:Y:S01]  /*2e80*/  BAR.SYNC.DEFER_BLOCKING 0x0 ;  /* 0x0000000000007b1d */ /* 0x000fe20000010000 */
[----:B------:R-:W-:-:S04]  /*2e90*/  UIADD3 UR6, UP0, UPT, UR6, 0x1, URZ ;  /* 0x0000000106067890 */ /* 0x000fc8000ff1e0ff */
[----:B------:R-:W-:Y:S02]  /*2ea0*/  UIADD3.X UR7, UPT, UPT, URZ, UR7, URZ, UP0, !UPT ;  /* 0x00000007ff077290 */ /* 0x000fe400087fe4ff */
[----:B------:R-:W-:-:S04]  /*2eb0*/  UISETP.NE.U32.AND UP0, UPT, UR6, UR11, UPT ;  /* 0x0000000b0600728c */ /* 0x000fc8000bf05070 */
[----:B------:R-:W-:-:S09]  /*2ec0*/  UISETP.NE.AND.EX UP0, UPT, UR7, UR12, UPT, UP0 ;  /* 0x0000000c0700728c */ /* 0x000fd2000bf05300 */
[----:B------:R-:W-:Y:S05]  /*2ed0*/  BRA.U UP0, `(.L_x_219) ;  /* 0xffffffd100f07547 */ /* 0x000fea000b83ffff */
[----:B------:R-:W-:Y:S05]  /*2ee0*/  EXIT ;  /* 0x000000000000794d */ /* 0x000fea0003800000 */
.L_x_220:
        /* <DEDUP_REMOVED lines=9> */
.L_x_463:


//--------------------- .text._ZN3cub18CUB_300001_SM_10006detail10radix_sort31DeviceRadixSortSingleTileKernelINS1_5radix10policy_hubIiiyE10Policy1000ELNS0_9SortOrderE0EiiyNS1_21identity_decomposer_tEEEvPKT1_PSA_PKT2_PSE_T3_iiT4_ --------------------------
	.section	.text._ZN3cub18CUB_300001_SM_10006detail10radix_sort31DeviceRadixSortSingleTileKernelINS1_5radix10policy_hubIiiyE10Policy1000ELNS0_9SortOrderE0EiiyNS1_21identity_decomposer_tEEEvPKT1_PSA_PKT2_PSE_T3_iiT4_,"ax",@progbits
	.align	128
        .global         _ZN3cub18CUB_300001_SM_10006detail10radix_sort31DeviceRadixSortSingleTileKernelINS1_5radix10policy_hubIiiyE10Policy1000ELNS0_9SortOrderE0EiiyNS1_21identity_decomposer_tEEEvPKT1_PSA_PKT2_PSE_T3_iiT4_
        .type           _ZN3cub18CUB_300001_SM_10006detail10radix_sort31DeviceRadixSortSingleTileKernelINS1_5radix10policy_hubIiiyE10Policy1000ELNS0_9SortOrderE0EiiyNS1_21identity_decomposer_tEEEvPKT1_PSA_PKT2_PSE_T3_iiT4_,@function
        .size           _ZN3cub18CUB_300001_SM_10006detail10radix_sort31DeviceRadixSortSingleTileKernelINS1_5radix10policy_hubIiiyE10Policy1000ELNS0_9SortOrderE0EiiyNS1_21identity_decomposer_tEEEvPKT1_PSA_PKT2_PSE_T3_iiT4_,(.L_x_464 - _ZN3cub18CUB_300001_SM_10006detail10radix_sort31DeviceRadixSortSingleTileKernelINS1_5radix10policy_hubIiiyE10Policy1000ELNS0_9SortOrderE0EiiyNS1_21identity_decomposer_tEEEvPKT1_PSA_PKT2_PSE_T3_iiT4_)
        .other          _ZN3cub18CUB_300001_SM_10006detail10radix_sort31DeviceRadixSortSingleTileKernelINS1_5radix10policy_hubIiiyE10Policy1000ELNS0_9SortOrderE0EiiyNS1_21identity_decomposer_tEEEvPKT1_PSA_PKT2_PSE_T3_iiT4_,@"STO_CUDA_ENTRY STV_DEFAULT"
_ZN3cub18CUB_300001_SM_10006detail10radix_sort31DeviceRadixSortSingleTileKernelINS1_5radix10policy_hubIiiyE10Policy1000ELNS0_9SortOrderE0EiiyNS1_21identity_decomposer_tEEEvPKT1_PSA_PKT2_PSE_T3_iiT4_:
.text._ZN3cub18CUB_300001_SM_10006detail10radix_sort31DeviceRadixSortSingleTileKernelINS1_5radix10policy_hubIiiyE10Policy1000ELNS0_9SortOrderE0EiiyNS1_21identity_decomposer_tEEEvPKT1_PSA_PKT2_PSE_T3_iiT4_:
[----:B------:R-:W-:Y:S01]  /*0000*/  LDC R1, c[0x0][0x37c] ;  /* 0x0000df00ff017b82 */ /* 0x000fe20000000800 */
[----:B------:R-:W0:Y:S01]  /*0010*/  S2R R0, SR_TID.X ;  /* 0x0000000000007919 */ /* 0x000e220000002100 */
[----:B------:R-:W1:Y:S06]  /*0020*/  LDCU UR4, c[0x0][0x3a0] ;  /* 0x00007400ff0477ac */ /* 0x000e6c0008000800 */
[----:B------:R-:W2:Y:S01]  /*0030*/  LDC.64 R6, c[0x0][0x380] ;  /* 0x0000e000ff067b82 */ /* 0x000ea20000000a00 */
[----:B------:R-:W3:Y:S01]  /*0040*/  LDCU.64 UR8, c[0x0][0x358] ;  /* 0x00006b00ff0877ac */ /* 0x000ee20008000a00 */
[----:B------:R-:W4:Y:S01]  /*0050*/  LDCU UR10, c[0x0][0x3ac] ;  /* 0x00007580ff0a77ac */ /* 0x000f220008000800 */
[----:B0-----:R-:W-:-:S04]  /*0060*/  IMAD R9, R0, 0x13, RZ ;  /* 0x0000001300097824 */ /* 0x001fc800078e02ff */
[C---:B------:R-:W-:Y:S01]  /*0070*/  VIADD R4, R9.reuse, 0x1 ;  /* 0x0000000109047836 */ /* 0x040fe20000000000 */
[C---:B-1----:R-:W-:Y:S01]  /*0080*/  ISETP.GE.AND P6, PT, R9.reuse, UR4, PT ;  /* 0x0000000409007c0c */ /* 0x042fe2000bfc6270 */
[C---:B------:R-:W-:Y:S02]  /*0090*/  VIADD R8, R9.reuse, 0x5 ;  /* 0x0000000509087836 */ /* 0x040fe40000000000 */
[C---:B--2---:R-:W-:Y:S01]  /*00a0*/  IMAD.WIDE.U32 R6, R9.reuse, 0x4, R6 ;  /* 0x0000000409067825 */ /* 0x044fe200078e0006 */
[----:B------:R-:W-:Y:S02]  /*00b0*/  ISETP.GE.AND P5, PT, R4, UR4, PT ;  /* 0x0000000404007c0c */ /* 0x000fe4000bfa6270 */
[----:B------:R-:W-:Y:S01]  /*00c0*/  ISETP.GE.AND P1, PT, R8, UR4, PT ;  /* 0x0000000408007c0c */ /* 0x000fe2000bf26270 */
[C---:B------:R-:W-:Y:S01]  /*00d0*/  VIADD R5, R9.reuse, 0x2 ;  /* 0x0000000209057836 */ /* 0x040fe20000000000 */
[----:B------:R-:W-:Y:S01]  /*00e0*/  P2R R46, PR, RZ, 0x20 ;  /* 0x00000020ff2e7803 */ /* 0x000fe20000000000 */
[C---:B------:R-:W-:Y:S01]  /*00f0*/  VIADD R10, R9.reuse, 0x6 ;  /* 0x00000006090a7836 */ /* 0x040fe20000000000 */
[----:B------:R-:W-:Y:S01]  /*0100*/  P2R R49, PR, RZ, 0x2 ;  /* 0x00000002ff317803 */ /* 0x000fe20000000000 */
[----:B------:R-:W-:Y:S01]  /*0110*/  VIADD R4, R9, 0x3 ;  /* 0x0000000309047836 */ /* 0x000fe20000000000 */
[----:B------:R-:W-:Y:S01]  /*0120*/  ISETP.GE.AND P4, PT, R5, UR4, PT ;  /* 0x0000000405007c0c */ /* 0x000fe2000bf86270 */
[C---:B------:R-:W-:Y:S01]  /*0130*/  VIADD R5, R9.reuse, 0x4 ;  /* 0x0000000409057836 */ /* 0x040fe20000000000 */
[----:B------:R-:W-:Y:S01]  /*0140*/  ISETP.GE.AND P0, PT, R10, UR4, PT ;  /* 0x000000040a007c0c */ /* 0x000fe2000bf06270 */
[----:B------:R-:W-:Y:S01]  /*0150*/  VIADD R29, R9, 0x9 ;  /* 0x00000009091d7836 */ /* 0x000fe20000000000 */
[----:B------:R-:W-:Y:S01]  /*0160*/  ISETP.GE.AND P3, PT, R4, UR4, PT ;  /* 0x0000000404007c0c */ /* 0x000fe2000bf66270 */
[----:B---3--:R-:W2:Y:S01]  /*0170*/  @!P5 LDG.E R8, desc[UR8][R6.64+0x4] ;  /* 0x000004080608d981 */ /* 0x008ea2000c1e1900 */
[----:B------:R-:W-:Y:S01]  /*0180*/  ISETP.GE.AND P2, PT, R5, UR4, PT ;  /* 0x0000000405007c0c */ /* 0x000fe2000bf46270 */
[C---:B------:R-:W-:Y:S01]  /*0190*/  VIADD R4, R9.reuse, 0x7 ;  /* 0x0000000709047836 */ /* 0x040fe20000000000 */
[----:B------:R-:W-:Y:S01]  /*01a0*/  P2R R50, PR, RZ, 0x1 ;  /* 0x00000001ff327803 */ /* 0x000fe20000000000 */
[----:B------:R-:W3:Y:S01]  /*01b0*/  @!P1 LDG.E R35, desc[UR8][R6.64+0x14] ;  /* 0x0000140806239981 */ /* 0x000ee2000c1e1900 */
[C---:B------:R-:W-:Y:S01]  /*01c0*/  VIADD R5, R9.reuse, 0x8 ;  /* 0x0000000809057836 */ /* 0x040fe20000000000 */
[----:B------:R-:W-:Y:S01]  /*01d0*/  P2R R47, PR, RZ, 0x8 ;  /* 0x00000008ff2f7803 */ /* 0x000fe20000000000 */
[C---:B------:R-:W-:Y:S01]  /*01e0*/  VIADD R30, R9.reuse, 0xa ;  /* 0x0000000a091e7836 */ /* 0x040fe20000000000 */
[----:B------:R-:W4:Y:S01]  /*01f0*/  @!P4 LDG.E R10, desc[UR8][R6.64+0x8] ;  /* 0x00000808060ac981 */ /* 0x000f22000c1e1900 */
[C---:B------:R-:W-:Y:S01]  /*0200*/  VIADD R31, R9.reuse, 0xb ;  /* 0x0000000b091f7836 */ /* 0x040fe20000000000 */
[----:B------:R-:W-:Y:S01]  /*0210*/  P2R R48, PR, RZ, 0x4 ;  /* 0x00000004ff307803 */ /* 0x000fe20000000000 */
[C---:B------:R-:W-:Y:S01]  /*0220*/  VIADD R32, R9.reuse, 0xc ;  /* 0x0000000c09207836 */ /* 0x040fe20000000000 */
[----:B------:R-:W3:Y:S01]  /*0230*/  @!P3 LDG.E R11, desc[UR8][R6.64+0xc] ;  /* 0x00000c08060bb981 */ /* 0x000ee2000c1e1900 */
[----:B------:R-:W-:Y:S01]  /*0240*/  VIADD R33, R9, 0x10 ;  /* 0x0000001009217836 */ /* 0x000fe20000000000 */
[----:B------:R-:W-:-:S02]  /*0250*/  P2R R45, PR, RZ, 0x10 ;  /* 0x00000010ff2d7803 */ /* 0x000fc40000000000 */
[----:B------:R-:W3:Y:S04]  /*0260*/  @!P2 LDG.E R34, desc[UR8][R6.64+0x10] ;  /* 0x000010080622a981 */ /* 0x000ee8000c1e1900 */
[----:B------:R-:W3:Y:S01]  /*0270*/  @!P0 LDG.E R36, desc[UR8][R6.64+0x18] ;  /* 0x0000180806248981 */ /* 0x000ee2000c1e1900 */
[----:B------:R-:W-:-:S03]  /*0280*/  ISETP.GE.AND P0, PT, R4, UR4, PT ;  /* 0x0000000404007c0c */ /* 0x000fc6000bf06270 */
[----:B------:R-:W3:Y:S01]  /*0290*/  @!P6 LDG.E R61, desc[UR8][R6.64] ;  /* 0x00000008063de981 */ /* 0x000ee2000c1e1900 */
[----:B------:R-:W-:-:S09]  /*02a0*/  P2R R51, PR, RZ, 0x1 ;  /* 0x00000001ff337803 */ /* 0x000fd20000000000 */
[----:B------:R-:W3:Y:S01]  /*02b0*/  @!P0 LDG.E R37, desc[UR8][R6.64+0x1c] ;  /* 0x00001c0806258981 */ /* 0x000ee2000c1e1900 */
[----:B------:R-:W-:Y:S02]  /*02c0*/  ISETP.GE.AND P0, PT, R5, UR4, PT ;  /* 0x0000000405007c0c */ /* 0x000fe4000bf06270 */
[----:B------:R-:W0:Y:S02]  /*02d0*/  LDC.64 R4, c[0x0][0x390] ;  /* 0x0000e400ff047b82 */ /* 0x000e240000000a00 */
[----:B------:R-:W-:-:S09]  /*02e0*/  P2R R52, PR, RZ, 0x1 ;  /* 0x00000001ff347803 */ /* 0x000fd20000000000 */
[----:B------:R-:W3:Y:S01]  /*02f0*/  @!P0 LDG.E R38, desc[UR8][R6.64+0x20] ;  /* 0x0000200806268981 */ /* 0x000ee2000c1e1900 */
[----:B------:R-:W-:-:S04]  /*0300*/  ISETP.GE.AND P0, PT, R29, UR4, PT ;  /* 0x000000041d007c0c */ /* 0x000fc8000bf06270 */
[----:B------:R-:W-:-:S09]  /*0310*/  P2R R53, PR, RZ, 0x1 ;  /* 0x00000001ff357803 */ /* 0x000fd20000000000 */
[----:B------:R-:W3:Y:S01]  /*0320*/  @!P0 LDG.E R39, desc[UR8][R6.64+0x24] ;  /* 0x0000240806278981 */ /* 0x000ee2000c1e1900 */
[----:B------:R-:W-:Y:S01]  /*0330*/  ISETP.GE.AND P0, PT, R30, UR4, PT ;  /* 0x000000041e007c0c */ /* 0x000fe2000bf06270 */
[----:B------:R-:W-:-:S05]  /*0340*/  VIADD R30, R9, 0xd ;  /* 0x0000000d091e7836 */ /* 0x000fca0000000000 */
[----:B------:R-:W-:Y:S02]  /*0350*/  ISETP.GE.AND P1, PT, R30, UR4, PT ;  /* 0x000000041e007c0c */ /* 0x000fe4000bf26270 */
[----:B------:R-:W-:Y:S02]  /*0360*/  P2R R54, PR, RZ, 0x1 ;  /* 0x00000001ff367803 */ /* 0x000fe40000000000 */
[----:B------:R-:W-:-:S03]  /*0370*/  P2R R58, PR, RZ, 0x2 ;  /* 0x00000002ff3a7803 */ /* 0x000fc60000000000 */
[----:B------:R-:W3:Y:S01]  /*0380*/  @!P0 LDG.E R40, desc[UR8][R6.64+0x28] ;  /* 0x0000280806288981 */ /* 0x000ee2000c1e1900 */
[----:B------:R-:W-:-:S05]  /*0390*/  ISETP.GE.AND P0, PT, R31, UR4, PT ;  /* 0x000000041f007c0c */ /* 0x000fca000bf06270 */
[----:B------:R-:W3:Y:S01]  /*03a0*/  @!P1 LDG.E R62, desc[UR8][R6.64+0x34] ;  /* 0x00003408063e9981 */ /* 0x000ee2000c1e1900 */
[----:B------:R-:W-:-:S04]  /*03b0*/  ISETP.NE.AND P1, PT, R54, RZ, PT ;  /* 0x000000ff3600720c */ /* 0x000fc80003f25270 */
[----:B------:R-:W-:Y:S02]  /*03c0*/  P2R R57, PR, RZ, 0x2 ;  /* 0x00000002ff397803 */ /* 0x000fe40000000000 */
[----:B------:R-:W-:Y:S01]  /*03d0*/  ISETP.NE.AND P1, PT, R53, RZ, PT ;  /* 0x000000ff3500720c */ /* 0x000fe20003f25270 */
[----:B------:R-:W3:Y:S03]  /*03e0*/  @!P0 LDG.E R41, desc[UR8][R6.64+0x2c] ;  /* 0x00002c0806298981 */ /* 0x000ee6000c1e1900 */
[----:B------:R-:W-:Y:S02]  /*03f0*/  P2R R56, PR, RZ, 0x2 ;  /* 0x00000002ff387803 */ /* 0x000fe40000000000 */
[----:B------:R-:W-:Y:S02]  /*0400*/  ISETP.NE.AND P1, PT, R52, RZ, PT ;  /* 0x000000ff3400720c */ /* 0x000fe40003f25270 */
[----:B------:R-:W-:-:S02]  /*0410*/  P2R R60, PR, RZ, 0x1 ;  /* 0x00000001ff3c7803 */ /* 0x000fc40000000000 */
[----:B------:R-:W-:Y:S02]  /*0420*/  P2R R55, PR, RZ, 0x2 ;  /* 0x00000002ff377803 */ /* 0x000fe40000000000 */
[----:B------:R-:W-:Y:S02]  /*0430*/  ISETP.GE.AND P0, PT, R32, UR4, PT ;  /* 0x0000000420007c0c */ /* 0x000fe4000bf06270 */
[----:B------:R-:W-:Y:S01]  /*0440*/  ISETP.NE.AND P1, PT, R51, RZ, PT ;  /* 0x000000ff3300720c */ /* 0x000fe20003f25270 */
[----:B------:R-:W-:-:S03]  /*0450*/  VIADD R32, R9, 0xf ;  /* 0x0000000f09207836 */ /* 0x000fc60000000000 */
[----:B------:R-:W-:Y:S02]  /*0460*/  P2R R54, PR, RZ, 0x2 ;  /* 0x00000002ff367803 */ /* 0x000fe40000000000 */
[----:B------:R-:W-:Y:S02]  /*0470*/  ISETP.NE.AND P1, PT, R50, RZ, PT ;  /* 0x000000ff3200720c */ /* 0x000fe40003f25270 */
[----:B------:R-:W-:Y:S02]  /*0480*/  ISETP.GE.AND P3, PT, R32, UR4, PT ;  /* 0x0000000420007c0c */ /* 0x000fe4000bf66270 */
[----:B------:R-:W-:Y:S01]  /*0490*/  P2R R53, PR, RZ, 0x2 ;  /* 0x00000002ff357803 */ /* 0x000fe20000000000 */
[----:B------:R-:W3:Y:S01]  /*04a0*/  @!P0 LDG.E R42, desc[UR8][R6.64+0x30] ;  /* 0x00003008062a8981 */ /* 0x000ee2000c1e1900 */
[----:B------:R-:W-:Y:S01]  /*04b0*/  ISETP.NE.AND P1, PT, R49, RZ, PT ;  /* 0x000000ff3100720c */ /* 0x000fe20003f25270 */
[----:B------:R-:W-:-:S03]  /*04c0*/  VIADD R31, R9, 0xe ;  /* 0x0000000e091f7836 */ /* 0x000fc60000000000 */
[----:B------:R-:W-:Y:S01]  /*04d0*/  P2R R51, PR, RZ, 0x2 ;  /* 0x00000002ff337803 */ /* 0x000fe20000000000 */
[C---:B------:R-:W-:Y:S01]  /*04e0*/  VIADD R43, R9.reuse, 0x11 ;  /* 0x00000011092b7836 */ /* 0x040fe20000000000 */
[----:B------:R-:W-:Y:S01]  /*04f0*/  ISETP.NE.AND P1, PT, R48, RZ, PT ;  /* 0x000000ff3000720c */ /* 0x000fe20003f25270 */
[----:B------:R-:W-:Y:S01]  /*0500*/  VIADD R44, R9, 0x12 ;  /* 0x00000012092c7836 */ /* 0x000fe20000000000 */
[----:B------:R-:W-:Y:S02]  /*0510*/  ISETP.GE.AND P2, PT, R31, UR4, PT ;  /* 0x000000041f007c0c */ /* 0x000fe4000bf46270 */
[----:B------:R-:W-:Y:S02]  /*0520*/  P2R R49, PR, RZ, 0x2 ;  /* 0x00000002ff317803 */ /* 0x000fe40000000000 */
[----:B------:R-:W-:Y:S02]  /*0530*/  ISETP.NE.AND P1, PT, R47, RZ, PT ;  /* 0x000000ff2f00720c */ /* 0x000fe40003f25270 */
[----:B------:R-:W-:Y:S01]  /*0540*/  ISETP.GE.AND P4, PT, R33, UR4, PT ;  /* 0x0000000421007c0c */ /* 0x000fe2000bf86270 */
[----:B------:R-:W3:Y:S01]  /*0550*/  @!P3 LDG.E R47, desc[UR8][R6.64+0x3c] ;  /* 0x00003c08062fb981 */ /* 0x000ee2000c1e1900 */
[----:B------:R-:W-:-:S02]  /*0560*/  ISETP.GE.AND P5, PT, R43, UR4, PT ;  /* 0x000000042b007c0c */ /* 0x000fc4000bfa6270 */
[----:B------:R-:W-:Y:S02]  /*0570*/  ISETP.GE.AND P6, PT, R44, UR4, PT ;  /* 0x000000042c007c0c */ /* 0x000fe4000bfc6270 */
[----:B------:R-:W-:Y:S02]  /*0580*/  P2R R48, PR, RZ, 0x2 ;  /* 0x00000002ff307803 */ /* 0x000fe40000000000 */
[----:B------:R-:W-:-:S04]  /*0590*/  ISETP.NE.AND P1, PT, R45, RZ, PT ;  /* 0x000000ff2d00720c */ /* 0x000fc80003f25270 */
[----:B------:R-:W-:Y:S01]  /*05a0*/  P2R R45, PR, RZ, 0x2 ;  /* 0x00000002ff2d7803 */ /* 0x000fe20000000000 */
[----:B0-----:R-:W-:Y:S01]  /*05b0*/  IMAD.WIDE.U32 R4, R9, 0x4, R4 ;  /* 0x0000000409047825 */ /* 0x001fe200078e0004 */
[----:B------:R-:W-:Y:S01]  /*05c0*/  ISETP.NE.AND P1, PT, R46, RZ, PT ;  /* 0x000000ff2e00720c */ /* 0x000fe20003f25270 */
[----:B------:R-:W3:Y:S01]  /*05d0*/  @!P4 LDG.E R50, desc[UR8][R6.64+0x40] ;  /* 0x000040080632c981 */ /* 0x000ee2000c1e1900 */
[----:B------:R-:W-:-:S03]  /*05e0*/  P2R R59, PR, RZ, 0x1 ;  /* 0x00000001ff3b7803 */ /* 0x000fc60000000000 */
[----:B------:R-:W3:Y:S01]  /*05f0*/  @!P2 LDG.E R46, desc[UR8][R6.64+0x38] ;  /* 0x00003808062ea981 */ /* 0x000ee2000c1e1900 */
[----:B------:R-:W-:Y:S01]  /*0600*/  ISETP.GE.AND P0, PT, R9, UR4, PT ;  /* 0x0000000409007c0c */ /* 0x000fe2000bf06270 */
[----:B------:R-:W-:Y:S01]  /*0610*/  IMAD.MOV.U32 R30, RZ, RZ, -0x1 ;  /* 0xffffffffff1e7424 */ /* 0x000fe200078e00ff */
[----:B------:R-:W0:Y:S01]  /*0620*/  S2UR UR6, SR_CgaCtaId ;  /* 0x00000000000679c3 */ /* 0x000e220000008800 */
[----:B------:R-:W3:Y:S01]  /*0630*/  @!P5 LDG.E R9, desc[UR8][R6.64+0x44] ;  /* 0x000044080609d981 */ /* 0x000ee2000c1e1900 */
[----:B------:R-:W-:Y:S01]  /*0640*/  IMAD.MOV.U32 R31, RZ, RZ, -0x1 ;  /* 0xffffffffff1f7424 */ /* 0x000fe200078e00ff */
[----:B------:R-:W1:Y:S02]  /*0650*/  LDCU.64 UR4, c[0x0][0x3a8] ;  /* 0x00007500ff0477ac */ /* 0x000e640008000a00 */
[----:B------:R-:W3:Y:S03]  /*0660*/  @!P6 LDG.E R52, desc[UR8][R6.64+0x48] ;  /* 0x000048080634e981 */ /* 0x000ee6000c1e1900 */
[----:B------:R-:W-:Y:S06]  /*0670*/  BAR.SYNC.DEFER_BLOCKING 0x0 ;  /* 0x0000000000007b1d */ /* 0x000fec0000010000 */
[----:B------:R0:W5:Y:S01]  /*0680*/  @!P1 LDG.E R3, desc[UR8][R4.64+0x4] ;  /* 0x0000040804039981 */ /* 0x000162000c1e1900 */
[----:B------:R-:W-:-:S02]  /*0690*/  IMAD.MOV.U32 R32, RZ, RZ, -0x1 ;  /* 0xffffffffff207424 */ /* 0x000fc400078e00ff */
[----:B------:R-:W-:Y:S01]  /*06a0*/  IMAD.MOV.U32 R33, RZ, RZ, -0x1 ;  /* 0xffffffffff217424 */ /* 0x000fe200078e00ff */
[----:B------:R0:W5:Y:S01]  /*06b0*/  @!P0 LDG.E R2, desc[UR8][R4.64] ;  /* 0x0000000804028981 */ /* 0x000162000c1e1900 */
[----:B--2---:R-:W-:Y:S01]  /*06c0*/  @!P1 LOP3.LUT R30, R8, 0x80000000, RZ, 0x3c, !PT ;  /* 0x80000000081e9812 */ /* 0x004fe200078e3cff */
[----:B------:R-:W-:Y:S01]  /*06d0*/  IMAD.MOV.U32 R29, RZ, RZ, -0x1 ;  /* 0xffffffffff1d7424 */ /* 0x000fe200078e00ff */
[----:B------:R-:W-:Y:S01]  /*06e0*/  ISETP.NE.AND P1, PT, R45, RZ, PT ;  /* 0x000000ff2d00720c */ /* 0x000fe20003f25270 */
[----:B------:R2:W5:Y:S01]  /*06f0*/  @!P2 LDG.E R24, desc[UR8][R4.64+0x38] ;  /* 0x000038080418a981 */ /* 0x000562000c1e1900 */
[----:B-1----:R-:W-:-:S03]  /*0700*/  UIADD3 UR7, UPT, UPT, UR4, 0x6, URZ ;  /* 0x0000000604077890 */ /* 0x002fc6000fffe0ff */
[----:B------:R2:W5:Y:S01]  /*0710*/  @!P3 LDG.E R25, desc[UR8][R4.64+0x3c] ;  /* 0x00003c080419b981 */ /* 0x000562000c1e1900 */
[----:B------:R-:W-:-:S03]  /*0720*/  UIADD3 UR5, UPT, UPT, -UR4, UR5, URZ ;  /* 0x0000000504057290 */ /* 0x000fc6000fffe1ff */
[----:B------:R2:W5:Y:S04]  /*0730*/  @!P4 LDG.E R26, desc[UR8][R4.64+0x40] ;  /* 0x00004008041ac981 */ /* 0x000568000c1e1900 */
[----:B----4-:R-:W-:Y:S01]  /*0740*/  @!P1 LOP3.LUT R31, R10, 0x80000000, RZ, 0x3c, !PT ;  /* 0x800000000a1f9812 */ /* 0x010fe200078e3cff */
[----:B------:R2:W5:Y:S01]  /*0750*/  @!P1 LDG.E R12, desc[UR8][R4.64+0x8] ;  /* 0x00000808040c9981 */ /* 0x000562000c1e1900 */
[----:B------:R-:W-:-:S03]  /*0760*/  ISETP.NE.AND P1, PT, R48, RZ, PT ;  /* 0x000000ff3000720c */ /* 0x000fc60003f25270 */
[----:B------:R2:W5:Y:S04]  /*0770*/  @!P5 LDG.E R27, desc[UR8][R4.64+0x44] ;  /* 0x00004408041bd981 */ /* 0x000568000c1e1900 */
[----:B------:R2:W5:Y:S06]  /*0780*/  @!P6 LDG.E R28, desc[UR8][R4.64+0x48] ;  /* 0x00004808041ce981 */ /* 0x00056c000c1e1900 */
[----:B---3--:R-:W-:Y:S01]  /*0790*/  @!P1 LOP3.LUT R32, R11, 0x80000000, RZ, 0x3c, !PT ;  /* 0x800000000b209812 */ /* 0x008fe200078e3cff */
[----:B------:R2:W5:Y:S01]  /*07a0*/  @!P1 LDG.E R13, desc[UR8][R4.64+0xc] ;  /* 0x00000c08040d9981 */ /* 0x000562000c1e1900 */
[----:B------:R-:W-:-:S13]  /*07b0*/  ISETP.NE.AND P1, PT, R49, RZ, PT ;  /* 0x000000ff3100720c */ /* 0x000fda0003f25270 */
[----:B------:R-:W-:Y:S01]  /*07c0*/  @!P1 LOP3.LUT R33, R34, 0x80000000, RZ, 0x3c, !PT ;  /* 0x8000000022219812 */ /* 0x000fe200078e3cff */
[----:B------:R2:W5:Y:S01]  /*07d0*/  @!P1 LDG.E R14, desc[UR8][R4.64+0x10] ;  /* 0x00001008040e9981 */ /* 0x000562000c1e1900 */
[----:B------:R-:W-:Y:S01]  /*07e0*/  ISETP.NE.AND P1, PT, R51, RZ, PT ;  /* 0x000000ff3300720c */ /* 0x000fe20003f25270 */
[----:B------:R-:W-:-:S12]  /*07f0*/  IMAD.MOV.U32 R34, RZ, RZ, -0x1 ;  /* 0xffffffffff227424 */ /* 0x000fd800078e00ff */
        /* <DEDUP_REMOVED lines=15> */
[----:B------:R-:W-:Y:S01]  /*08f0*/  IMAD.MOV.U32 R38, RZ, RZ, -0x1 ;  /* 0xffffffffff267424 */ /* 0x000fe200078e00ff */
[----:B------:R-:W-:Y:S02]  /*0900*/  @!P0 LOP3.LUT R29, R61, 0x80000000, RZ, 0x3c, !PT ;  /* 0x800000003d1d8812 */ /* 0x000fe400078e3cff */
[----:B------:R-:W-:-:S09]  /*0910*/  ISETP.NE.AND P0, PT, R60, RZ, PT ;  /* 0x000000ff3c00720c */ /* 0x000fd20003f05270 */
[----:B------:R-:W-:Y:S01]  /*0920*/  @!P1 LOP3.LUT R38, R39, 0x80000000, RZ, 0x3c, !PT ;  /* 0x8000000027269812 */ /* 0x000fe200078e3cff */
[----:B------:R2:W5:Y:S01]  /*0930*/  @!P1 LDG.E R19, desc[UR8][R4.64+0x24] ;  /* 0x0000240804139981 */ /* 0x000562000c1e1900 */
[----:B------:R-:W-:Y:S01]  /*0940*/  ISETP.NE.AND P1, PT, R57, RZ, PT ;  /* 0x000000ff3900720c */ /* 0x000fe20003f25270 */
[----:B------:R-:W-:Y:S02]  /*0950*/  IMAD.MOV.U32 R39, RZ, RZ, -0x1 ;  /* 0xffffffffff277424 */ /* 0x000fe400078e00ff */
[----:B------:R2:W5:Y:S10]  /*0960*/  @!P0 LDG.E R21, desc[UR8][R4.64+0x2c] ;  /* 0x00002c0804158981 */ /* 0x000574000c1e1900 */
[----:B------:R-:W-:Y:S01]  /*0970*/  @!P1 LOP3.LUT R39, R40, 0x80000000, RZ, 0x3c, !PT ;  /* 0x8000000028279812 */ /* 0x000fe200078e3cff */
[----:B------:R-:W-:Y:S01]  /*0980*/  IMAD.MOV.U32 R40, RZ, RZ, -0x1 ;  /* 0xffffffffff287424 */ /* 0x000fe200078e00ff */
[----:B------:R2:W5:Y:S01]  /*0990*/  @!P1 LDG.E R20, desc[UR8][R4.64+0x28] ;  /* 0x0000280804149981 */ /* 0x000562000c1e1900 */
[----:B------:R-:W-:-:S02]  /*09a0*/  @!P0 LOP3.LUT R40, R41, 0x80000000, RZ, 0x3c, !PT ;  /* 0x8000000029288812 */ /* 0x000fc400078e3cff */
[----:B------:R-:W-:Y:S02]  /*09b0*/  ISETP.NE.AND P1, PT, R58, RZ, PT ;  /* 0x000000ff3a00720c */ /* 0x000fe40003f25270 */
[----:B------:R-:W-:Y:S01]  /*09c0*/  ISETP.NE.AND P0, PT, R59, RZ, PT ;  /* 0x000000ff3b00720c */ /* 0x000fe20003f05270 */
[----:B------:R-:W-:Y:S01]  /*09d0*/  IMAD.MOV.U32 R41, RZ, RZ, -0x1 ;  /* 0xffffffffff297424 */ /* 0x000fe200078e00ff */
[----:B------:R-:W-:Y:S02]  /*09e0*/  UMOV UR4, 0x400 ;  /* 0x0000040000047882 */ /* 0x000fe40000000000 */
[----:B0-----:R-:W-:-:S07]  /*09f0*/  ULEA UR4, UR6, UR4, 0x18 ;  /* 0x0000000406047291 */ /* 0x001fce000f8ec0ff */
[----:B------:R2:W5:Y:S02]  /*0a00*/  @!P1 LDG.E R23, desc[UR8][R4.64+0x34] ;  /* 0x0000340804179981 */ /* 0x000564000c1e1900 */
[----:B------:R-:W-:Y:S02]  /*0a10*/  @!P0 LOP3.LUT R41, R42, 0x80000000, RZ, 0x3c, !PT ;  /* 0x800000002a298812 */ /* 0x000fe400078e3cff */
[----:B------:R2:W5:Y:S01]  /*0a20*/  @!P0 LDG.E R22, desc[UR8][R4.64+0x30] ;  /* 0x0000300804168981 */ /* 0x000562000c1e1900 */
[----:B------:R-:W0:Y:S01]  /*0a30*/  S2R R42, SR_LANEID ;  /* 0x00000000002a7919 */ /* 0x000e220000000000 */
[----:B------:R-:W-:Y:S01]  /*0a40*/  IMAD.MOV.U32 R45, RZ, RZ, -0x1 ;  /* 0xffffffffff2d7424 */ /* 0x000fe200078e00ff */
[----:B------:R-:W-:Y:S02]  /*0a50*/  @!P3 LOP3.LUT R45, R47, 0x80000000, RZ, 0x3c, !PT ;  /* 0x800000002f2db812 */ /* 0x000fe400078e3cff */
[----:B------:R-:W-:Y:S01]  /*0a60*/  LEA R47, R0, UR4, 0x2 ;  /* 0x00000004002f7c11 */ /* 0x000fe2000f8e10ff */
[----:B------:R-:W-:Y:S01]  /*0a70*/  IMAD.MOV.U32 R44, RZ, RZ, -0x1 ;  /* 0xffffffffff2c7424 */ /* 0x000fe200078e00ff */
[----:B------:R-:W-:-:S02]  /*0a80*/  SHF.R.U32.HI R124, RZ, 0x5, R0 ;  /* 0x00000005ff7c7819 */ /* 0x000fc40000011600 */
[----:B------:R-:W-:Y:S01]  /*0a90*/  @!P2 LOP3.LUT R44, R46, 0x80000000, RZ, 0x3c, !PT ;  /* 0x800000002e2ca812 */ /* 0x000fe200078e3cff */
[----:B------:R-:W-:Y:S02]  /*0aa0*/  IMAD R51, R0, 0x80, R47 ;  /* 0x0000008000337824 */ /* 0x000fe400078e022f */
[----:B------:R-:W-:Y:S01]  /*0ab0*/  IMAD.MOV.U32 R46, RZ, RZ, -0x1 ;  /* 0xffffffffff2e7424 */ /* 0x000fe200078e00ff */
[----:B------:R-:W-:Y:S01]  /*0ac0*/  @!P4 LOP3.LUT R46, R50, 0x80000000, RZ, 0x3c, !PT ;  /* 0x80000000322ec812 */ /* 0x000fe200078e3cff */
[----:B------:R-:W-:Y:S01]  /*0ad0*/  IMAD.MOV.U32 R43, RZ, RZ, -0x1 ;  /* 0xffffffffff2b7424 */ /* 0x000fe200078e00ff */
[----:B------:R-:W-:Y:S01]  /*0ae0*/  @!P1 LOP3.LUT R43, R62, 0x80000000, RZ, 0x3c, !PT ;  /* 0x800000003e2b9812 */ /* 0x000fe200078e3cff */
[----:B------:R-:W-:Y:S01]  /*0af0*/  IMAD.MOV.U32 R48, RZ, RZ, -0x1 ;  /* 0xffffffffff307424 */ /* 0x000fe200078e00ff */
[----:B------:R-:W-:Y:S01]  /*0b00*/  @!P5 LOP3.LUT R48, R9, 0x80000000, RZ, 0x3c, !PT ;  /* 0x800000000930d812 */ /* 0x000fe200078e3cff */
[----:B------:R-:W-:Y:S01]  /*0b10*/  IMAD.MOV.U32 R49, RZ, RZ, -0x1 ;  /* 0xffffffffff317424 */ /* 0x000fe200078e00ff */
[----:B------:R-:W-:Y:S01]  /*0b20*/  @!P6 LOP3.LUT R49, R52, 0x80000000, RZ, 0x3c, !PT ;  /* 0x800000003431e812 */ /* 0x000fe200078e3cff */
[----:B------:R-:W-:Y:S01]  /*0b30*/  IMAD R53, R0, -0x38, R51 ;  /* 0xffffffc800357824 */ /* 0x000fe200078e0233 */
[----:B------:R-:W-:Y:S01]  /*0b40*/  LEA R50, R124, UR4, 0x2 ;  /* 0x000000047c327c11 */ /* 0x000fe2000f8e10ff */
[----:B--2---:R-:W-:Y:S06]  /*0b50*/  BAR.SYNC.DEFER_BLOCKING 0x0 ;  /* 0x0000000000007b1d */ /* 0x004fec0000010000 */
.L_x_222:
[----:B------:R-:W-:Y:S01]  /*0b60*/  UISETP.LT.AND UP0, UPT, UR5, 0x6, UPT ;  /* 0x000000060500788c */ /* 0x000fe2000bf01270 */
[----:B------:R-:W-:Y:S01]  /*0b70*/  STS [R47], RZ ;  /* 0x000000ff2f007388 */ /* 0x000fe20000000800 */
[----:B------:R-:W-:Y:S01]  /*0b80*/  UIADD3 UR6, UPT, UPT, UR7, -0x6, URZ ;  /* 0xfffffffa07067890 */ /* 0x000fe2000fffe0ff */
[----:B0-----:R-:W-:Y:S01]  /*0b90*/  ISETP.NE.AND P1, PT, R42, 0x1f, PT ;  /* 0x0000001f2a00780c */ /* 0x001fe20003f25270 */
[----:B------:R-:W-:Y:S01]  /*0ba0*/  USEL UR4, UR5, 0x6, UP0 ;  /* 0x0000000605047887 */ /* 0x000fe20008000000 */
[----:B------:R-:W-:Y:S01]  /*0bb0*/  STS [R47+0x400], RZ ;  /* 0x000400ff2f007388 */ /* 0x000fe20000000800 */
[C---:B------:R-:W-:Y:S01]  /*0bc0*/  ISETP.NE.AND P2, PT, R124.reuse, 0x6, PT ;  /* 0x000000067c00780c */ /* 0x040fe20003f45270 */
[----:B------:R-:W-:Y:S01]  /*0bd0*/  UISETP.GE.AND UP0, UPT, UR7, UR10, UPT ;  /* 0x0000000a0700728c */ /* 0x000fe2000bf06270 */
[----:B-1----:R-:W-:Y:S01]  /*0be0*/  SHF.R.U32.HI R4, RZ, UR6, R29 ;  /* 0x00000006ff047c19 */ /* 0x002fe2000801161d */
[----:B------:R-:W-:Y:S01]  /*0bf0*/  UBMSK UR4, URZ, UR4 ;  /* 0x00000004ff04729b */ /* 0x000fe20008000000 */
[----:B------:R-:W-:Y:S01]  /*0c00*/  STS [R47+0x800], RZ ;  /* 0x000800ff2f007388 */ /* 0x000fe20000000800 */
[----:B------:R-:W-:-:S03]  /*0c10*/  ISETP.NE.AND P3, PT, R124, 0x7, PT ;  /* 0x000000077c00780c */ /* 0x000fc60003f65270 */
[----:B------:R-:W-:Y:S01]  /*0c20*/  STS [R47+0xc00], RZ ;  /* 0x000c00ff2f007388 */ /* 0x000fe20000000800 */
[----:B------:R-:W-:-:S03]  /*0c30*/  LOP3.LUT R4, R4, UR4, RZ, 0xc0, !PT ;  /* 0x0000000404047c12 */ /* 0x000fc6000f8ec0ff */
[----:B------:R-:W-:Y:S02]  /*0c40*/  STS [R47+0x1000], RZ ;  /* 0x001000ff2f007388 */ /* 0x000fe40000000800 */
[----:B------:R-:W-:Y:S01]  /*0c50*/  IMAD.SHL.U32 R5, R4, 0x400, RZ ;  /* 0x0000040004057824 */ /* 0x000fe200078e00ff */
[----:B------:R-:W-:Y:S01]  /*0c60*/  SHF.R.U32.HI R4, RZ, 0x4, R4 ;  /* 0x00000004ff047819 */ /* 0x000fe20000011604 */
[----:B------:R-:W-:Y:S03]  /*0c70*/  STS [R47+0x1400], RZ ;  /* 0x001400ff2f007388 */ /* 0x000fe60000000800 */
[----:B------:R-:W-:Y:S01]  /*0c80*/  LOP3.LUT R54, R5, 0x7c00, RZ, 0xc0, !PT ;  /* 0x00007c0005367812 */ /* 0x000fe200078ec0ff */
[----:B------:R-:W-:Y:S01]  /*0c90*/  STS [R47+0x1800], RZ ;  /* 0x001800ff2f007388 */ /* 0x000fe20000000800 */
[----:B------:R-:W-:-:S03]  /*0ca0*/  LOP3.LUT R4, R4, 0xffffffe, RZ, 0xc0, !PT ;  /* 0x0ffffffe04047812 */ /* 0x000fc600078ec0ff */
[----:B------:R-:W-:Y:S01]  /*0cb0*/  STS [R47+0x1c00], RZ ;  /* 0x001c00ff2f007388 */ /* 0x000fe20000000800 */
[----:B------:R-:W-:Y:S02]  /*0cc0*/  IADD3 R54, PT, PT, R4, R47, R54 ;  /* 0x0000002f04367210 */ /* 0x000fe40007ffe036 */
[----:B------:R-:W-:Y:S01]  /*0cd0*/  SHF.R.U32.HI R4, RZ, UR6, R30 ;  /* 0x00000006ff047c19 */ /* 0x000fe2000801161e */
[----:B------:R-:W-:Y:S03]  /*0ce0*/  STS [R47+0x2000], RZ ;  /* 0x002000ff2f007388 */ /* 0x000fe60000000800 */
[----:B------:R-:W-:Y:S01]  /*0cf0*/  LOP3.LUT R4, R4, UR4, RZ, 0xc0, !PT ;  /* 0x0000000404047c12 */ /* 0x000fe2000f8ec0ff */
[----:B------:R-:W-:Y:S04]  /*0d00*/  STS [R47+0x2400], RZ ;  /* 0x002400ff2f007388 */ /* 0x000fe80000000800 */
[----:B------:R-:W-:Y:S01]  /*0d10*/  STS [R47+0x2800], RZ ;  /* 0x002800ff2f007388 */ /* 0x000fe20000000800 */
[----:B------:R-:W-:Y:S01]  /*0d20*/  IMAD.SHL.U32 R5, R4, 0x400, RZ ;  /* 0x0000040004057824 */ /* 0x000fe200078e00ff */
[----:B------:R-:W-:-:S02]  /*0d30*/  SHF.R.U32.HI R4, RZ, 0x4, R4 ;  /* 0x00000004ff047819 */ /* 0x000fc40000011604 */
[----:B------:R-:W-:Y:S02]  /*0d40*/  STS [R47+0x2c00], RZ ;  /* 0x002c00ff2f007388 */ /* 0x000fe40000000800 */
[----:B------:R-:W-:Y:S02]  /*0d50*/  LOP3.LUT R56, R5, 0x7c00, RZ, 0xc0, !PT ;  /* 0x00007c0005387812 */ /* 0x000fe400078ec0ff */
        /* <DEDUP_REMOVED lines=32> */
[----:B------:R-:W0:Y:S02]  /*0f60*/  LDS.U16 R52, [R54] ;  /* 0x0000000036347984 */ /* 0x000e240000000400 */
[----:B0-----:R-:W-:-:S05]  /*0f70*/  VIADD R5, R52, 0x1 ;  /* 0x0000000134057836 */ /* 0x001fca0000000000 */
[----:B------:R0:W-:Y:S04]  /*0f80*/  STS.U16 [R54], R5 ;  /* 0x0000000536007388 */ /* 0x0001e80000000400 */
[----:B------:R-:W1:Y:S01]  /*0f90*/  LDS.U16 R57, [R56] ;  /* 0x0000000038397984 */ /* 0x000e620000000400 */
[----:B0-----:R-:W-:Y:S01]  /*0fa0*/  IMAD.SHL.U32 R5, R4, 0x400, RZ ;  /* 0x0000040004057824 */ /* 0x001fe200078e00ff */
[----:B------:R-:W-:-:S04]  /*0fb0*/  SHF.R.U32.HI R4, RZ, 0x4, R4 ;  /* 0x00000004ff047819 */ /* 0x000fc80000011604 */
[----:B------:R-:W-:Y:S02]  /*0fc0*/  LOP3.LUT R60, R5, 0x7c00, RZ, 0xc0, !PT ;  /* 0x00007c00053c7812 */ /* 0x000fe400078ec0ff */
[----:B------:R-:W-:-:S04]  /*0fd0*/  LOP3.LUT R4, R4, 0xffffffe, RZ, 0xc0, !PT ;  /* 0x0ffffffe04047812 */ /* 0x000fc800078ec0ff */
[----:B------:R-:W-:Y:S02]  /*0fe0*/  IADD3 R60, PT, PT, R4, R47, R60 ;  /* 0x0000002f043c7210 */ /* 0x000fe40007ffe03c */
[----:B------:R-:W-:-:S04]  /*0ff0*/  SHF.R.U32.HI R4, RZ, UR6, R33 ;  /* 0x00000006ff047c19 */ /* 0x000fc80008011621 */
[----:B------:R-:W-:-:S05]  /*1000*/  LOP3.LUT R4, R4, UR4, RZ, 0xc0, !PT ;  /* 0x0000000404047c12 */ /* 0x000fca000f8ec0ff */
[----:B------:R-:W-:Y:S01]  /*1010*/  IMAD.SHL.U32 R6, R4, 0x400, RZ ;  /* 0x0000040004067824 */ /* 0x000fe200078e00ff */
[----:B------:R-:W-:-:S04]  /*1020*/  SHF.R.U32.HI R4, RZ, 0x4, R4 ;  /* 0x00000004ff047819 */ /* 0x000fc80000011604 */
[----:B------:R-:W-:Y:S02]  /*1030*/  LOP3.LUT R6, R6, 0x7c00, RZ, 0xc0, !PT ;  /* 0x00007c0006067812 */ /* 0x000fe400078ec0ff */
[----:B------:R-:W-:-:S04]  /*1040*/  LOP3.LUT R4, R4, 0xffffffe, RZ, 0xc0, !PT ;  /* 0x0ffffffe04047812 */ /* 0x000fc800078ec0ff */
[----:B------:R-:W-:Y:S01]  /*1050*/  IADD3 R62, PT, PT, R4, R47, R6 ;  /* 0x0000002f043e7210 */ /* 0x000fe20007ffe006 */
[----:B-1----:R-:W-:Y:S01]  /*1060*/  VIADD R7, R57, 0x1 ;  /* 0x0000000139077836 */ /* 0x002fe20000000000 */
[----:B------:R-:W-:-:S04]  /*1070*/  SHF.R.U32.HI R4, RZ, UR6, R34 ;  /* 0x00000006ff047c19 */ /* 0x000fc80008011622 */
[----:B------:R-:W-:Y:S01]  /*1080*/  STS.U16 [R56], R7 ;  /* 0x0000000738007388 */ /* 0x000fe20000000400 */
[----:B------:R-:W-:-:S03]  /*1090*/  LOP3.LUT R4, R4, UR4, RZ, 0xc0, !PT ;  /* 0x0000000404047c12 */ /* 0x000fc6000f8ec0ff */
        /* <DEDUP_REMOVED lines=129> */
[----:B------:R-:W-:Y:S01]  /*18b0*/  SHF.R.U32.HI R4, RZ, UR6, R49 ;  /* 0x00000006ff047c19 */ /* 0x000fe20008011631 */
[----:B------:R-:W0:Y:S03]  /*18c0*/  S2UR UR6, SR_CgaCtaId ;  /* 0x00000000000679c3 */ /* 0x000e260000008800 */
[----:B------:R-:W-:Y:S01]  /*18d0*/  LOP3.LUT R4, R4, UR4, RZ, 0xc0, !PT ;  /* 0x0000000404047c12 */ /* 0x000fe2000f8ec0ff */
[----:B------:R-:W-:-:S04]  /*18e0*/  UMOV UR4, 0x400 ;  /* 0x0000040000047882 */ /* 0x000fc80000000000 */
[----:B------:R-:W-:Y:S01]  /*18f0*/  IMAD.SHL.U32 R6, R4, 0x400, RZ ;  /* 0x0000040004067824 */ /* 0x000fe200078e00ff */
[----:B------:R-:W-:-:S04]  /*1900*/  SHF.R.U32.HI R4, RZ, 0x4, R4 ;  /* 0x00000004ff047819 */ /* 0x000fc80000011604 */
[----:B------:R-:W-:Y:S02]  /*1910*/  LOP3.LUT R6, R6, 0x7c00, RZ, 0xc0, !PT ;  /* 0x00007c0006067812 */ /* 0x000fe400078ec0ff */
[----:B------:R-:W-:-:S04]  /*1920*/  LOP3.LUT R4, R4, 0xffffffe, RZ, 0xc0, !PT ;  /* 0x0ffffffe04047812 */ /* 0x000fc800078ec0ff */
[----:B------:R-:W-:Y:S01]  /*1930*/  IADD3 R90, PT, PT, R4, R47, R6 ;  /* 0x0000002f045a7210 */ /* 0x000fe20007ffe006 */
[----:B-1----:R-:W-:Y:S01]  /*1940*/  VIADD R7, R85, 0x1 ;  /* 0x0000000155077836 */ /* 0x002fe20000000000 */
[----:B0-----:R-:W-:-:S04]  /*1950*/  ULEA UR4, UR6, UR4, 0x18 ;  /* 0x0000000406047291 */ /* 0x001fc8000f8ec0ff */
[----:B------:R-:W-:Y:S04]  /*1960*/  STS.U16 [R84], R7 ;  /* 0x0000000754007388 */ /* 0x000fe80000000400 */
[----:B------:R-:W0:Y:S02]  /*1970*/  LDS.U16 R87, [R86] ;  /* 0x0000000056577984 */ /* 0x000e240000000400 */
[----:B0-----:R-:W-:-:S05]  /*1980*/  VIADD R5, R87, 0x1 ;  /* 0x0000000157057836 */ /* 0x001fca0000000000 */
[----:B------:R-:W-:Y:S04]  /*1990*/  STS.U16 [R86], R5 ;  /* 0x0000000556007388 */ /* 0x000fe80000000400 */
[----:B------:R-:W0:Y:S02]  /*19a0*/  LDS.U16 R89, [R88] ;  /* 0x0000000058597984 */ /* 0x000e240000000400 */
[----:B0-----:R-:W-:-:S05]  /*19b0*/  VIADD R7, R89, 0x1 ;  /* 0x0000000159077836 */ /* 0x001fca0000000000 */
[----:B------:R-:W-:Y:S04]  /*19c0*/  STS.U16 [R88], R7 ;  /* 0x0000000758007388 */ /* 0x000fe80000000400 */
[----:B------:R-:W0:Y:S02]  /*19d0*/  LDS.U16 R91, [R90] ;  /* 0x000000005a5b7984 */ /* 0x000e240000000400 */
[----:B0-----:R-:W-:-:S05]  /*19e0*/  VIADD R5, R91, 0x1 ;  /* 0x000000015b057836 */ /* 0x001fca0000000000 */
[----:B------:R-:W-:Y:S01]  /*19f0*/  STS.U16 [R90], R5 ;  /* 0x000000055a007388 */ /* 0x000fe20000000400 */
[----:B------:R-:W-:Y:S06]  /*1a00*/  BAR.SYNC.DEFER_BLOCKING 0x0 ;  /* 0x0000000000007b1d */ /* 0x000fec0000010000 */
[----:B------:R-:W-:Y:S04]  /*1a10*/  LDS R92, [R51] ;  /* 0x00000000335c7984 */ /* 0x000fe80000000800 */
[----:B------:R-:W0:Y:S04]  /*1a20*/  LDS R93, [R51+0x4] ;  /* 0x00000400335d7984 */ /* 0x000e280000000800 */
[----:B------:R-:W1:Y:S04]  /*1a30*/  LDS R94, [R51+0x8] ;  /* 0x00000800335e7984 */ /* 0x000e680000000800 */
[----:B------:R-:W2:Y:S04]  /*1a40*/  LDS R95, [R51+0xc] ;  /* 0x00000c00335f7984 */ /* 0x000ea80000000800 */
[----:B------:R-:W3:Y:S04]  /*1a50*/  LDS R96, [R51+0x10] ;  /* 0x0000100033607984 */ /* 0x000ee80000000800 */
[----:B------:R-:W4:Y:S04]  /*1a60*/  LDS R97, [R51+0x14] ;  /* 0x0000140033617984 */ /* 0x000f280000000800 */
[----:B------:R-:W4:Y:S04]  /*1a70*/  LDS R98, [R51+0x18] ;  /* 0x0000180033627984 */ /* 0x000f280000000800 */
[----:B------:R-:W4:Y:S04]  /*1a80*/  LDS R99, [R51+0x1c] ;  /* 0x00001c0033637984 */ /* 0x000f280000000800 */
[----:B------:R-:W4:Y:S04]  /*1a90*/  LDS R100, [R51+0x20] ;  /* 0x0000200033647984 */ /* 0x000f280000000800 */
[----:B------:R-:W4:Y:S04]  /*1aa0*/  LDS R101, [R51+0x24] ;  /* 0x0000240033657984 */ /* 0x000f280000000800 */
[----:B------:R-:W4:Y:S04]  /*1ab0*/  LDS R102, [R51+0x28] ;  /* 0x0000280033667984 */ /* 0x000f280000000800 */
[----:B------:R-:W4:Y:S01]  /*1ac0*/  LDS R103, [R51+0x2c] ;  /* 0x00002c0033677984 */ /* 0x000f220000000800 */
[----:B0-----:R-:W-:-:S03]  /*1ad0*/  IMAD.IADD R93, R92, 0x1, R93 ;  /* 0x000000015c5d7824 */ /* 0x001fc600078e025d */
[----:B------:R-:W0:Y:S01]  /*1ae0*/  LDS R104, [R51+0x30] ;  /* 0x0000300033687984 */ /* 0x000e220000000800 */
[----:B-1----:R-:W-:-:S03]  /*1af0*/  IMAD.IADD R94, R94, 0x1, R93 ;  /* 0x000000015e5e7824 */ /* 0x002fc600078e025d */
[----:B------:R-:W1:Y:S01]  /*1b00*/  LDS R105, [R51+0x34] ;  /* 0x0000340033697984 */ /* 0x000e620000000800 */
[----:B--2---:R-:W-:-:S03]  /*1b10*/  IMAD.IADD R95, R95, 0x1, R94 ;  /* 0x000000015f5f7824 */ /* 0x004fc600078e025e */
[----:B------:R-:W2:Y:S01]  /*1b20*/  LDS R106, [R51+0x38] ;  /* 0x00003800336a7984 */ /* 0x000ea20000000800 */
[----:B---3--:R-:W-:-:S03]  /*1b30*/  IMAD.IADD R96, R96, 0x1, R95 ;  /* 0x0000000160607824 */ /* 0x008fc600078e025f */
[----:B------:R-:W3:Y:S01]  /*1b40*/  LDS R107, [R51+0x3c] ;  /* 0x00003c00336b7984 */ /* 0x000ee20000000800 */
[----:B----4-:R-:W-:-:S03]  /*1b50*/  IMAD.IADD R97, R97, 0x1, R96 ;  /* 0x0000000161617824 */ /* 0x010fc600078e0260 */
[----:B------:R-:W4:Y:S01]  /*1b60*/  LDS R108, [R51+0x40] ;  /* 0x00004000336c7984 */ /* 0x000f220000000800 */
[----:B------:R-:W-:-:S03]  /*1b70*/  IMAD.IADD R98, R98, 0x1, R97 ;  /* 0x0000000162627824 */ /* 0x000fc600078e0261 */
        /* <DEDUP_REMOVED lines=31> */
[----:B------:R-:W-:-:S04]  /*1d70*/  IMAD.IADD R114, R114, 0x1, R113 ;  /* 0x0000000172727824 */ /* 0x000fc800078e0271 */
[----:B0-----:R-:W-:-:S04]  /*1d80*/  IMAD.IADD R115, R115, 0x1, R114 ;  /* 0x0000000173737824 */ /* 0x001fc800078e0272 */
[----:B-1----:R-:W-:-:S04]  /*1d90*/  IMAD.IADD R116, R116, 0x1, R115 ;  /* 0x0000000174747824 */ /* 0x002fc800078e0273 */
[----:B--2---:R-:W-:-:S04]  /*1da0*/  IMAD.IADD R117, R117, 0x1, R116 ;  /* 0x0000000175757824 */ /* 0x004fc800078e0274 */
[----:B---3--:R-:W-:-:S04]  /*1db0*/  IMAD.IADD R118, R118, 0x1, R117 ;  /* 0x0000000176767824 */ /* 0x008fc800078e0275 */
[----:B----4-:R-:W-:-:S04]  /*1dc0*/  IMAD.IADD R119, R119, 0x1, R118 ;  /* 0x0000000177777824 */ /* 0x010fc800078e0276 */
[----:B------:R-:W-:-:S04]  /*1dd0*/  IMAD.IADD R120, R120, 0x1, R119 ;  /* 0x0000000178787824 */ /* 0x000fc800078e0277 */
[----:B------:R-:W-:-:S04]  /*1de0*/  IMAD.IADD R121, R121, 0x1, R120 ;  /* 0x0000000179797824 */ /* 0x000fc800078e0278 */
[----:B------:R-:W-:-:S04]  /*1df0*/  IMAD.IADD R122, R122, 0x1, R121 ;  /* 0x000000017a7a7824 */ /* 0x000fc800078e0279 */
[----:B------:R-:W-:-:S04]  /*1e00*/  IMAD.IADD R123, R123, 0x1, R122 ;  /* 0x000000017b7b7824 */ /* 0x000fc800078e027a */
[----:B------:R-:W-:-:S05]  /*1e10*/  IMAD.IADD R125, R4, 0x1, R123 ;  /* 0x00000001047d7824 */ /* 0x000fca00078e027b */
        /* <DEDUP_REMOVED lines=8> */
[----:B------:R-:W0:Y:S02]  /*1ea0*/  SHFL.UP P0, R126, R127, 0x10, RZ ;  /* 0x060000007f7e7989 */ /* 0x000e2400000000ff */
[----:B0-----:R-:W-:Y:S01]  /*1eb0*/  @P0 IMAD.IADD R126, R127, 0x1, R126 ;  /* 0x000000017f7e0824 */ /* 0x001fe200078e027e */
[----:B------:R-:W-:-:S03]  /*1ec0*/  ISETP.NE.AND P0, PT, R124, 0x1, PT ;  /* 0x000000017c00780c */ /* 0x000fc60003f05270 */
[----:B------:R-:W-:Y:S01]  /*1ed0*/  IMAD.IADD R125, R126, 0x1, -R125 ;  /* 0x000000017e7d7824 */ /* 0x000fe200078e0a7d */
[----:B------:R-:W-:Y:S01]  /*1ee0*/  @!P1 STS [R50+0x8400], R126 ;  /* 0x0084007e32009388 */ /* 0x000fe20000000800 */
[----:B------:R-:W-:Y:S01]  /*1ef0*/  BAR.SYNC.DEFER_BLOCKING 0x0 ;  /* 0x0000000000007b1d */ /* 0x000fe20000010000 */
[----:B------:R-:W-:-:S05]  /*1f00*/  ISETP.NE.AND P1, PT, R124, 0x4, PT ;  /* 0x000000047c00780c */ /* 0x000fca0003f25270 */
[----:B------:R-:W0:Y:S04]  /*1f10*/  LDS.128 R4, [UR4+0x8400] ;  /* 0x00840004ff047984 */ /* 0x000e280008000c00 */
[----:B------:R-:W1:Y:S01]  /*1f20*/  LDS.128 R8, [UR4+0x8410] ;  /* 0x00841004ff087984 */ /* 0x000e620008000c00 */
[C---:B0-----:R-:W-:Y:S01]  /*1f30*/  SEL R55, R4.reuse, R55, !P0 ;  /* 0x0000003704377207 */ /* 0x041fe20004000000 */
[----:B------:R-:W-:Y:S01]  /*1f40*/  IMAD.IADD R5, R4, 0x1, R5 ;  /* 0x0000000104057824 */ /* 0x000fe200078e0205 */
[----:B------:R-:W-:-:S03]  /*1f50*/  ISETP.NE.AND P0, PT, R124, 0x2, PT ;  /* 0x000000027c00780c */ /* 0x000fc60003f05270 */
[----:B------:R-:W-:Y:S01]  /*1f60*/  IMAD.IADD R6, R6, 0x1, R5 ;  /* 0x0000000106067824 */ /* 0x000fe200078e0205 */
[----:B------:R-:W-:Y:S02]  /*1f70*/  SEL R55, R5, R55, !P0 ;  /* 0x0000003705377207 */ /* 0x000fe40004000000 */
[----:B------:R-:W-:Y:S01]  /*1f80*/  ISETP.NE.AND P0, PT, R124, 0x3, PT ;  /* 0x000000037c00780c */ /* 0x000fe20003f05270 */
[----:B------:R-:W-:-:S03]  /*1f90*/  IMAD.IADD R7, R7, 0x1, R6 ;  /* 0x0000000107077824 */ /* 0x000fc600078e0206 */
[----:B------:R-:W-:Y:S01]  /*1fa0*/  SEL R55, R6, R55, !P0 ;  /* 0x0000003706377207 */ /* 0x000fe20004000000 */
[C---:B-1----:R-:W-:Y:S01]  /*1fb0*/  IMAD.IADD R8, R7.reuse, 0x1, R8 ;  /* 0x0000000107087824 */ /* 0x042fe200078e0208 */
[----:B------:R-:W-:Y:S02]  /*1fc0*/  ISETP.NE.AND P0, PT, R124, 0x5, PT ;  /* 0x000000057c00780c */ /* 0x000fe40003f05270 */
[----:B------:R-:W-:Y:S01]  /*1fd0*/  SEL R55, R7, R55, !P1 ;  /* 0x0000003707377207 */ /* 0x000fe20004800000 */
[----:B------:R-:W-:Y:S01]  /*1fe0*/  IMAD.IADD R9, R9, 0x1, R8 ;  /* 0x0000000109097824 */ /* 0x000fe200078e0208 */
[----:B------:R-:W-:Y:S02]  /*1ff0*/  ISETP.NE.AND P1, PT, R42, RZ, PT ;  /* 0x000000ff2a00720c */ /* 0x000fe40003f25270 */
[----:B------:R-:W-:Y:S01]  /*2000*/  SEL R55, R8, R55, !P0 ;  /* 0x0000003708377207 */ /* 0x000fe20004000000 */
[----:B------:R-:W-:Y:S01]  /*2010*/  IMAD.IADD R10, R10, 0x1, R9 ;  /* 0x000000010a0a7824 */ /* 0x000fe200078e0209 */
[----:B------:R-:W-:-:S02]  /*2020*/  ISETP.GT.U32.AND P0, PT, R0, 0x1f, PT ;  /* 0x0000001f0000780c */ /* 0x000fc40003f04070 */
[----:B------:R-:W-:Y:S01]  /*2030*/  SEL R55, R9, R55, !P2 ;  /* 0x0000003709377207 */ /* 0x000fe20005000000 */
[----:B------:R-:W-:Y:S01]  /*2040*/  IMAD.IADD R11, R11, 0x1, R10 ;  /* 0x000000010b0b7824 */ /* 0x000fe200078e020a */
[----:B------:R-:W-:Y:S02]  /*2050*/  ISETP.GT.U32.OR P2, PT, R0, 0x1f, P1 ;  /* 0x0000001f0000780c */ /* 0x000fe40000f44470 */
[----:B------:R-:W-:Y:S02]  /*2060*/  SEL R4, R125, RZ, P1 ;  /* 0x000000ff7d047207 */ /* 0x000fe40000800000 */
[----:B------:R-:W-:-:S05]  /*2070*/  SEL R55, R10, R55, !P3 ;  /* 0x000000370a377207 */ /* 0x000fca0005800000 */
[----:B------:R-:W-:Y:S01]  /*2080*/  @P0 IMAD.IADD R125, R55, 0x1, R4 ;  /* 0x00000001377d0824 */ /* 0x000fe200078e0204 */
[----:B------:R-:W-:-:S03]  /*2090*/  ISETP.NE.AND P0, PT, R0, RZ, PT ;  /* 0x000000ff0000720c */ /* 0x000fc60003f05270 */
[----:B------:R-:W-:-:S05]  /*20a0*/  @!P2 IMAD.U32 R125, R11, 0x10000, RZ ;  /* 0x000100000b7da824 */ /* 0x000fca00078e00ff */
[----:B------:R-:W-:Y:S01]  /*20b0*/  @!P2 STS [UR4+0x8428], R125 ;  /* 0x0084287dff00a988 */ /* 0x000fe20008000804 */
[----:B------:R-:W-:Y:S06]  /*20c0*/  BAR.SYNC.DEFER_BLOCKING 0x0 ;  /* 0x0000000000007b1d */ /* 0x000fec0000010000 */
[----:B------:R-:W0:Y:S02]  /*20d0*/  LDS R4, [UR4+0x8428] ;  /* 0x00842804ff047984 */ /* 0x000e240008000800 */
[----:B0-----:R-:W-:-:S05]  /*20e0*/  SEL R4, R4, RZ, P0 ;  /* 0x000000ff04047207 */ /* 0x001fca0000000000 */
[----:B------:R-:W-:-:S04]  /*20f0*/  IMAD.IADD R4, R4, 0x1, R125 ;  /* 0x0000000104047824 */ /* 0x000fc800078e027d */
[--C-:B------:R-:W-:Y:S01]  /*2100*/  IMAD.IADD R92, R92, 0x1, R4.reuse ;  /* 0x000000015c5c7824 */ /* 0x100fe200078e0204 */
[----:B------:R-:W-:Y:S01]  /*2110*/  STS [R51], R4 ;  /* 0x0000000433007388 */ /* 0x000fe20000000800 */
[--C-:B------:R-:W-:Y:S02]  /*2120*/  IMAD.IADD R6, R93, 0x1, R4.reuse ;  /* 0x000000015d067824 */ /* 0x100fe400078e0204 */
[--C-:B------:R-:W-:Y:S01]  /*2130*/  IMAD.IADD R94, R94, 0x1, R4.reuse ;  /* 0x000000015e5e7824 */ /* 0x100fe200078e0204 */
[----:B------:R-:W-:Y:S01]  /*2140*/  STS [R51+0x4], R92 ;  /* 0x0000045c33007388 */ /* 0x000fe20000000800 */
[--C-:B------:R-:W-:Y:S02]  /*2150*/  IMAD.IADD R8, R95, 0x1, R4.reuse ;  /* 0x000000015f087824 */ /* 0x100fe400078e0204 */
[--C-:B------:R-:W-:Y:S01]  /*2160*/  IMAD.IADD R96, R96, 0x1, R4.reuse ;  /* 0x0000000160607824 */ /* 0x100fe200078e0204 */
[----:B------:R-:W-:Y:S01]  /*2170*/  STS [R51+0x8], R6 ;  /* 0x0000080633007388 */ /* 0x000fe20000000800 */
[----:B------:R-:W-:-:S02]  /*2180*/  IMAD.IADD R10, R97, 0x1, R4 ;  /* 0x00000001610a7824 */ /* 0x000fc400078e0204 */
[--C-:B------:R-:W-:Y:S01]  /*2190*/  IMAD.IADD R98, R98, 0x1, R4.reuse ;  /* 0x0000000162627824 */ /* 0x100fe200078e0204 */
[----:B------:R-:W-:Y:S01]  /*21a0*/  STS [R51+0xc], R94 ;  /* 0x00000c5e33007388 */ /* 0x000fe20000000800 */
        /* <DEDUP_REMOVED lines=36> */
[----:B------:R-:W-:-:S03]  /*23f0*/  IMAD.IADD R150, R123, 0x1, R4 ;  /* 0x000000017b967824 */ /* 0x000fc600078e0204 */
[----:B------:R-:W-:Y:S04]  /*2400*/  STS [R51+0x40], R134 ;  /* 0x0000408633007388 */ /* 0x000fe80000000800 */
        /* <DEDUP_REMOVED lines=15> */
[----:B------:R-:W-:Y:S01]  /*2500*/  STS [R51+0x80], R150 ;  /* 0x0000809633007388 */ /* 0x000fe20000000800 */
[----:B------:R-:W-:Y:S06]  /*2510*/  BAR.SYNC.DEFER_BLOCKING 0x0 ;  /* 0x0000000000007b1d */ /* 0x000fec0000010000 */
[----:B------:R-:W0:Y:S04]  /*2520*/  LDS.U16 R5, [R54] ;  /* 0x0000000036057984 */ /* 0x000e280000000400 */
[----:B------:R-:W1:Y:S04]  /*2530*/  LDS.U16 R56, [R56] ;  /* 0x0000000038387984 */ /* 0x000e680000000400 */
[----:B------:R-:W2:Y:S04]  /*2540*/  LDS.U16 R58, [R58] ;  /* 0x000000003a3a7984 */ /* 0x000ea80000000400 */
[----:B------:R-:W3:Y:S04]  /*2550*/  LDS.U16 R60, [R60] ;  /* 0x000000003c3c7984 */ /* 0x000ee80000000400 */
[----:B------:R-:W4:Y:S04]  /*2560*/  LDS.U16 R62, [R62] ;  /* 0x000000003e3e7984 */ /* 0x000f280000000400 */
[----:B------:R-:W4:Y:S04]  /*2570*/  LDS.U16 R64, [R64] ;  /* 0x0000000040407984 */ /* 0x000f280000000400 */
[----:B------:R-:W4:Y:S04]  /*2580*/  LDS.U16 R66, [R66] ;  /* 0x0000000042427984 */ /* 0x000f280000000400 */
[----:B------:R-:W4:Y:S04]  /*2590*/  LDS.U16 R68, [R68] ;  /* 0x0000000044447984 */ /* 0x000f280000000400 */
[----:B------:R-:W4:Y:S04]  /*25a0*/  LDS.U16 R70, [R70] ;  /* 0x0000000046467984 */ /* 0x000f280000000400 */
[----:B------:R-:W4:Y:S04]  /*25b0*/  LDS.U16 R72, [R72] ;  /* 0x0000000048487984 */ /* 0x000f280000000400 */
[----:B------:R-:W4:Y:S01]  /*25c0*/  LDS.U16 R74, [R74] ;  /* 0x000000004a4a7984 */ /* 0x000f220000000400 */
[----:B0-----:R-:W-:-:S03]  /*25d0*/  IMAD.IADD R5, R52, 0x1, R5 ;  /* 0x0000000134057824 */ /* 0x001fc600078e0205 */
[----:B------:R-:W0:Y:S01]  /*25e0*/  LDS.U16 R76, [R76] ;  /* 0x000000004c4c7984 */ /* 0x000e220000000400 */
[----:B-1----:R-:W-:-:S03]  /*25f0*/  IMAD.IADD R56, R57, 0x1, R56 ;  /* 0x0000000139387824 */ /* 0x002fc600078e0238 */
[----:B------:R-:W1:Y:S01]  /*2600*/  LDS.U16 R78, [R78] ;  /* 0x000000004e4e7984 */ /* 0x000e620000000400 */
[----:B--2---:R-:W-:-:S03]  /*2610*/  IMAD.IADD R58, R59, 0x1, R58 ;  /* 0x000000013b3a7824 */ /* 0x004fc600078e023a */
[----:B------:R-:W2:Y:S01]  /*2620*/  LDS.U16 R80, [R80] ;  /* 0x0000000050507984 */ /* 0x000ea20000000400 */
[----:B---3--:R-:W-:-:S03]  /*2630*/  IMAD.IADD R60, R61, 0x1, R60 ;  /* 0x000000013d3c7824 */ /* 0x008fc600078e023c */
[----:B------:R-:W3:Y:S01]  /*2640*/  LDS.U16 R82, [R82] ;  /* 0x0000000052527984 */ /* 0x000ee20000000400 */
[----:B----4-:R-:W-:-:S03]  /*2650*/  IMAD.IADD R62, R63, 0x1, R62 ;  /* 0x000000013f3e7824 */ /* 0x010fc600078e023e */
[----:B------:R-:W4:Y:S01]  /*2660*/  LDS.U16 R84, [R84] ;  /* 0x0000000054547984 */ /* 0x000f220000000400 */
[----:B------:R-:W-:-:S03]  /*2670*/  IMAD.IADD R64, R65, 0x1, R64 ;  /* 0x0000000141407824 */ /* 0x000fc600078e0240 */
[----:B------:R-:W4:Y:S01]  /*2680*/  LDS.U16 R86, [R86] ;  /* 0x0000000056567984 */ /* 0x000f220000000400 */
[----:B------:R-:W-:-:S03]  /*2690*/  IMAD.IADD R66, R67, 0x1, R66 ;  /* 0x0000000143427824 */ /* 0x000fc600078e0242 */
[----:B------:R-:W4:Y:S01]  /*26a0*/  LDS.U16 R88, [R88] ;  /* 0x0000000058587984 */ /* 0x000f220000000400 */
[----:B------:R-:W-:-:S03]  /*26b0*/  IMAD.IADD R68, R69, 0x1, R68 ;  /* 0x0000000145447824 */ /* 0x000fc600078e0244 */
[----:B------:R-:W4:Y:S01]  /*26c0*/  LDS.U16 R90, [R90] ;  /* 0x000000005a5a7984 */ /* 0x000f220000000400 */
[----:B------:R-:W-:Y:S02]  /*26d0*/  IMAD.IADD R70, R71, 0x1, R70 ;  /* 0x0000000147467824 */ /* 0x000fe400078e0246 */
[----:B------:R-:W-:Y:S02]  /*26e0*/  IMAD.IADD R72, R73, 0x1, R72 ;  /* 0x0000000149487824 */ /* 0x000fe400078e0248 */
[----:B------:R-:W-:Y:S02]  /*26f0*/  IMAD.IADD R74, R75, 0x1, R74 ;  /* 0x000000014b4a7824 */ /* 0x000fe400078e024a */
[----:B0-----:R-:W-:Y:S02]  /*2700*/  IMAD.IADD R76, R77, 0x1, R76 ;  /* 0x000000014d4c7824 */ /* 0x001fe400078e024c */
[----:B-1----:R-:W-:Y:S02]  /*2710*/  IMAD.IADD R78, R79, 0x1, R78 ;  /* 0x000000014f4e7824 */ /* 0x002fe400078e024e */
[----:B--2---:R-:W-:-:S02]  /*2720*/  IMAD.IADD R80, R81, 0x1, R80 ;  /* 0x0000000151507824 */ /* 0x004fc400078e0250 */
[----:B---3--:R-:W-:Y:S02]  /*2730*/  IMAD.IADD R82, R83, 0x1, R82 ;  /* 0x0000000153527824 */ /* 0x008fe400078e0252 */
[----:B----4-:R-:W-:Y:S02]  /*2740*/  IMAD.IADD R84, R85, 0x1, R84 ;  /* 0x0000000155547824 */ /* 0x010fe400078e0254 */
[----:B------:R-:W-:Y:S02]  /*2750*/  IMAD.IADD R86, R87, 0x1, R86 ;  /* 0x0000000157567824 */ /* 0x000fe400078e0256 */
[----:B------:R-:W-:Y:S02]  /*2760*/  IMAD.IADD R88, R89, 0x1, R88 ;  /* 0x0000000159587824 */ /* 0x000fe400078e0258 */
[----:B------:R-:W-:Y:S01]  /*2770*/  IMAD.IADD R90, R91, 0x1, R90 ;  /* 0x000000015b5a7824 */ /* 0x000fe200078e025a */
[----:B------:R-:W-:Y:S06]  /*2780*/  BAR.SYNC.DEFER_BLOCKING 0x0 ;  /* 0x0000000000007b1d */ /* 0x000fec0000010000 */
[----:B------:R-:W-:Y:S05]  /*2790*/  BRA.U UP0, `(.L_x_221) ;  /* 0x0000000500987547 */ /* 0x000fea000b800000 */
[----:B------:R-:W-:Y:S01]  /*27a0*/  LEA R4, R5, UR4, 0x2 ;  /* 0x0000000405047c11 */ /* 0x000fe2000f8e10ff */
[----:B------:R-:W-:Y:S01]  /*27b0*/  UIADD3 UR7, UPT, UPT, UR7, 0x6, URZ ;  /* 0x0000000607077890 */ /* 0x000fe2000fffe0ff */
[----:B------:R-:W-:Y:S01]  /*27c0*/  LEA R5, R56, UR4, 0x2 ;  /* 0x0000000438057c11 */ /* 0x000fe2000f8e10ff */
[----:B------:R-:W-:Y:S01]  /*27d0*/  UIADD3 UR5, UPT, UPT, UR5, -0x6, URZ ;  /* 0xfffffffa05057890 */ /* 0x000fe2000fffe0ff */
[----:B------:R-:W-:Y:S01]  /*27e0*/  LEA R6, R58, UR4, 0x2 ;  /* 0x000000043a067c11 */ /* 0x000fe2000f8e10ff */
[----:B------:R1:W-:Y:S01]  /*27f0*/  STS [R4], R29 ;  /* 0x0000001d04007388 */ /* 0x0003e20000000800 */
[----:B------:R-:W-:Y:S02]  /*2800*/  LEA R7, R60, UR4, 0x2 ;  /* 0x000000043c077c11 */ /* 0x000fe4000f8e10ff */
[----:B------:R-:W-:Y:S01]  /*2810*/  LEA R8, R62, UR4, 0x2 ;  /* 0x000000043e087c11 */ /* 0x000fe2000f8e10ff */
[----:B------:R1:W-:Y:S01]  /*2820*/  STS [R5], R30 ;  /* 0x0000001e05007388 */ /* 0x0003e20000000800 */
[----:B------:R-:W-:-:S02]  /*2830*/  LEA R9, R64, UR4, 0x2 ;  /* 0x0000000440097c11 */ /* 0x000fc4000f8e10ff */
[----:B------:R-:W-:Y:S01]  /*2840*/  LEA R10, R66, UR4, 0x2 ;  /* 0x00000004420a7c11 */ /* 0x000fe2000f8e10ff */
[----:B------:R1:W-:Y:S01]  /*2850*/  STS [R6], R31 ;  /* 0x0000001f06007388 */ /* 0x0003e20000000800 */
[----:B------:R-:W-:Y:S02]  /*2860*/  LEA R11, R68, UR4, 0x2 ;  /* 0x00000004440b7c11 */ /* 0x000fe4000f8e10ff */
        /* <DEDUP_REMOVED lines=16> */
[----:B------:R1:W-:Y:S04]  /*2970*/  STS [R52], R37 ;  /* 0x0000002534007388 */ /* 0x0003e80000000800 */
        /* <DEDUP_REMOVED lines=9> */
[----:B------:R1:W-:Y:S01]  /*2a10*/  STS [R64], R49 ;  /* 0x0000003140007388 */ /* 0x0003e20000000800 */
[----:B------:R-:W-:Y:S06]  /*2a20*/  BAR.SYNC.DEFER_BLOCKING 0x0 ;  /* 0x0000000000007b1d */ /* 0x000fec0000010000 */
[----:B------:R1:W2:Y:S04]  /*2a30*/  LDS R29, [R53] ;  /* 0x00000000351d7984 */ /* 0x0002a80000000800 */
[----:B------:R1:W3:Y:S04]  /*2a40*/  LDS R30, [R53+0x4] ;  /* 0x00000400351e7984 */ /* 0x0002e80000000800 */
[----:B------:R1:W4:Y:S04]  /*2a50*/  LDS R31, [R53+0x8] ;  /* 0x00000800351f7984 */ /* 0x0003280000000800 */
[----:B------:R1:W0:Y:S04]  /*2a60*/  LDS R32, [R53+0xc] ;  /* 0x00000c0035207984 */ /* 0x0002280000000800 */
        /* <DEDUP_REMOVED lines=14> */
[----:B------:R1:W0:Y:S01]  /*2b50*/  LDS R49, [R53+0x48] ;  /* 0x0000480035317984 */ /* 0x0002220000000800 */
[----:B------:R-:W-:Y:S06]  /*2b60*/  BAR.SYNC.DEFER_BLOCKING 0x0 ;  /* 0x0000000000007b1d */ /* 0x000fec0000010000 */
[----:B-----5:R1:W-:Y:S04]  /*2b70*/  STS [R4], R2 ;  /* 0x0000000204007388 */ /* 0x0203e80000000800 */
        /* <DEDUP_REMOVED lines=19> */
[----:B------:R1:W0:Y:S04]  /*2cb0*/  LDS R2, [R53] ;  /* 0x0000000035027984 */ /* 0x0002280000000800 */
        /* <DEDUP_REMOVED lines=19> */
[----:B--234-:R-:W-:Y:S05]  /*2df0*/  BRA `(.L_x_222) ;  /* 0xffffffdc00587947 */ /* 0x01cfea000383ffff */
.L_x_221:
[----:B------:R-:W-:Y:S01]  /*2e00*/  LEA R5, R5, UR4, 0x2 ;  /* 0x0000000405057c11 */ /* 0x000fe2000f8e10ff */
[----:B------:R-:W-:Y:S01]  /*2e10*/  IMAD R53, R0, -0x48, R53 ;  /* 0xffffffb800357824 */ /* 0x000fe200078e0235 */
[----:B------:R-:W-:Y:S01]  /*2e20*/  LEA R56, R56, UR4, 0x2 ;  /* 0x0000000438387c11 */ /* 0x000fe2000f8e10ff */
[----:B------:R-:W0:Y:S01]  /*2e30*/  LDCU.64 UR6, c[0x0][0x3a0] ;  /* 0x00007400ff0677ac */ /* 0x000e220008000a00 */
[----:B------:R-:W-:Y:S01]  /*2e40*/  LEA R58, R58, UR4, 0x2 ;  /* 0x000000043a3a7c11 */ /* 0x000fe2000f8e10ff */
[----:B------:R-:W-:Y:S01]  /*2e50*/  STS [R5], R29 ;  /* 0x0000001d05007388 */ /* 0x000fe20000000800 */
[----:B------:R-:W-:Y:S02]  /*2e60*/  LEA R60, R60, UR4, 0x2 ;  /* 0x000000043c3c7c11 */ /* 0x000fe4000f8e10ff */
[----:B------:R-:W-:Y:S01]  /*2e70*/  LEA R62, R62, UR4, 0x2 ;  /* 0x000000043e3e7c11 */ /* 0x000fe2000f8e10ff */
[----:B------:R-:W-:Y:S01]  /*2e80*/  STS [R56], R30 ;  /* 0x0000001e38007388 */ /* 0x000fe20000000800 */
[----:B------:R-:W-:-:S02]  /*2e90*/  LEA R64, R64, UR4, 0x2 ;  /* 0x0000000440407c11 */ /* 0x000fc4000f8e10ff */
[----:B------:R-:W-:Y:S01]  /*2ea0*/  LEA R66, R66, UR4, 0x2 ;  /* 0x0000000442427c11 */ /* 0x000fe2000f8e10ff */
[----:B------:R-:W-:Y:S01]  /*2eb0*/  STS [R58], R31 ;  /* 0x0000001f3a007388 */ /* 0x000fe20000000800 */
[----:B------:R-:W-:Y:S02]  /*2ec0*/  LEA R68, R68, UR4, 0x2 ;  /* 0x0000000444447c11 */ /* 0x000fe4000f8e10ff */
[----:B------:R-:W-:Y:S01]  /*2ed0*/  LEA R70, R70, UR4, 0x2 ;  /* 0x0000000446467c11 */ /* 0x000fe2000f8e10ff */
[----:B------:R-:W-:Y:S01]  /*2ee0*/  STS [R60], R32 ;  /* 0x000000203c007388 */ /* 0x000fe20000000800 */
[----:B------:R-:W-:Y:S02]  /*2ef0*/  LEA R72, R72, UR4, 0x2 ;  /* 0x0000000448487c11 */ /* 0x000fe4000f8e10ff */
[----:B------:R-:W-:Y:S01]  /*2f00*/  LEA R74, R74, UR4, 0x2 ;  /* 0x000000044a4a7c11 */ /* 0x000fe2000f8e10ff */
[----:B------:R-:W-:Y:S01]  /*2f10*/  STS [R62], R33 ;  /* 0x000000213e007388 */ /* 0x000fe20000000800 */
[----:B------:R-:W-:Y:S01]  /*2f20*/  LEA R76, R76, UR4, 0x2 ;  /* 0x000000044c4c7c11 */ /* 0x000fe2000f8e10ff */
[----:B0-----:R-:W-:Y:S01]  /*2f30*/  IMAD.U32 R4, RZ, RZ, UR7 ;  /* 0x00000007ff047e24 */ /* 0x001fe2000f8e00ff */
        /* <DEDUP_REMOVED lines=11> */
[----:B------:R-:W-:-:S03]  /*2ff0*/  ISETP.LT.U32.AND P2, PT, R0, UR6, PT ;  /* 0x0000000600007c0c */ /* 0x000fc6000bf41070 */
[----:B------:R-:W-:Y:S01]  /*3000*/  STS [R72], R38 ;  /* 0x0000002648007388 */ /* 0x000fe20000000800 */
[----:B------:R-:W-:-:S03]  /*3010*/  ISETP.GT.U32.AND.EX P2, PT, R4, RZ, PT, P2 ;  /* 0x000000ff0400720c */ /* 0x000fc60003f44120 */
[----:B------:R-:W-:Y:S04]  /*3020*/  STS [R74], R39 ;  /* 0x000000274a007388 */ /* 0x000fe80000000800 */
[----:B------:R-:W-:Y:S04]  /*3030*/  STS [R76], R40 ;  /* 0x000000284c007388 */ /* 0x000fe80000000800 */
[----:B------:R-:W-:Y:S04]  /*3040*/  STS [R78], R41 ;  /* 0x000000294e007388 */ /* 0x000fe80000000800 */
[----:B------:R-:W-:Y:S04]  /*3050*/  STS [R80], R43 ;  /* 0x0000002b50007388 */ /* 0x000fe80000000800 */
[----:B------:R-:W-:Y:S04]  /*3060*/  STS [R47], R44 ;  /* 0x0000002c2f007388 */ /* 0x000fe80000000800 */
[----:B------:R-:W-:Y:S04]  /*3070*/  STS [R84], R45 ;  /* 0x0000002d54007388 */ /* 0x000fe80000000800 */
[----:B------:R-:W-:Y:S04]  /*3080*/  STS [R51], R46 ;  /* 0x0000002e33007388 */ /* 0x000fe80000000800 */
[----:B------:R-:W-:Y:S04]  /*3090*/  STS [R88], R48 ;  /* 0x0000003058007388 */ /* 0x000fe80000000800 */
[----:B------:R-:W-:Y:S01]  /*30a0*/  STS [R90], R49 ;  /* 0x000000315a007388 */ /* 0x000fe20000000800 */
[----:B------:R-:W-:Y:S06]  /*30b0*/  BAR.SYNC.DEFER_BLOCKING 0x0 ;  /* 0x0000000000007b1d */ /* 0x000fec0000010000 */
[----:B------:R-:W0:Y:S04]  /*30c0*/  LDS R6, [R53] ;  /* 0x0000000035067984 */ /* 0x000e280000000800 */
[----:B------:R-:W1:Y:S04]  /*30d0*/  LDS R7, [R53+0x400] ;  /* 0x0004000035077984 */ /* 0x000e680000000800 */
[----:B------:R-:W2:Y:S04]  /*30e0*/  LDS R8, [R53+0x800] ;  /* 0x0008000035087984 */ /* 0x000ea80000000800 */
[----:B------:R-:W-:Y:S04]  /*30f0*/  LDS R9, [R53+0xc00] ;  /* 0x000c000035097984 */ /* 0x000fe80000000800 */
[----:B------:R-:W-:Y:S04]  /*3100*/  LDS R10, [R53+0x1000] ;  /* 0x00100000350a7984 */ /* 0x000fe80000000800 */
[----:B------:R-:W-:Y:S04]  /*3110*/  LDS R11, [R53+0x1400] ;  /* 0x00140000350b7984 */ /* 0x000fe80000000800 */
[----:B------:R-:W3:Y:S04]  /*3120*/  LDS R29, [R53+0x1800] ;  /* 0x00180000351d7984 */ /* 0x000ee80000000800 */
[----:B------:R-:W-:Y:S04]  /*3130*/  LDS R30, [R53+0x1c00] ;  /* 0x001c0000351e7984 */ /* 0x000fe80000000800 */
        /* <DEDUP_REMOVED lines=10> */
[----:B------:R-:W-:Y:S01]  /*31e0*/  LDS R41, [R53+0x4800] ;  /* 0x0048000035297984 */ /* 0x000fe20000000800 */
[----:B------:R-:W-:Y:S06]  /*31f0*/  BAR.SYNC.DEFER_BLOCKING 0x0 ;  /* 0x0000000000007b1d */ /* 0x000fec0000010000 */
[----:B-----5:R4:W-:Y:S04]  /*3200*/  STS [R5], R2 ;  /* 0x0000000205007388 */ /* 0x0209e80000000800 */
[----:B------:R0:W-:Y:S04]  /*3210*/  STS [R56], R3 ;  /* 0x0000000338007388 */ /* 0x0001e80000000800 */
[----:B------:R1:W-:Y:S01]  /*3220*/  STS [R58], R12 ;  /* 0x0000000c3a007388 */ /* 0x0003e20000000800 */
[----:B----4-:R-:W4:Y:S03]  /*3230*/  LDC.64 R4, c[0x0][0x398] ;  /* 0x0000e600ff047b82 */ /* 0x010f260000000a00 */
[----:B------:R-:W-:Y:S04]  /*3240*/  STS [R60], R13 ;  /* 0x0000000d3c007388 */ /* 0x000fe80000000800 */
[----:B------:R2:W-:Y:S01]  /*3250*/  STS [R62], R14 ;  /* 0x0000000e3e007388 */ /* 0x0005e20000000800 */
[----:B0-----:R-:W0:Y:S01]  /*3260*/  LDC.64 R2, c[0x0][0x388] ;  /* 0x0000e200ff027b82 */ /* 0x001e220000000a00 */
[----:B-1----:R-:W-:-:S02]  /*3270*/  VIADD R12, R0, 0x100 ;  /* 0x00000100000c7836 */ /* 0x002fc40000000000 */
[----:B------:R-:W-:Y:S04]  /*3280*/  STS [R64], R15 ;  /* 0x0000000f40007388 */ /* 0x000fe80000000800 */
[----:B------:R1:W-:Y:S01]  /*3290*/  STS [R66], R16 ;  /* 0x0000001042007388 */ /* 0x0003e20000000800 */
[----:B------:R-:W-:Y:S01]  /*32a0*/  ISETP.LT.U32.AND P4, PT, R12, UR6, PT ;  /* 0x000000060c007c0c */ /* 0x000fe2000bf81070 */
[C---:B--2---:R-:W-:Y:S01]  /*32b0*/  VIADD R14, R0.reuse, 0x200 ;  /* 0x00000200000e7836 */ /* 0x044fe20000000000 */
[----:B------:R-:W-:Y:S01]  /*32c0*/  LOP3.LUT R12, R0, 0x400, RZ, 0xfc, !PT ;  /* 0x00000400000c7812 */ /* 0x000fe200078efcff */
[----:B------:R-:W-:Y:S03]  /*32d0*/  STS [R68], R17 ;  /* 0x0000001144007388 */ /* 0x000fe60000000800 */
[----:B------:R-:W-:Y:S01]  /*32e0*/  ISETP.LT.U32.AND P3, PT, R14, UR6, PT ;  /* 0x000000060e007c0c */ /* 0x000fe2000bf61070 */
[----:B------:R-:W-:Y:S01]  /*32f0*/  STS [R70], R18 ;  /* 0x0000001246007388 */ /* 0x000fe20000000800 */
[----:B------:R-:W-:Y:S01]  /*3300*/  VIADD R14, R0, 0x500 ;  /* 0x00000500000e7836 */ /* 0x000fe20000000000 */
[----:B------:R-:W-:Y:S01]  /*3310*/  ISETP.LT.U32.AND P0, PT, R12, UR6, PT ;  /* 0x000000060c007c0c */ /* 0x000fe2000bf01070 */
[C---:B-1----:R-:W-:Y:S01]  /*3320*/  VIADD R16, R0.reuse, 0x300 ;  /* 0x0000030000107836 */ /* 0x042fe20000000000 */
[----:B------:R-:W-:Y:S01]  /*3330*/  STS [R72], R19 ;  /* 0x0000001348007388 */ /* 0x000fe20000000800 */
[----:B------:R-:W-:Y:S01]  /*3340*/  VIADD R12, R0, 0x600 ;  /* 0x00000600000c7836 */ /* 0x000fe20000000000 */
[----:B------:R-:W-:Y:S01]  /*3350*/  ISETP.LT.U32.AND P1, PT, R14, UR6, PT ;  /* 0x000000060e007c0c */ /* 0x000fe2000bf21070 */
[----:B------:R-:W-:Y:S01]  /*3360*/  IMAD.U32 R14, RZ, RZ, UR7 ;  /* 0x00000007ff0e7e24 */ /* 0x000fe2000f8e00ff */
[----:B------:R-:W-:Y:S01]  /*3370*/  STS [R74], R20 ;  /* 0x000000144a007388 */ /* 0x000fe20000000800 */
[----:B------:R-:W-:Y:S01]  /*3380*/  ISETP.LT.U32.AND P5, PT, R16, UR6, PT ;  /* 0x0000000610007c0c */ /* 0x000fe2000bfa1070 */
[----:B------:R-:W-:Y:S01]  /*3390*/  IMAD.U32 R16, RZ, RZ, UR7 ;  /* 0x00000007ff107e24 */ /* 0x000fe2000f8e00ff */
[----:B------:R-:W-:Y:S01]  /*33a0*/  ISETP.LT.U32.AND P6, PT, R12, UR6, PT ;  /* 0x000000060c007c0c */ /* 0x000fe2000bfc1070 */
[----:B------:R-:W-:Y:S01]  /*33b0*/  STS [R76], R21 ;  /* 0x000000154c007388 */ /* 0x000fe20000000800 */
[----:B0-----:R-:W-:Y:S01]  /*33c0*/  IMAD.WIDE.U32 R2, R0, 0x4, R2 ;  /* 0x0000000400027825 */ /* 0x001fe200078e0002 */
[----:B------:R-:W-:-:S02]  /*33d0*/  ISETP.GT.U32.AND.EX P3, PT, R14, RZ, PT, P3 ;  /* 0x000000ff0e00720c */ /* 0x000fc40003f64130 */
[----:B------:R-:W-:Y:S01]  /*33e0*/  STS [R78], R22 ;  /* 0x000000164e007388 */ /* 0x000fe20000000800 */
[----:B------:R-:W-:Y:S01]  /*33f0*/  ISETP.GT.U32.AND.EX P4, PT, R16, RZ, PT, P4 ;  /* 0x000000ff1000720c */ /* 0x000fe20003f84140 */
[----:B----4-:R-:W-:Y:S02]  /*3400*/  IMAD.WIDE.U32 R4, R0, 0x4, R4 ;  /* 0x0000000400047825 */ /* 0x010fe400078e0004 */
[----:B------:R0:W-:Y:S02]  /*3410*/  STS [R80], R23 ;  /* 0x0000001750007388 */ /* 0x0001e40000000800 */
[----:B------:R-:W-:Y:S02]  /*3420*/  IMAD.U32 R12, RZ, RZ, UR7 ;  /* 0x00000007ff0c7e24 */ /* 0x000fe4000f8e00ff */
[----:B------:R-:W-:Y:S03]  /*3430*/  STS [R47], R24 ;  /* 0x000000182f007388 */ /* 0x000fe60000000800 */
[----:B------:R-:W-:Y:S01]  /*3440*/  ISETP.GT.U32.AND.EX P5, PT, R12, RZ, PT, P5 ;  /* 0x000000ff0c00720c */ /* 0x000fe20003fa4150 */
[----:B------:R1:W-:Y:S01]  /*3450*/  STS [R84], R25 ;  /* 0x0000001954007388 */ /* 0x0003e20000000800 */
[----:B0-----:R-:W-:Y:S01]  /*3460*/  @P2 LOP3.LUT R23, R6, 0x80000000, RZ, 0x3c, !PT ;  /* 0x8000000006172812 */ /* 0x001fe200078e3cff */
[----:B------:R-:W-:-:S02]  /*3470*/  VIADD R6, R0, 0x700 ;  /* 0x0000070000067836 */ /* 0x000fc40000000000 */
[----:B------:R-:W-:Y:S04]  /*3480*/  STS [R51], R26 ;  /* 0x0000001a33007388 */ /* 0x000fe80000000800 */
[----:B------:R0:W-:Y:S01]  /*3490*/  STS [R88], R27 ;  /* 0x0000001b58007388 */ /* 0x0001e20000000800 */
[----:B-1----:R-:W-:-:S03]  /*34a0*/  @P4 LOP3.LUT R25, R7, 0x80000000, RZ, 0x3c, !PT ;  /* 0x8000000007194812 */ /* 0x002fc600078e3cff */
[----:B------:R-:W-:Y:S01]  /*34b0*/  STS [R90], R28 ;  /* 0x0000001c5a007388 */ /* 0x000fe20000000800 */
[----:B------:R-:W-:Y:S01]  /*34c0*/  BAR.SYNC.DEFER_BLOCKING 0x0 ;  /* 0x0000000000007b1d */ /* 0x000fe20000010000 */
[----:B0-----:R-:W-:Y:S01]  /*34d0*/  @P3 LOP3.LUT R27, R8, 0x80000000, RZ, 0x3c, !PT ;  /* 0x80000000081b3812 */ /* 0x001fe200078e3cff */
[----:B------:R-:W-:-:S05]  /*34e0*/  IMAD.U32 R8, RZ, RZ, UR7 ;  /* 0x00000007ff087e24 */ /* 0x000fca000f8e00ff */
[C---:B------:R-:W-:Y:S02]  /*34f0*/  ISETP.GT.U32.AND.EX P1, PT, R8.reuse, RZ, PT, P1 ;  /* 0x000000ff0800720c */ /* 0x040fe40003f24110 */
[----:B------:R-:W-:-:S13]  /*3500*/  ISETP.GT.U32.AND.EX P6, PT, R8, RZ, PT, P6 ;  /* 0x000000ff0800720c */ /* 0x000fda0003fc4160 */
[----:B---3--:R-:W-:Y:S01]  /*3510*/  @P6 LOP3.LUT R29, R29, 0x80000000, RZ, 0x3c, !PT ;  /* 0x800000001d1d6812 */ /* 0x008fe200078e3cff */
[----:B------:R-:W0:Y:S04]  /*3520*/  @P2 LDS R43, [R53] ;  /* 0x00000000352b2984 */ /* 0x000e280000000800 */
[----:B------:R-:W1:Y:S04]  /*3530*/  LDS R13, [R53+0x400] ;  /* 0x00040000350d7984 */ /* 0x000e680000000800 */
[----:B------:R-:W2:Y:S04]  /*3540*/  LDS R15, [R53+0x800] ;  /* 0x00080000350f7984 */ /* 0x000ea80000000800 */
[----:B------:R-:W3:Y:S04]  /*3550*/  LDS R17, [R53+0xc00] ;  /* 0x000c000035117984 */ /* 0x000ee80000000800 */
[----:B------:R-:W4:Y:S04]  /*3560*/  LDS R19, [R53+0x1000] ;  /* 0x0010000035137984 */ /* 0x000f280000000800 */
[----:B------:R-:W-:Y:S04]  /*3570*/  @P2 STG.E desc[UR8][R2.64], R23 ;  /* 0x0000001702002986 */ /* 0x000fe8000c101908 */
[----:B------:R-:W4:Y:S04]  /*3580*/  LDS R21, [R53+0x1400] ;  /* 0x0014000035157984 */ /* 0x000f280000000800 */
[----:B------:R-:W4:Y:S04]  /*3590*/  LDS R7, [R53+0x1800] ;  /* 0x0018000035077984 */ /* 0x000f280000000800 */
[----:B------:R-:W4:Y:S04]  /*35a0*/  LDS R23, [R53+0x1c00] ;  /* 0x001c000035177984 */ /* 0x000f280000000800 */
[----:B0-----:R0:W-:Y:S01]  /*35b0*/  @P2 STG.E desc[UR8][R4.64], R43 ;  /* 0x0000002b04002986 */ /* 0x0011e2000c101908 */
[----:B------:R-:W-:Y:S01]  /*35c0*/  ISETP.LT.U32.AND P2, PT, R6, UR6, PT ;  /* 0x0000000606007c0c */ /* 0x000fe2000bf41070 */
[----:B------:R-:W-:-:S02]  /*35d0*/  IMAD.U32 R6, RZ, RZ, UR7 ;  /* 0x00000007ff067e24 */ /* 0x000fc4000f8e00ff */
[----:B------:R2:W-:Y:S01]  /*35e0*/  @P4 STG.E desc[UR8][R2.64+0x400], R25 ;  /* 0x0004001902004986 */ /* 0x0005e2000c101908 */
[----:B------:R-:W-:Y:S02]  /*35f0*/  ISETP.GT.U32.AND.EX P2, PT, R8, RZ, PT, P2 ;  /* 0x000000ff0800720c */ /* 0x000fe40003f44120 */
[----:B------:R-:W-:Y:S01]  /*3600*/  ISETP.GT.U32.AND.EX P0, PT, R6, RZ, PT, P0 ;  /* 0x000000ff0600720c */ /* 0x000fe20003f04100 */
[----:B-1----:R-:W-:Y:S01]  /*3610*/  @P4 STG.E desc[UR8][R4.64+0x400], R13 ;  /* 0x0004000d04004986 */ /* 0x002fe2000c101908 */
[----:B------:R-:W-:Y:S02]  /*3620*/  LOP3.LUT R6, R0, 0x800, RZ, 0xfc, !PT ;  /* 0x0000080000067812 */ /* 0x000fe400078efcff */
[----:B0-----:R-:W-:Y:S01]  /*3630*/  @P5 LOP3.LUT R43, R9, 0x80000000, RZ, 0x3c, !PT ;  /* 0x80000000092b5812 */ /* 0x001fe200078e3cff */
[----:B------:R-:W-:Y:S01]  /*3640*/  @P3 STG.E desc[UR8][R2.64+0x800], R27 ;  /* 0x0008001b02003986 */ /* 0x000fe2000c101908 */
[----:B------:R-:W-:Y:S01]  /*3650*/  ISETP.LT.U32.AND P4, PT, R6, UR6, PT ;  /* 0x0000000606007c0c */ /* 0x000fe2000bf81070 */
[----:B------:R-:W-:-:S02]  /*3660*/  VIADD R6, R0, 0x900 ;  /* 0x0000090000067836 */ /* 0x000fc40000000000 */
[----:B------:R-:W0:Y:S04]  /*3670*/  LDS R9, [R53+0x2000] ;  /* 0x0020000035097984 */ /* 0x000e280000000800 */
[----:B--2---:R-:W-:Y:S01]  /*3680*/  @P0 LOP3.LUT R25, R10, 0x80000000, RZ, 0x3c, !PT ;  /* 0x800000000a190812 */ /* 0x004fe200078e3cff */
[----:B------:R-:W-:Y:S01]  /*3690*/  @P3 STG.E desc[UR8][R4.64+0x800], R15 ;  /* 0x0008000f04003986 */ /* 0x000fe2000c101908 */
[----:B------:R-:W-:Y:S01]  /*36a0*/  ISETP.LT.U32.AND P3, PT, R6, UR6, PT ;  /* 0x0000000606007c0c */ /* 0x000fe2000bf61070 */
[----:B------:R-:W-:Y:S02]  /*36b0*/  VIADD R6, R0, 0xa00 ;  /* 0x00000a0000067836 */ /* 0x000fe40000000000 */
[----:B------:R-:W-:Y:S01]  /*36c0*/  @P5 STG.E desc[UR8][R2.64+0xc00], R43 ;  /* 0x000c002b02005986 */ /* 0x000fe2000c101908 */
[----:B------:R-:W-:Y:S01]  /*36d0*/  ISETP.GT.U32.AND.EX P3, PT, R8, RZ, PT, P3 ;  /* 0x000000ff0800720c */ /* 0x000fe20003f64130 */
[----:B------:R-:W-:-:S02]  /*36e0*/  IMAD.U32 R10, RZ, RZ, UR7 ;  /* 0x00000007ff0a7e24 */ /* 0x000fc4000f8e00ff */
[----:B---3--:R1:W-:Y:S01]  /*36f0*/  @P5 STG.E desc[UR8][R4.64+0xc00], R17 ;  /* 0x000c001104005986 */ /* 0x0083e2000c101908 */
[----:B------:R-:W-:Y:S01]  /*3700*/  ISETP.LT.U32.AND P5, PT, R6, UR6, PT ;  /* 0x0000000606007c0c */ /* 0x000fe2000bfa1070 */
[----:B------:R-:W-:Y:S02]  /*3710*/  VIADD R6, R0, 0xb00 ;  /* 0x00000b0000067836 */ /* 0x000fe40000000000 */
[----:B------:R-:W2:Y:S01]  /*3720*/  LDS R13, [R53+0x2400] ;  /* 0x00240000350d7984 */ /* 0x000ea20000000800 */
[----:B------:R-:W-:-:S03]  /*3730*/  ISETP.GT.U32.AND.EX P5, PT, R8, RZ, PT, P5 ;  /* 0x000000ff0800720c */ /* 0x000fc60003fa4150 */
[----:B------:R-:W-:Y:S04]  /*3740*/  @P0 STG.E desc[UR8][R2.64+0x1000], R25 ;  /* 0x0010001902000986 */ /* 0x000fe8000c101908 */
[----:B----4-:R3:W-:Y:S01]  /*3750*/  @P0 STG.E desc[UR8][R4.64+0x1000], R19 ;  /* 0x0010001304000986 */ /* 0x0107e2000c101908 */
[----:B-1----:R-:W-:Y:S02]  /*3760*/  @P1 LOP3.LUT R17, R11, 0x80000000, RZ, 0x3c, !PT ;  /* 0x800000000b111812 */ /* 0x002fe400078e3cff */
[----:B------:R-:W-:Y:S01]  /*3770*/  ISETP.LT.U32.AND P0, PT, R6, UR6, PT ;  /* 0x0000000606007c0c */ /* 0x000fe2000bf01070 */
[----:B------:R-:W1:Y:S01]  /*3780*/  LDS R11, [R53+0x2800] ;  /* 0x00280000350b7984 */ /* 0x000e620000000800 */
[----:B------:R-:W-:Y:S01]  /*3790*/  IMAD.U32 R6, RZ, RZ, UR7 ;  /* 0x00000007ff067e24 */ /* 0x000fe2000f8e00ff */
[----:B------:R-:W-:-:S02]  /*37a0*/  @P5 LOP3.LUT R33, R33, 0x80000000, RZ, 0x3c, !PT ;  /* 0x8000000021215812 */ /* 0x000fc400078e3cff */
[----:B------:R-:W4:Y:S01]  /*37b0*/  LDS R15, [R53+0x2c00] ;  /* 0x002c0000350f7984 */ /* 0x000f220000000800 */
[----:B------:R-:W-:Y:S02]  /*37c0*/  ISETP.GT.U32.AND.EX P0, PT, R8, RZ, PT, P0 ;  /* 0x000000ff0800720c */ /* 0x000fe40003f04100 */
[----:B------:R-:W-:Y:S01]  /*37d0*/  ISETP.GT.U32.AND.EX P4, PT, R6, RZ, PT, P4 ;  /* 0x000000ff0600720c */ /* 0x000fe20003f84140 */
[----:B------:R-:W-:Y:S01]  /*37e0*/  @P1 STG.E desc[UR8][R2.64+0x1400], R17 ;  /* 0x0014001102001986 */ /* 0x000fe2000c101908 */
[----:B------:R-:W-:Y:S02]  /*37f0*/  LOP3.LUT R6, R0, 0xc00, RZ, 0xfc, !PT ;  /* 0x00000c0000067812 */ /* 0x000fe400078efcff */
[----:B---3--:R-:W-:Y:S01]  /*3800*/  @P2 LOP3.LUT R19, R30, 0x80000000, RZ, 0x3c, !PT ;  /* 0x800000001e132812 */ /* 0x008fe200078e3cff */
[----:B------:R-:W-:Y:S01]  /*3810*/  @P1 STG.E desc[UR8][R4.64+0x1400], R21 ;  /* 0x0014001504001986 */ /* 0x000fe2000c101908 */
[----:B------:R-:W-:Y:S01]  /*3820*/  ISETP.LT.U32.AND P1, PT, R6, UR6, PT ;  /* 0x0000000606007c0c */ /* 0x000fe2000bf21070 */
[----:B------:R-:W-:Y:S01]  /*3830*/  VIADD R6, R0, 0xd00 ;  /* 0x00000d0000067836 */ /* 0x000fe20000000000 */
[----:B------:R-:W-:Y:S01]  /*3840*/  @P3 LOP3.LUT R25, R32, 0x80000000, RZ, 0x3c, !PT ;  /* 0x8000000020193812 */ /* 0x000fe200078e3cff */
[----:B------:R-:W-:Y:S01]  /*3850*/  @P6 STG.E desc[UR8][R2.64+0x1800], R29 ;  /* 0x0018001d02006986 */ /* 0x000fe2000c101908 */
[----:B------:R-:W-:-:S03]  /*3860*/  ISETP.GT.U32.AND.EX P1, PT, R8, RZ, PT, P1 ;  /* 0x000000ff0800720c */ /* 0x000fc60003f24110 */
[----:B------:R-:W-:Y:S01]  /*3870*/  @P6 STG.E desc[UR8][R4.64+0x1800], R7 ;  /* 0x0018000704006986 */ /* 0x000fe2000c101908 */
[----:B------:R-:W-:Y:S01]  /*3880*/  ISETP.LT.U32.AND P6, PT, R6, UR6, PT ;  /* 0x0000000606007c0c */ /* 0x000fe2000bfc1070 */
[----:B------:R-:W-:Y:S01]  /*3890*/  VIADD R6, R0, 0xe00 ;  /* 0x00000e0000067836 */ /* 0x000fe20000000000 */
[----:B------:R-:W-:Y:S01]  /*38a0*/  @P4 LOP3.LUT R31, R31, 0x80000000, RZ, 0x3c, !PT ;  /* 0x800000001f1f4812 */ /* 0x000fe200078e3cff */
[----:B------:R-:W3:Y:S01]  /*38b0*/  LDS R7, [R53+0x3000] ;  /* 0x0030000035077984 */ /* 0x000ee20000000800 */
[----:B------:R-:W-:-:S03]  /*38c0*/  ISETP.GT.U32.AND.EX P6, PT, R10, RZ, PT, P6 ;  /* 0x000000ff0a00720c */ /* 0x000fc60003fc4160 */
[----:B------:R-:W-:Y:S02]  /*38d0*/  @P2 STG.E desc[UR8][R2.64+0x1c00], R19 ;  /* 0x001c001302002986 */ /* 0x000fe4000c101908 */
[----:B------:R-:W-:Y:S02]  /*38e0*/  @P1 LOP3.LUT R35, R35, 0x80000000, RZ, 0x3c, !PT ;  /* 0x8000000023231812 */ /* 0x000fe400078e3cff */
[----:B------:R-:W3:Y:S04]  /*38f0*/  LDS R17, [R53+0x3400] ;  /* 0x0034000035117984 */ /* 0x000ee80000000800 */
[----:B------:R-:W-:Y:S01]  /*3900*/  @P2 STG.E desc[UR8][R4.64+0x1c00], R23 ;  /* 0x001c001704002986 */ /* 0x000fe2000c101908 */
[----:B------:R-:W-:Y:S01]  /*3910*/  ISETP.LT.U32.AND P2, PT, R6, UR6, PT ;  /* 0x0000000606007c0c */ /* 0x000fe2000bf41070 */
[----:B------:R-:W-:-:S02]  /*3920*/  VIADD R6, R0, 0xf00 ;  /* 0x00000f0000067836 */ /* 0x000fc40000000000 */
[----:B------:R-:W-:Y:S01]  /*3930*/  @P4 STG.E desc[UR8][R2.64+0x2000], R31 ;  /* 0x0020001f02004986 */ /* 0x000fe2000c101908 */
[----:B------:R-:W-:-:S03]  /*3940*/  ISETP.GT.U32.AND.EX P2, PT, R12, RZ, PT, P2 ;  /* 0x000000ff0c00720c */ /* 0x000fc60003f44120 */
[----:B------:R-:W3:Y:S04]  /*3950*/  LDS R19, [R53+0x3800] ;  /* 0x0038000035137984 */ /* 0x000ee80000000800 */
[----:B0-----:R-:W-:Y:S01]  /*3960*/  @P4 STG.E desc[UR8][R4.64+0x2000], R9 ;  /* 0x0020000904004986 */ /* 0x001fe2000c101908 */
[----:B------:R-:W-:Y:S02]  /*3970*/  ISETP.LT.U32.AND P4, PT, R6, UR6, PT ;  /* 0x0000000606007c0c */ /* 0x000fe4000bf81070 */
[----:B------:R-:W-:Y:S01]  /*3980*/  LOP3.LUT R6, R0, 0x1000, RZ, 0xfc, !PT ;  /* 0x0000100000067812 */ /* 0x000fe200078efcff */
[----:B------:R-:W0:Y:S02]  /*3990*/  LDS R9, [R53+0x3c00] ;  /* 0x003c000035097984 */ /* 0x000e240000000800 */
[----:B------:R-:W-:-:S02]  /*39a0*/  @P2 LOP3.LUT R37, R37, 0x80000000, RZ, 0x3c, !PT ;  /* 0x8000000025252812 */ /* 0x000fc400078e3cff */
[----:B------:R-:W0:Y:S04]  /*39b0*/  LDS R21, [R53+0x4000] ;  /* 0x0040000035157984 */ /* 0x000e280000000800 */
[----:B------:R-:W0:Y:S04]  /*39c0*/  LDS R23, [R53+0x4400] ;  /* 0x0044000035177984 */ /* 0x000e280000000800 */
[----:B------:R-:W-:Y:S04]  /*39d0*/  @P3 STG.E desc[UR8][R2.64+0x2400], R25 ;  /* 0x0024001902003986 */ /* 0x000fe8000c101908 */
[----:B--2---:R2:W-:Y:S01]  /*39e0*/  @P3 STG.E desc[UR8][R4.64+0x2400], R13 ;  /* 0x0024000d04003986 */ /* 0x0045e2000c101908 */
[----:B------:R-:W-:Y:S01]  /*39f0*/  ISETP.LT.U32.AND P3, PT, R6, UR6, PT ;  /* 0x0000000606007c0c */ /* 0x000fe2000bf61070 */
[----:B------:R-:W-:-:S02]  /*3a00*/  VIADD R6, R0, 0x1100 ;  /* 0x0000110000067836 */ /* 0x000fc40000000000 */
[----:B------:R-:W-:Y:S01]  /*3a10*/  @P5 STG.E desc[UR8][R2.64+0x2800], R33 ;  /* 0x0028002102005986 */ /* 0x000fe2000c101908 */
[----:B------:R-:W-:Y:S01]  /*3a20*/  VIADD R0, R0, 0x1200 ;  /* 0x0000120000007836 */ /* 0x000fe20000000000 */
[----:B------:R-:W-:Y:S02]  /*3a30*/  ISETP.GT.U32.AND.EX P3, PT, R8, RZ, PT, P3 ;  /* 0x000000ff0800720c */ /* 0x000fe40003f64130 */
[----:B-1----:R1:W-:Y:S01]  /*3a40*/  @P5 STG.E desc[UR8][R4.64+0x2800], R11 ;  /* 0x0028000b04005986 */ /* 0x0023e2000c101908 */
[----:B------:R-:W-:Y:S01]  /*3a50*/  ISETP.LT.U32.AND P5, PT, R6, UR6, PT ;  /* 0x0000000606007c0c */ /* 0x000fe2000bfa1070 */
[----:B------:R-:W-:Y:S01]  /*3a60*/  IMAD.U32 R6, RZ, RZ, UR7 ;  /* 0x00000007ff067e24 */ /* 0x000fe2000f8e00ff */
[----:B--2---:R-:W-:-:S04]  /*3a70*/  @P0 LOP3.LUT R13, R34, 0x80000000, RZ, 0x3c, !PT ;  /* 0x80000000220d0812 */ /* 0x004fc800078e3cff */
[----:B------:R-:W-:Y:S01]  /*3a80*/  ISETP.GT.U32.AND.EX P4, PT, R6, RZ, PT, P4 ;  /* 0x000000ff0600720c */ /* 0x000fe20003f84140 */
[----:B------:R2:W-:Y:S03]  /*3a90*/  @P0 STG.E desc[UR8][R2.64+0x2c00], R13 ;  /* 0x002c000d02000986 */ /* 0x0005e6000c101908 */
[----:B------:R-:W-:Y:S01]  /*3aa0*/  @P3 LOP3.LUT R39, R39, 0x80000000, RZ, 0x3c, !PT ;  /* 0x8000000027273812 */ /* 0x000fe200078e3cff */
[----:B----4-:R4:W-:Y:S01]  /*3ab0*/  @P0 STG.E desc[UR8][R4.64+0x2c00], R15 ;  /* 0x002c000f04000986 */ /* 0x0109e2000c101908 */
[----:B------:R-:W-:Y:S01]  /*3ac0*/  ISETP.LT.U32.AND P0, PT, R0, UR6, PT ;  /* 0x0000000600007c0c */ /* 0x000fe2000bf01070 */
[----:B------:R-:W-:Y:S01]  /*3ad0*/  IMAD.U32 R0, RZ, RZ, UR7 ;  /* 0x00000007ff007e24 */ /* 0x000fe2000f8e00ff */
[----:B-1----:R-:W-:Y:S01]  /*3ae0*/  @P6 LOP3.LUT R11, R36, 0x80000000, RZ, 0x3c, !PT ;  /* 0x80000000240b6812 */ /* 0x002fe200078e3cff */
[----:B------:R1:W-:Y:S01]  /*3af0*/  @P1 STG.E desc[UR8][R2.64+0x3000], R35 ;  /* 0x0030002302001986 */ /* 0x0003e2000c101908 */
[----:B------:R-:W-:-:S02]  /*3b00*/  ISETP.GT.U32.AND.EX P0, PT, R6, RZ, PT, P0 ;  /* 0x000000ff0600720c */ /* 0x000fc40003f04100 */
[----:B------:R-:W-:Y:S01]  /*3b10*/  ISETP.GT.U32.AND.EX P5, PT, R0, RZ, PT, P5 ;  /* 0x000000ff0000720c */ /* 0x000fe20003fa4150 */
[----:B---3--:R1:W-:Y:S01]  /*3b20*/  @P1 STG.E desc[UR8][R4.64+0x3000], R7 ;  /* 0x0030000704001986 */ /* 0x0083e2000c101908 */
[----:B--2---:R-:W-:-:S03]  /*3b30*/  @P4 LOP3.LUT R13, R38, 0x80000000, RZ, 0x3c, !PT ;  /* 0x80000000260d4812 */ /* 0x004fc600078e3cff */
[----:B------:R1:W-:Y:S04]  /*3b40*/  @P6 STG.E desc[UR8][R2.64+0x3400], R11 ;  /* 0x0034000b02006986 */ /* 0x0003e8000c101908 */
[----:B------:R1:W-:Y:S04]  /*3b50*/  @P6 STG.E desc[UR8][R4.64+0x3400], R17 ;  /* 0x0034001104006986 */ /* 0x0003e8000c101908 */
[----:B------:R1:W-:Y:S01]  /*3b60*/  @P2 STG.E desc[UR8][R2.64+0x3800], R37 ;  /* 0x0038002502002986 */ /* 0x0003e2000c101908 */
[----:B----4-:R-:W-:-:S03]  /*3b70*/  @P5 LOP3.LUT R15, R40, 0x80000000, RZ, 0x3c, !PT ;  /* 0x80000000280f5812 */ /* 0x010fc600078e3cff */
[----:B------:R1:W-:Y:S04]  /*3b80*/  @P2 STG.E desc[UR8][R4.64+0x3800], R19 ;  /* 0x0038001304002986 */ /* 0x0003e8000c101908 */
[----:B------:R1:W-:Y:S04]  /*3b90*/  @P4 STG.E desc[UR8][R2.64+0x3c00], R13 ;  /* 0x003c000d02004986 */ /* 0x0003e8000c101908 */
[----:B0-----:R1:W-:Y:S04]  /*3ba0*/  @P4 STG.E desc[UR8][R4.64+0x3c00], R9 ;  /* 0x003c000904004986 */ /* 0x0013e8000c101908 */
[----:B------:R1:W-:Y:S04]  /*3bb0*/  @P3 STG.E desc[UR8][R2.64+0x4000], R39 ;  /* 0x0040002702003986 */ /* 0x0003e8000c101908 */
[----:B------:R1:W-:Y:S04]  /*3bc0*/  @P3 STG.E desc[UR8][R4.64+0x4000], R21 ;  /* 0x0040001504003986 */ /* 0x0003e8000c101908 */
[----:B------:R1:W-:Y:S04]  /*3bd0*/  @P5 STG.E desc[UR8][R2.64+0x4400], R15 ;  /* 0x0044000f02005986 */ /* 0x0003e8000c101908 */
[----:B------:R1:W-:Y:S01]  /*3be0*/  @P5 STG.E desc[UR8][R4.64+0x4400], R23 ;  /* 0x0044001704005986 */ /* 0x0003e2000c101908 */
[----:B------:R-:W-:Y:S05]  /*3bf0*/  @!P0 EXIT ;  /* 0x000000000000894d */ /* 0x000fea0003800000 */
[----:B------:R-:W0:Y:S01]  /*3c00*/  LDS R53, [R53+0x4800] ;  /* 0x0048000035357984 */ /* 0x000e220000000800 */
[----:B------:R-:W-:-:S05]  /*3c10*/  LOP3.LUT R41, R41, 0x80000000, RZ, 0x3c, !PT ;  /* 0x8000000029297812 */ /* 0x000fca00078e3cff */
[----:B------:R-:W-:Y:S04]  /*3c20*/  STG.E desc[UR8][R2.64+0x4800], R41 ;  /* 0x0048002902007986 */ /* 0x000fe8000c101908 */
[----:B0-----:R-:W-:Y:S01]  /*3c30*/  STG.E desc[UR8][R4.64+0x4800], R53 ;  /* 0x0048003504007986 */ /* 0x001fe2000c101908 */
[----:B------:R-:W-:Y:S05]  /*3c40*/  EXIT ;  /* 0x000000000000794d */ /* 0x000fea0003800000 */
.L_x_223:
        /* <DEDUP_REMOVED lines=11> */
.L_x_464:


//--------------------- .text._ZN3cub18CUB_300001_SM_10006detail8for_each13static_kernelINS2_12policy_hub_t12policy_500_tElNS2_12op_wrapper_tIlN6thrust24THRUST_300001_SM_1000_NS6system6detail7generic6detail21binary_search_functorINS8_6detail15normal_iteratorINS8_10device_ptrIiEEEENSC_18binary_search_lessENSC_3lbfEEENS8_12zip_iteratorIN4cuda3std3__45tupleIJNS8_17counting_iteratorIiNS8_11use_defaultESS_SS_EESI_EEEEEEEEEvT0_T1_ --------------------------
	.section	.text._ZN3cub18CUB_300001_SM_10006detail8for_each13static_kernelINS2_12policy_hub_t12policy_500_tElNS2_12op_wrapper_tIlN6thrust24THRUST_300001_SM_1000_NS6system6detail7generic6detail21binary_search_functorINS8_6detail15normal_iteratorINS8_10device_ptrIiEEEENSC_18binary_search_lessENSC_3lbfEEENS8_12zip_iteratorIN4cuda3std3__45tupleIJNS8_17counting_iteratorIiNS8_11use_defaultESS_SS_EESI_EEEEEEEEEvT0_T1_,"ax",@progbits
	.align	128
        .global         _ZN3cub18CUB_300001_SM_10006detail8for_each13static_kernelINS2_12policy_hub_t12policy_500_tElNS2_12op_wrapper_tIlN6thrust24THRUST_300001_SM_1000_NS6system6detail7generic6detail21binary_search_functorINS8_6detail15normal_iteratorINS8_10device_ptrIiEEEENSC_18binary_search_lessENSC_3lbfEEENS8_12zip_iteratorIN4cuda3std3__45tupleIJNS8_17counting_iteratorIiNS8_11use_defaultESS_SS_EESI_EEEEEEEEEvT0_T1_
        .type           _ZN3cub18CUB_300001_SM_10006detail8for_each13static_kernelINS2_12policy_hub_t12policy_500_tElNS2_12op_wrapper_tIlN6thrust24THRUST_300001_SM_1000_NS6system6detail7generic6detail21binary_search_functorINS8_6detail15normal_iteratorINS8_10device_ptrIiEEEENSC_18binary_search_lessENSC_3lbfEEENS8_12zip_iteratorIN4cuda3std3__45tupleIJNS8_17counting_iteratorIiNS8_11use_defaultESS_SS_EESI_EEEEEEEEEvT0_T1_,@function
        .size           _ZN3cub18CUB_300001_SM_10006detail8for_each13static_kernelINS2_12policy_hub_t12policy_500_tElNS2_12op_wrapper_tIlN6thrust24THRUST_300001_SM_1000_NS6system6detail7generic6detail21binary_search_functorINS8_6detail15normal_iteratorINS8_10device_ptrIiEEEENSC_18binary_search_lessENSC_3lbfEEENS8_12zip_iteratorIN4cuda3std3__45tupleIJNS8_17counting_iteratorIiNS8_11use_defaultESS_SS_EESI_EEEEEEEEEvT0_T1_,(.L_x_465 - _ZN3cub18CUB_300001_SM_10006detail8for_each13static_kernelINS2_12policy_hub_t12policy_500_tElNS2_12op_wrapper_tIlN6thrust24THRUST_300001_SM_1000_NS6system6detail7generic6detail21binary_search_functorINS8_6detail15normal_iteratorINS8_10device_ptrIiEEEENSC_18binary_search_lessENSC_3lbfEEENS8_12zip_iteratorIN4cuda3std3__45tupleIJNS8_17counting_iteratorIiNS8_11use_defaultESS_SS_EESI_EEEEEEEEEvT0_T1_)
        .other          _ZN3cub18CUB_300001_SM_10006detail8for_each13static_kernelINS2_12policy_hub_t12policy_500_tElNS2_12op_wrapper_tIlN6thrust24THRUST_300001_SM_1000_NS6system6detail7generic6detail21binary_search_functorINS8_6detail15normal_iteratorINS8_10device_ptrIiEEEENSC_18binary_search_lessENSC_3lbfEEENS8_12zip_iteratorIN4cuda3std3__45tupleIJNS8_17counting_iteratorIiNS8_11use_defaultESS_SS_EESI_EEEEEEEEEvT0_T1_,@"STO_CUDA_ENTRY STV_DEFAULT"
_ZN3cub18CUB_300001_SM_10006detail8for_each13static_kernelINS2_12policy_hub_t12policy_500_tElNS2_12op_wrapper_tIlN6thrust24THRUST_300001_SM_1000_NS6system6detail7generic6detail21binary_search_functorINS8_6detail15normal_iteratorINS8_10device_ptrIiEEEENSC_18binary_search_lessENSC_3lbfEEENS8_12zip_iteratorIN4cuda3std3__45tupleIJNS8_17counting_iteratorIiNS8_11use_defaultESS_SS_EESI_EEEEEEEEEvT0_T1_:
.text._ZN3cub18CUB_300001_SM_10006detail8for_each13static_kernelINS2_12policy_hub_t12policy_500_tElNS2_12op_wrapper_tIlN6thrust24THRUST_300001_SM_1000_NS6system6detail7generic6detail21binary_search_functorINS8_6detail15normal_iteratorINS8_10device_ptrIiEEEENSC_18binary_search_lessENSC_3lbfEEENS8_12zip_iteratorIN4cuda3std3__45tupleIJNS8_17counting_iteratorIiNS8_11use_defaultESS_SS_EESI_EEEEEEEEEvT0_T1_:
[----:B------:R-:W-:Y:S08]  /*0000*/  LDC R1, c[0x0][0x37c] ;  /* 0x0000df00ff017b82 */ /* 0x000ff00000000800 */
[----:B------:R-:W0:Y:S01]  /*0010*/  S2UR UR4, SR_CTAID.X ;  /* 0x00000000000479c3 */ /* 0x000e220000002500 */
[----:B------:R-:W1:Y:S01]  /*0020*/  LDCU.64 UR6, c[0x0][0x380] ;  /* 0x00007000ff0677ac */ /* 0x000e620008000a00 */
[----:B------:R-:W2:Y:S01]  /*0030*/  LDCU.64 UR10, c[0x0][0x358] ;  /* 0x00006b00ff0a77ac */ /* 0x000ea20008000a00 */
[----:B0-----:R-:W-:-:S04]  /*0040*/  UIMAD.WIDE.U32 UR4, UR4, 0x200, URZ ;  /* 0x00000200040478a5 */ /* 0x001fc8000f8e00ff */
[----:B-1----:R-:W-:-:S04]  /*0050*/  UIADD3 UR6, UP0, UPT, -UR4, UR6, URZ ;  /* 0x0000000604067290 */ /* 0x002fc8000ff1e1ff */
[----:B------:R-:W-:Y:S02]  /*0060*/  UIADD3.X UR7, UPT, UPT, ~UR5, UR7, URZ, UP0, !UPT ;  /* 0x0000000705077290 */ /* 0x000fe400087fe5ff */
[----:B------:R-:W-:-:S04]  /*0070*/  UISETP.GE.U32.AND UP0, UPT, UR6, 0x200, UPT ;  /* 0x000002000600788c */ /* 0x000fc8000bf06070 */
[----:B------:R-:W-:-:S09]  /*0080*/  UISETP.GE.AND.EX UP0, UPT, UR7, URZ, UPT, UP0 ;  /* 0x000000ff0700728c */ /* 0x000fd2000bf06300 */
[----:B--2---:R-:W-:Y:S05]  /*0090*/  BRA.U !UP0, `(.L_x_224) ;  /* 0x00000005084c7547 */ /* 0x004fea000b800000 */
[----:B------:R-:W0:Y:S01]  /*00a0*/  LDCU.64 UR6, c[0x0][0x3a0] ;  /* 0x00007400ff0677ac */ /* 0x000e220008000a00 */
[----:B------:R-:W1:Y:S01]  /*00b0*/  S2R R0, SR_TID.X ;  /* 0x0000000000007919 */ /* 0x000e620000002100 */
[----:B------:R-:W0:Y:S02]  /*00c0*/  LDCU.64 UR8, c[0x0][0x398] ;  /* 0x00007300ff0877ac */ /* 0x000e240008000a00 */
[----:B0-----:R-:W-:-:S04]  /*00d0*/  UIADD3 UR6, UP0, UPT, UR6, -UR8, URZ ;  /* 0x8000000806067290 */ /* 0x001fc8000ff1e0ff */
[----:B------:R-:W-:-:S04]  /*00e0*/  UIADD3.X UR7, UPT, UPT, UR7, ~UR9, URZ, UP0, !UPT ;  /* 0x8000000907077290 */ /* 0x000fc800087fe4ff */
[----:B------:R-:W-:Y:S02]  /*00f0*/  USHF.R.S64 UR6, UR6, 0x2, UR7 ;  /* 0x0000000206067899 */ /* 0x000fe40008001007 */
[----:B------:R-:W-:Y:S02]  /*0100*/  USHF.R.S32.HI UR7, URZ, 0x2, UR7 ;  /* 0x00000002ff077899 */ /* 0x000fe40008011407 */
[----:B------:R-:W-:-:S04]  /*0110*/  UISETP.GE.U32.AND UP0, UPT, UR6, 0x1, UPT ;  /* 0x000000010600788c */ /* 0x000fc8000bf06070 */
[----:B------:R-:W-:-:S09]  /*0120*/  UISETP.GE.AND.EX UP0, UPT, UR7, URZ, UPT, UP0 ;  /* 0x000000ff0700728c */ /* 0x000fd2000bf06300 */
[----:B-1----:R-:W-:Y:S05]  /*0130*/  BRA.U !UP0, `(.L_x_225) ;  /* 0x0000000508047547 */ /* 0x002fea000b800000 */
[----:B------:R-:W0:Y:S01]  /*0140*/  LDCU.64 UR14, c[0x0][0x390] ;  /* 0x00007200ff0e77ac */ /* 0x000e220008000a00 */
[----:B------:R-:W-:Y:S01]  /*0150*/  IADD3 R5, P0, PT, R0, UR4, RZ ;  /* 0x0000000400057c10 */ /* 0x000fe2000ff1e0ff */
[----:B------:R-:W-:Y:S01]  /*0160*/  IMAD.U32 R0, RZ, RZ, UR6 ;  /* 0x00000006ff007e24 */ /* 0x000fe2000f8e00ff */
[----:B------:R-:W-:Y:S01]  /*0170*/  BSSY.RECONVERGENT B0, `(.L_x_226) ;  /* 0x0000020000007945 */ /* 0x000fe20003800200 */
[----:B------:R-:W1:Y:S01]  /*0180*/  LDCU UR12, c[0x0][0x388] ;  /* 0x00007100ff0c77ac */ /* 0x000e620008000800 */
[----:B------:R-:W-:Y:S02]  /*0190*/  IMAD.MOV.U32 R17, RZ, RZ, RZ ;  /* 0x000000ffff117224 */ /* 0x000fe400078e00ff */
[----:B------:R-:W-:Y:S02]  /*01a0*/  IMAD.X R4, RZ, RZ, UR5, P0 ;  /* 0x00000005ff047e24 */ /* 0x000fe400080e06ff */
[----:B------:R-:W-:Y:S02]  /*01b0*/  IMAD.MOV.U32 R14, RZ, RZ, RZ ;  /* 0x000000ffff0e7224 */ /* 0x000fe400078e00ff */
[----:B------:R-:W-:Y:S01]  /*01c0*/  IMAD.MOV.U32 R13, RZ, RZ, R0 ;  /* 0x000000ffff0d7224 */ /* 0x000fe200078e0000 */
[----:B0-----:R-:W-:-:S04]  /*01d0*/  LEA R2, P0, R5, UR14, 0x2 ;  /* 0x0000000e05027c11 */ /* 0x001fc8000f8010ff */
[C---:B------:R-:W-:Y:S01]  /*01e0*/  LEA.HI.X R3, R5.reuse, UR15, R4, 0x2, P0 ;  /* 0x0000000f05037c11 */ /* 0x040fe200080f1404 */
[----:B------:R-:W-:Y:S02]  /*01f0*/  IMAD.U32 R4, RZ, RZ, UR7 ;  /* 0x00000007ff047e24 */ /* 0x000fe4000f8e00ff */
[----:B-1----:R-:W-:Y:S02]  /*0200*/  VIADD R5, R5, UR12 ;  /* 0x0000000c05057c36 */ /* 0x002fe40008000000 */
[----:B------:R-:W-:-:S07]  /*0210*/  IMAD.MOV.U32 R12, RZ, RZ, R4 ;  /* 0x000000ffff0c7224 */ /* 0x000fce00078e0004 */
.L_x_227:
[----:B------:R-:W-:-:S05]  /*0220*/  IADD3 R10, P0, PT, -R17, R13, RZ ;  /* 0x0000000d110a7210 */ /* 0x000fca0007f1e1ff */
[----:B------:R-:W-:-:S05]  /*0230*/  IMAD.X R11, R12, 0x1, ~R14, P0 ;  /* 0x000000010c0b7824 */ /* 0x000fca00000e0e0e */
[----:B------:R-:W-:-:S05]  /*0240*/  LEA.HI R10, P0, R11, R10, RZ, 0x1 ;  /* 0x0000000a0b0a7211 */ /* 0x000fca00078108ff */
[----:B------:R-:W-:-:S05]  /*0250*/  IMAD.X R11, RZ, RZ, R11, P0 ;  /* 0x000000ffff0b7224 */ /* 0x000fca00000e060b */
[--C-:B------:R-:W-:Y:S02]  /*0260*/  SHF.R.S64 R10, R10, 0x1, R11.reuse ;  /* 0x000000010a0a7819 */ /* 0x100fe4000000100b */
[----:B------:R-:W-:Y:S02]  /*0270*/  SHF.R.S32.HI R11, RZ, 0x1, R11 ;  /* 0x00000001ff0b7819 */ /* 0x000fe4000001140b */
[----:B------:R-:W-:-:S05]  /*0280*/  IADD3 R10, P0, PT, R17, R10, RZ ;  /* 0x0000000a110a7210 */ /* 0x000fca0007f1e0ff */
[----:B------:R-:W-:Y:S01]  /*0290*/  IMAD.X R11, R14, 0x1, R11, P0 ;  /* 0x000000010e0b7824 */ /* 0x000fe200000e060b */
[----:B------:R-:W-:-:S04]  /*02a0*/  LEA R6, P0, R10, UR8, 0x2 ;  /* 0x000000080a067c11 */ /* 0x000fc8000f8010ff */
[----:B------:R-:W-:-:S05]  /*02b0*/  LEA.HI.X R7, R10, UR9, R11, 0x2, P0 ;  /* 0x000000090a077c11 */ /* 0x000fca00080f140b */
[----:B------:R-:W2:Y:S01]  /*02c0*/  LDG.E R6, desc[UR10][R6.64] ;  /* 0x0000000a06067981 */ /* 0x000ea2000c1e1900 */
[----:B------:R-:W-:-:S05]  /*02d0*/  IADD3 R8, P1, PT, R10, 0x1, RZ ;  /* 0x000000010a087810 */ /* 0x000fca0007f3e0ff */
[----:B------:R-:W-:Y:S01]  /*02e0*/  IMAD.X R9, RZ, RZ, R11, P1 ;  /* 0x000000ffff097224 */ /* 0x000fe200008e060b */
[----:B--2---:R-:W-:-:S04]  /*02f0*/  ISETP.GE.AND P0, PT, R6, R5, PT ;  /* 0x000000050600720c */ /* 0x004fc80003f06270 */
[----:B------:R-:W-:Y:S02]  /*0300*/  SEL R13, R13, R10, !P0 ;  /* 0x0000000a0d0d7207 */ /* 0x000fe40004000000 */
[----:B------:R-:W-:Y:S02]  /*0310*/  SEL R17, R8, R17, !P0 ;  /* 0x0000001108117207 */ /* 0x000fe40004000000 */
[----:B------:R-:W-:Y:S02]  /*0320*/  SEL R12, R12, R11, !P0 ;  /* 0x0000000b0c0c7207 */ /* 0x000fe40004000000 */
[----:B------:R-:W-:Y:S02]  /*0330*/  SEL R14, R9, R14, !P0 ;  /* 0x0000000e090e7207 */ /* 0x000fe40004000000 */
[----:B------:R-:W-:-:S04]  /*0340*/  ISETP.GE.U32.AND P0, PT, R17, R13, PT ;  /* 0x0000000d1100720c */ /* 0x000fc80003f06070 */
[----:B------:R-:W-:-:S13]  /*0350*/  ISETP.GE.AND.EX P0, PT, R14, R12, PT, P0 ;  /* 0x0000000c0e00720c */ /* 0x000fda0003f06300 */
[----:B------:R-:W-:Y:S05]  /*0360*/  @!P0 BRA `(.L_x_227) ;  /* 0xfffffffc00ac8947 */ /* 0x000fea000383ffff */
[----:B------:R-:W-:Y:S05]  /*0370*/  BSYNC.RECONVERGENT B0 ;  /* 0x0000000000007941 */ /* 0x000fea0003800200 */
.L_x_226:
[----:B------:R0:W-:Y:S01]  /*0380*/  STG.E desc[UR10][R2.64], R17 ;  /* 0x0000001102007986 */ /* 0x0001e2000c10190a */
[----:B------:R-:W-:Y:S01]  /*0390*/  BSSY.RECONVERGENT B0, `(.L_x_228) ;  /* 0x0000019000007945 */ /* 0x000fe20003800200 */
[----:B------:R-:W-:Y:S02]  /*03a0*/  VIADD R5, R5, 0x100 ;  /* 0x0000010005057836 */ /* 0x000fe40000000000 */
[----:B------:R-:W-:Y:S02]  /*03b0*/  IMAD.MOV.U32 R13, RZ, RZ, RZ ;  /* 0x000000ffff0d7224 */ /* 0x000fe400078e00ff */
[----:B------:R-:W-:-:S07]  /*03c0*/  IMAD.MOV.U32 R15, RZ, RZ, RZ ;  /* 0x000000ffff0f7224 */ /* 0x000fce00078e00ff */
.L_x_229:
[----:B------:R-:W-:-:S05]  /*03d0*/  IADD3 R11, P0, PT, R0, -R13, RZ ;  /* 0x8000000d000b7210 */ /* 0x000fca0007f1e0ff */
        /* <DEDUP_REMOVED lines=21> */
.L_x_228:
[----:B------:R-:W-:Y:S01]  /*0530*/  STG.E desc[UR10][R2.64+0x400], R13 ;  /* 0x0004000d02007986 */ /* 0x000fe2000c10190a */
[----:B------:R-:W-:Y:S05]  /*0540*/  EXIT ;  /* 0x000000000000794d */ /* 0x000fea0003800000 */
.L_x_225:
[----:B------:R-:W0:Y:S01]  /*0550*/  LDCU.64 UR6, c[0x0][0x390] ;  /* 0x00007200ff0677ac */ /* 0x000e220008000a00 */
[----:B------:R-:W-:-:S05]  /*0560*/  IADD3 R0, P0, PT, R0, UR4, RZ ;  /* 0x0000000400007c10 */ /* 0x000fca000ff1e0ff */
[----:B------:R-:W-:Y:S01]  /*0570*/  IMAD.X R3, RZ, RZ, UR5, P0 ;  /* 0x00000005ff037e24 */ /* 0x000fe200080e06ff */
[----:B0-----:R-:W-:-:S04]  /*0580*/  LEA R2, P0, R0, UR6, 0x2 ;  /* 0x0000000600027c11 */ /* 0x001fc8000f8010ff */
[----:B------:R-:W-:-:S05]  /*0590*/  LEA.HI.X R3, R0, UR7, R3, 0x2, P0 ;  /* 0x0000000700037c11 */ /* 0x000fca00080f1403 */
[----:B------:R-:W-:Y:S04]  /*05a0*/  STG.E desc[UR10][R2.64], RZ ;  /* 0x000000ff02007986 */ /* 0x000fe8000c10190a */
[----:B------:R-:W-:Y:S01]  /*05b0*/  STG.E desc[UR10][R2.64+0x400], RZ ;  /* 0x000400ff02007986 */ /* 0x000fe2000c10190a */
[----:B------:R-:W-:Y:S05]  /*05c0*/  EXIT ;  /* 0x000000000000794d */ /* 0x000fea0003800000 */
.L_x_224:
[----:B------:R-:W0:Y:S01]  /*05d0*/  LDCU.64 UR8, c[0x0][0x3a0] ;  /* 0x00007400ff0877ac */ /* 0x000e220008000a00 */
[----:B------:R-:W1:Y:S01]  /*05e0*/  S2R R13, SR_TID.X ;  /* 0x00000000000d7919 */ /* 0x000e620000002100 */
[----:B------:R-:W0:Y:S01]  /*05f0*/  LDCU.64 UR12, c[0x0][0x398] ;  /* 0x00007300ff0c77ac */ /* 0x000e220008000a00 */
[----:B------:R-:W-:Y:S02]  /*0600*/  USHF.R.S32.HI UR7, URZ, 0x1f, UR6 ;  /* 0x0000001fff077899 */ /* 0x000fe40008011406 */
[----:B0-----:R-:W-:-:S04]  /*0610*/  UIADD3 UR8, UP0, UPT, UR8, -UR12, URZ ;  /* 0x8000000c08087290 */ /* 0x001fc8000ff1e0ff */
[----:B------:R-:W-:-:S04]  /*0620*/  UIADD3.X UR9, UPT, UPT, UR9, ~UR13, URZ, UP0, !UPT ;  /* 0x8000000d09097290 */ /* 0x000fc800087fe4ff */
[----:B------:R-:W-:Y:S02]  /*0630*/  USHF.R.S64 UR8, UR8, 0x2, UR9 ;  /* 0x0000000208087899 */ /* 0x000fe40008001009 */
[----:B------:R-:W-:Y:S02]  /*0640*/  USHF.R.S32.HI UR9, URZ, 0x2, UR9 ;  /* 0x00000002ff097899 */ /* 0x000fe40008011409 */
[----:B------:R-:W-:-:S04]  /*0650*/  UISETP.GE.U32.AND UP0, UPT, UR8, 0x1, UPT ;  /* 0x000000010800788c */ /* 0x000fc8000bf06070 */
[----:B------:R-:W-:-:S09]  /*0660*/  UISETP.GE.AND.EX UP0, UPT, UR9, URZ, UPT, UP0 ;  /* 0x000000ff0900728c */ /* 0x000fd2000bf06300 */
[----:B-1----:R-:W-:Y:S05]  /*0670*/  BRA.U !UP0, `(.L_x_230) ;  /* 0x0000000508487547 */ /* 0x002fea000b800000 */
[----:B------:R-:W-:Y:S01]  /*0680*/  IMAD.U32 R0, RZ, RZ, UR7 ;  /* 0x00000007ff007e24 */ /* 0x000fe2000f8e00ff */
[----:B------:R-:W-:Y:S01]  /*0690*/  ISETP.LT.U32.AND P0, PT, R13, UR6, PT ;  /* 0x000000060d007c0c */ /* 0x000fe2000bf01070 */
[----:B------:R-:W-:Y:S01]  /*06a0*/  IMAD.U32 R4, RZ, RZ, UR9 ;  /* 0x00000009ff047e24 */ /* 0x000fe2000f8e00ff */
[----:B------:R-:W-:Y:S02]  /*06b0*/  BSSY.RECONVERGENT B0, `(.L_x_231) ;  /* 0x0000027000007945 */ /* 0x000fe40003800200 */
[----:B------:R-:W-:Y:S01]  /*06c0*/  ISETP.GT.AND.EX P0, PT, R0, RZ, PT, P0 ;  /* 0x000000ff0000720c */ /* 0x000fe20003f04300 */
[----:B------:R-:W-:-:S12]  /*06d0*/  IMAD.U32 R0, RZ, RZ, UR8 ;  /* 0x00000008ff007e24 */ /* 0x000fd8000f8e00ff */
[----:B------:R-:W-:Y:S05]  /*06e0*/  @!P0 BRA `(.L_x_232) ;  /* 0x00000000008c8947 */ /* 0x000fea0003800000 */
[----:B------:R-:W0:Y:S01]  /*06f0*/  LDCU UR8, c[0x0][0x388] ;  /* 0x00007100ff0877ac */ /* 0x000e220008000800 */
[----:B------:R-:W-:Y:S01]  /*0700*/  IADD3 R14, P0, PT, R13, UR4, RZ ;  /* 0x000000040d0e7c10 */ /* 0x000fe2000ff1e0ff */
[----:B------:R-:W-:Y:S01]  /*0710*/  BSSY.RECONVERGENT B1, `(.L_x_233) ;  /* 0x000001c000017945 */ /* 0x000fe20003800200 */
[----:B------:R-:W-:Y:S02]  /*0720*/  IMAD.MOV.U32 R11, RZ, RZ, RZ ;  /* 0x000000ffff0b7224 */ /* 0x000fe400078e00ff */
[----:B------:R-:W-:Y:S02]  /*0730*/  IMAD.MOV.U32 R12, RZ, RZ, RZ ;  /* 0x000000ffff0c7224 */ /* 0x000fe400078e00ff */
[----:B------:R-:W-:Y:S02]  /*0740*/  IMAD.MOV.U32 R10, RZ, RZ, R0 ;  /* 0x000000ffff0a7224 */ /* 0x000fe400078e0000 */
[----:B------:R-:W-:Y:S02]  /*0750*/  IMAD.MOV.U32 R9, RZ, RZ, R4 ;  /* 0x000000ffff097224 */ /* 0x000fe400078e0004 */
[----:B------:R-:W-:-:S02]  /*0760*/  IMAD.X R15, RZ, RZ, UR5, P0 ;  /* 0x00000005ff0f7e24 */ /* 0x000fc400080e06ff */
[----:B0-----:R-:W-:-:S07]  /*0770*/  VIADD R17, R14, UR8 ;  /* 0x000000080e117c36 */ /* 0x001fce0008000000 */
.L_x_234:
        /* <DEDUP_REMOVED lines=22> */
.L_x_233:
[----:B------:R-:W0:Y:S02]  /*08e0*/  LDCU.64 UR8, c[0x0][0x390] ;  /* 0x00007200ff0877ac */ /* 0x000e240008000a00 */
[----:B0-----:R-:W-:-:S04]  /*08f0*/  LEA R2, P0, R14, UR8, 0x2 ;  /* 0x000000080e027c11 */ /* 0x001fc8000f8010ff */
[----:B------:R-:W-:-:S05]  /*0900*/  LEA.HI.X R3, R14, UR9, R15, 0x2, P0 ;  /* 0x000000090e037c11 */ /* 0x000fca00080f140f */
[----:B------:R0:W-:Y:S04]  /*0910*/  STG.E desc[UR10][R2.64], R11 ;  /* 0x0000000b02007986 */ /* 0x0001e8000c10190a */
.L_x_232:
[----:B------:R-:W-:Y:S05]  /*0920*/  BSYNC.RECONVERGENT B0 ;  /* 0x0000000000007941 */ /* 0x000fea0003800200 */
.L_x_231:
[----:B0-----:R-:W-:Y:S02]  /*0930*/  VIADD R2, R13, 0x100 ;  /* 0x000001000d027836 */ /* 0x001fe40000000000 */
[----:B------:R-:W-:-:S03]  /*0940*/  IMAD.U32 R3, RZ, RZ, UR7 ;  /* 0x00000007ff037e24 */ /* 0x000fc6000f8e00ff */
[----:B------:R-:W-:-:S04]  /*0950*/  ISETP.LT.U32.AND P0, PT, R2, UR6, PT ;  /* 0x0000000602007c0c */ /* 0x000fc8000bf01070 */
[----:B------:R-:W-:-:S13]  /*0960*/  ISETP.GT.AND.EX P0, PT, R3, RZ, PT, P0 ;  /* 0x000000ff0300720c */ /* 0x000fda0003f04300 */
[----:B------:R-:W-:Y:S05]  /*0970*/  @!P0 EXIT ;  /* 0x000000000000894d */ /* 0x000fea0003800000 */
[----:B------:R-:W0:Y:S01]  /*0980*/  LDCU.64 UR8, c[0x0][0x390] ;  /* 0x00007200ff0877ac */ /* 0x000e220008000a00 */
[----:B------:R-:W-:Y:S01]  /*0990*/  IADD3 R5, P0, PT, R2, UR4, RZ ;  /* 0x0000000402057c10 */ /* 0x000fe2000ff1e0ff */
[----:B------:R-:W-:Y:S01]  /*09a0*/  BSSY.RECONVERGENT B0, `(.L_x_235) ;  /* 0x000001d000007945 */ /* 0x000fe20003800200 */
[----:B------:R-:W-:Y:S01]  /*09b0*/  IMAD.MOV.U32 R13, RZ, RZ, RZ ;  /* 0x000000ffff0d7224 */ /* 0x000fe200078e00ff */
[----:B------:R-:W1:Y:S01]  /*09c0*/  LDCU UR6, c[0x0][0x388] ;  /* 0x00007100ff0677ac */ /* 0x000e620008000800 */
[----:B------:R-:W-:Y:S02]  /*09d0*/  IMAD.MOV.U32 R15, RZ, RZ, RZ ;  /* 0x000000ffff0f7224 */ /* 0x000fe400078e00ff */
[----:B------:R-:W-:Y:S01]  /*09e0*/  IMAD.X R6, RZ, RZ, UR5, P0 ;  /* 0x00000005ff067e24 */ /* 0x000fe200080e06ff */
[----:B0-----:R-:W-:-:S04]  /*09f0*/  LEA R2, P0, R5, UR8, 0x2 ;  /* 0x0000000805027c11 */ /* 0x001fc8000f8010ff */
[C---:B------:R-:W-:Y:S01]  /*0a00*/  LEA.HI.X R3, R5.reuse, UR9, R6, 0x2, P0 ;  /* 0x0000000905037c11 */ /* 0x040fe200080f1406 */
[----:B-1----:R-:W-:-:S08]  /*0a10*/  VIADD R5, R5, UR6 ;  /* 0x0000000605057c36 */ /* 0x002fd00008000000 */
.L_x_236:
        /* <DEDUP_REMOVED lines=22> */
.L_x_235:
[----:B------:R-:W-:Y:S01]  /*0b80*/  STG.E desc[UR10][R2.64], R13 ;  /* 0x0000000d02007986 */ /* 0x000fe2000c10190a */
[----:B------:R-:W-:Y:S05]  /*0b90*/  EXIT ;  /* 0x000000000000794d */ /* 0x000fea0003800000 */
.L_x_230:
[----:B------:R-:W0:Y:S01]  /*0ba0*/  LDCU.64 UR8, c[0x0][0x390] ;  /* 0x00007200ff0877ac */ /* 0x000e220008000a00 */
[----:B------:R-:W-:Y:S01]  /*0bb0*/  IMAD.U32 R2, RZ, RZ, UR7 ;  /* 0x00000007ff027e24 */ /* 0x000fe2000f8e00ff */
[C---:B------:R-:W-:Y:S02]  /*0bc0*/  IADD3 R0, P1, PT, R13.reuse, UR4, RZ ;  /* 0x000000040d007c10 */ /* 0x040fe4000ff3e0ff */
[C---:B------:R-:W-:Y:S01]  /*0bd0*/  ISETP.LT.U32.AND P0, PT, R13.reuse, UR6, PT ;  /* 0x000000060d007c0c */ /* 0x040fe2000bf01070 */
[----:B------:R-:W-:Y:S02]  /*0be0*/  VIADD R13, R13, 0x100 ;  /* 0x000001000d0d7836 */ /* 0x000fe40000000000 */
[----:B------:R-:W-:Y:S01]  /*0bf0*/  IMAD.X R3, RZ, RZ, UR5, P1 ;  /* 0x00000005ff037e24 */ /* 0x000fe200088e06ff */
[----:B------:R-:W-:Y:S02]  /*0c00*/  ISETP.GT.AND.EX P0, PT, R2, RZ, PT, P0 ;  /* 0x000000ff0200720c */ /* 0x000fe40003f04300 */
[----:B------:R-:W-:-:S02]  /*0c10*/  ISETP.LT.U32.AND P1, PT, R13, UR6, PT ;  /* 0x000000060d007c0c */ /* 0x000fc4000bf21070 */
[----:B0-----:R-:W-:-:S04]  /*0c20*/  LEA R2, P2, R0, UR8, 0x2 ;  /* 0x0000000800027c11 */ /* 0x001fc8000f8410ff */
[----:B------:R-:W-:Y:S01]  /*0c30*/  LEA.HI.X R3, R0, UR9, R3, 0x2, P2 ;  /* 0x0000000900037c11 */ /* 0x000fe200090f1403 */
[----:B------:R-:W-:-:S04]  /*0c40*/  IMAD.U32 R0, RZ, RZ, UR7 ;  /* 0x00000007ff007e24 */ /* 0x000fc8000f8e00ff */
[----:B------:R0:W-:Y:S01]  /*0c50*/  @P0 STG.E desc[UR10][R2.64], RZ ;  /* 0x000000ff02000986 */ /* 0x0001e2000c10190a */
[----:B------:R-:W-:-:S13]  /*0c60*/  ISETP.GT.AND.EX P1, PT, R0, RZ, PT, P1 ;  /* 0x000000ff0000720c */ /* 0x000fda0003f24310 */
[----:B0-----:R-:W-:Y:S05]  /*0c70*/  @!P1 EXIT ;  /* 0x000000000000994d */ /* 0x001fea0003800000 */
[----:B------:R-:W-:Y:S01]  /*0c80*/  STG.E desc[UR10][R2.64+0x400], RZ ;  /* 0x000400ff02007986 */ /* 0x000fe2000c10190a */
[----:B------:R-:W-:Y:S05]  /*0c90*/  EXIT ;  /* 0x000000000000794d */ /* 0x000fea0003800000 */
.L_x_237:
        /* <DEDUP_REMOVED lines=14> */
.L_x_465:


//--------------------- .text._ZN3cub18CUB_300001_SM_10006detail8for_each13static_kernelINS2_12policy_hub_t12policy_500_tElN6thrust24THRUST_300001_SM_1000_NS8cuda_cub10__tabulate7functorINS7_6detail15normal_iteratorINS7_10device_ptrIiEEEENS7_6system6detail7generic6detail22compute_sequence_valueIivEElEEEEvT0_T1_ --------------------------
	.section	.text._ZN3cub18CUB_300001_SM_10006detail8for_each13static_kernelINS2_12policy_hub_t12policy_500_tElN6thrust24THRUST_300001_SM_1000_NS8cuda_cub10__tabulate7functorINS7_6detail15normal_iteratorINS7_10device_ptrIiEEEENS7_6system6detail7generic6detail22compute_sequence_valueIivEElEEEEvT0_T1_,"ax",@progbits
	.align	128
        .global         _ZN3cub18CUB_300001_SM_10006detail8for_each13static_kernelINS2_12policy_hub_t12policy_500_tElN6thrust24THRUST_300001_SM_1000_NS8cuda_cub10__tabulate7functorINS7_6detail15normal_iteratorINS7_10device_ptrIiEEEENS7_6system6detail7generic6detail22compute_sequence_valueIivEElEEEEvT0_T1_
        .type           _ZN3cub18CUB_300001_SM_10006detail8for_each13static_kernelINS2_12policy_hub_t12policy_500_tElN6thrust24THRUST_300001_SM_1000_NS8cuda_cub10__tabulate7functorINS7_6detail15normal_iteratorINS7_10device_ptrIiEEEENS7_6system6detail7generic6detail22compute_sequence_valueIivEElEEEEvT0_T1_,@function
        .size           _ZN3cub18CUB_300001_SM_10006detail8for_each13static_kernelINS2_12policy_hub_t12policy_500_tElN6thrust24THRUST_300001_SM_1000_NS8cuda_cub10__tabulate7functorINS7_6detail15normal_iteratorINS7_10device_ptrIiEEEENS7_6system6detail7generic6detail22compute_sequence_valueIivEElEEEEvT0_T1_,(.L_x_466 - _ZN3cub18CUB_300001_SM_10006detail8for_each13static_kernelINS2_12policy_hub_t12policy_500_tElN6thrust24THRUST_300001_SM_1000_NS8cuda_cub10__tabulate7functorINS7_6detail15normal_iteratorINS7_10device_ptrIiEEEENS7_6system6detail7generic6detail22compute_sequence_valueIivEElEEEEvT0_T1_)
        .other          _ZN3cub18CUB_300001_SM_10006detail8for_each13static_kernelINS2_12policy_hub_t12policy_500_tElN6thrust24THRUST_300001_SM_1000_NS8cuda_cub10__tabulate7functorINS7_6detail15normal_iteratorINS7_10device_ptrIiEEEENS7_6system6detail7generic6detail22compute_sequence_valueIivEElEEEEvT0_T1_,@"STO_CUDA_ENTRY STV_DEFAULT"
_ZN3cub18CUB_300001_SM_10006detail8for_each13static_kernelINS2_12policy_hub_t12policy_500_tElN6thrust24THRUST_300001_SM_1000_NS8cuda_cub10__tabulate7functorINS7_6detail15normal_iteratorINS7_10device_ptrIiEEEENS7_6system6detail7generic6detail22compute_sequence_valueIivEElEEEEvT0_T1_:
.text._ZN3cub18CUB_300001_SM_10006detail8for_each13static_kernelINS2_12policy_hub_t12policy_500_tElN6thrust24THRUST_300001_SM_1000_NS8cuda_cub10__tabulate7functorINS7_6detail15normal_iteratorINS7_10device_ptrIiEEEENS7_6system6detail7generic6detail22compute_sequence_valueIivEElEEEEvT0_T1_:
        /* <DEDUP_REMOVED lines=10> */
[----:B------:R-:W0:Y:S01]  /*00a0*/  S2R R0, SR_TID.X ;  /* 0x0000000000007919 */ /* 0x000e220000002100 */
[----:B------:R-:W1:Y:S01]  /*00b0*/  LDC.64 R6, c[0x0][0x390] ;  /* 0x0000e400ff067b82 */ /* 0x000e620000000a00 */
[----:B------:R-:W2:Y:S01]  /*00c0*/  LDCU.64 UR10, c[0x0][0x388] ;  /* 0x00007100ff0a77ac */ /* 0x000ea20008000a00 */
[----:B0-----:R-:W-:-:S05]  /*00d0*/  IADD3 R5, P0, PT, R0, UR4, RZ ;  /* 0x0000000400057c10 */ /* 0x001fca000ff1e0ff */
[----:B------:R-:W-:Y:S01]  /*00e0*/  IMAD.X R4, RZ, RZ, UR5, P0 ;  /* 0x00000005ff047e24 */ /* 0x000fe200080e06ff */
[C---:B--2---:R-:W-:Y:S01]  /*00f0*/  LEA R2, P0, R5.reuse, UR10, 0x2 ;  /* 0x0000000a05027c11 */ /* 0x044fe2000f8010ff */
[----:B------:R-:W-:-:S03]  /*0100*/  VIADD R0, R5, 0x100 ;  /* 0x0000010005007836 */ /* 0x000fc60000000000 */
[C---:B------:R-:W-:Y:S01]  /*0110*/  LEA.HI.X R3, R5.reuse, UR11, R4, 0x2, P0 ;  /* 0x0000000b05037c11 */ /* 0x040fe200080f1404 */
[-CC-:B-1----:R-:W-:Y:S02]  /*0120*/  IMAD R5, R5, R7.reuse, R6.reuse ;  /* 0x0000000705057224 */ /* 0x182fe400078e0206 */
[----:B------:R-:W-:-:S03]  /*0130*/  IMAD R7, R0, R7, R6 ;  /* 0x0000000700077224 */ /* 0x000fc600078e0206 */
[----:B------:R-:W-:Y:S04]  /*0140*/  STG.E desc[UR8][R2.64], R5 ;  /* 0x0000000502007986 */ /* 0x000fe8000c101908 */
[----:B------:R-:W-:Y:S01]  /*0150*/  STG.E desc[UR8][R2.64+0x400], R7 ;  /* 0x0004000702007986 */ /* 0x000fe2000c101908 */
[----:B------:R-:W-:Y:S05]  /*0160*/  EXIT ;  /* 0x000000000000794d */ /* 0x000fea0003800000 */
.L_x_238:
[----:B------:R-:W0:Y:S01]  /*0170*/  S2R R2, SR_TID.X ;  /* 0x0000000000027919 */ /* 0x000e220000002100 */
[----:B------:R-:W-:Y:S01]  /*0180*/  USHF.R.S32.HI UR7, URZ, 0x1f, UR6 ;  /* 0x0000001fff077899 */ /* 0x000fe20008011406 */
[----:B------:R-:W-:Y:S05]  /*0190*/  BSSY.RECONVERGENT B0, `(.L_x_239) ;  /* 0x0000011000007945 */ /* 0x000fea0003800200 */
[----:B------:R-:W-:Y:S02]  /*01a0*/  IMAD.U32 R3, RZ, RZ, UR7 ;  /* 0x00000007ff037e24 */ /* 0x000fe4000f8e00ff */
[----:B------:R-:W-:Y:S01]  /*01b0*/  IMAD.U32 R4, RZ, RZ, UR7 ;  /* 0x00000007ff047e24 */ /* 0x000fe2000f8e00ff */
[C---:B0-----:R-:W-:Y:S01]  /*01c0*/  ISETP.LT.U32.AND P0, PT, R2.reuse, UR6, PT ;  /* 0x0000000602007c0c */ /* 0x041fe2000bf01070 */
[----:B------:R-:W-:-:S03]  /*01d0*/  VIADD R0, R2, 0x100 ;  /* 0x0000010002007836 */ /* 0x000fc60000000000 */
[----:B------:R-:W-:Y:S02]  /*01e0*/  ISETP.GT.AND.EX P0, PT, R3, RZ, PT, P0 ;  /* 0x000000ff0300720c */ /* 0x000fe40003f04300 */
[----:B------:R-:W-:-:S04]  /*01f0*/  ISETP.LT.U32.AND P1, PT, R0, UR6, PT ;  /* 0x0000000600007c0c */ /* 0x000fc8000bf21070 */
[----:B------:R-:W-:-:S07]  /*0200*/  ISETP.GT.AND.EX P1, PT, R4, RZ, PT, P1 ;  /* 0x000000ff0400720c */ /* 0x000fce0003f24310 */
[----:B------:R-:W-:Y:S06]  /*0210*/  @!P0 BRA `(.L_x_240) ;  /* 0x0000000000208947 */ /* 0x000fec0003800000 */
[----:B------:R-:W0:Y:S01]  /*0220*/  LDC.64 R6, c[0x0][0x390] ;  /* 0x0000e400ff067b82 */ /* 0x000e220000000a00 */
[----:B------:R-:W1:Y:S01]  /*0230*/  LDCU.64 UR10, c[0x0][0x388] ;  /* 0x00007100ff0a77ac */ /* 0x000e620008000a00 */
[----:B------:R-:W-:-:S05]  /*0240*/  IADD3 R4, P0, PT, R2, UR4, RZ ;  /* 0x0000000402047c10 */ /* 0x000fca000ff1e0ff */
[----:B------:R-:W-:Y:S01]  /*0250*/  IMAD.X R3, RZ, RZ, UR5, P0 ;  /* 0x00000005ff037e24 */ /* 0x000fe200080e06ff */
[----:B-1----:R-:W-:-:S04]  /*0260*/  LEA R2, P0, R4, UR10, 0x2 ;  /* 0x0000000a04027c11 */ /* 0x002fc8000f8010ff */
[C---:B------:R-:W-:Y:S01]  /*0270*/  LEA.HI.X R3, R4.reuse, UR11, R3, 0x2, P0 ;  /* 0x0000000b04037c11 */ /* 0x040fe200080f1403 */
[----:B0-----:R-:W-:-:S05]  /*0280*/  IMAD R7, R4, R7, R6 ;  /* 0x0000000704077224 */ /* 0x001fca00078e0206 */
[----:B------:R0:W-:Y:S03]  /*0290*/  STG.E desc[UR8][R2.64], R7 ;  /* 0x0000000702007986 */ /* 0x0001e6000c101908 */
.L_x_240:
[----:B------:R-:W-:Y:S05]  /*02a0*/  BSYNC.RECONVERGENT B0 ;  /* 0x0000000000007941 */ /* 0x000fea0003800200 */
.L_x_239:
[----:B------:R-:W-:Y:S05]  /*02b0*/  @!P1 EXIT ;  /* 0x000000000000994d */ /* 0x000fea0003800000 */
[----:B------:R-:W1:Y:S01]  /*02c0*/  LDC.64 R4, c[0x0][0x390] ;  /* 0x0000e400ff047b82 */ /* 0x000e620000000a00 */
[----:B------:R-:W2:Y:S01]  /*02d0*/  LDCU.64 UR6, c[0x0][0x388] ;  /* 0x00007100ff0677ac */ /* 0x000ea20008000a00 */
[----:B------:R-:W-:-:S05]  /*02e0*/  IADD3 R0, P0, PT, R0, UR4, RZ ;  /* 0x0000000400007c10 */ /* 0x000fca000ff1e0ff */
[----:B0-----:R-:W-:Y:S01]  /*02f0*/  IMAD.X R3, RZ, RZ, UR5, P0 ;  /* 0x00000005ff037e24 */ /* 0x001fe200080e06ff */
[----:B--2---:R-:W-:-:S04]  /*0300*/  LEA R2, P0, R0, UR6, 0x2 ;  /* 0x0000000600027c11 */ /* 0x004fc8000f8010ff */
[C---:B------:R-:W-:Y:S01]  /*0310*/  LEA.HI.X R3, R0.reuse, UR7, R3, 0x2, P0 ;  /* 0x0000000700037c11 */ /* 0x040fe200080f1403 */
[----:B-1----:R-:W-:-:S05]  /*0320*/  IMAD R5, R0, R5, R4 ;  /* 0x0000000500057224 */ /* 0x002fca00078e0204 */
[----:B------:R-:W-:Y:S01]  /*0330*/  STG.E desc[UR8][R2.64], R5 ;  /* 0x0000000502007986 */ /* 0x000fe2000c101908 */
[----:B------:R-:W-:Y:S05]  /*0340*/  EXIT ;  /* 0x000000000000794d */ /* 0x000fea0003800000 */
.L_x_241:
        /* <DEDUP_REMOVED lines=11> */
.L_x_466:


//--------------------- .text._ZN3cub18CUB_300001_SM_10006detail11EmptyKernelIvEEvv --------------------------
	.section	.text._ZN3cub18CUB_300001_SM_10006detail11EmptyKernelIvEEvv,"ax",@progbits
	.align	128
        .global         _ZN3cub18CUB_300001_SM_10006detail11EmptyKernelIvEEvv
        .type           _ZN3cub18CUB_300001_SM_10006detail11EmptyKernelIvEEvv,@function
        .size           _ZN3cub18CUB_300001_SM_10006detail11EmptyKernelIvEEvv,(.L_x_467 - _ZN3cub18CUB_300001_SM_10006detail11EmptyKernelIvEEvv)
        .other          _ZN3cub18CUB_300001_SM_10006detail11EmptyKernelIvEEvv,@"STO_CUDA_ENTRY STV_DEFAULT"
_ZN3cub18CUB_300001_SM_10006detail11EmptyKernelIvEEvv:
.text._ZN3cub18CUB_300001_SM_10006detail11EmptyKernelIvEEvv:
[----:B------:R-:W-:Y:S01]  /*0000*/  LDC R1, c[0x0][0x37c] ;  /* 0x0000df00ff017b82 */ /* 0x000fe20000000800 */
[----:B------:R-:W-:Y:S05]  /*0010*/  EXIT ;  /* 0x000000000000794d */ /* 0x000fea0003800000 */
.L_x_242:
        /* <DEDUP_REMOVED lines=14> */
.L_x_467:


//--------------------- .text._Z15maxReduceKernelPKiiPi --------------------------
	.section	.text._Z15maxReduceKernelPKiiPi,"ax",@progbits
	.align	128
        .global         _Z15maxReduceKernelPKiiPi
        .type           _Z15maxReduceKernelPKiiPi,@function
        .size           _Z15maxReduceKernelPKiiPi,(.L_x_468 - _Z15maxReduceKernelPKiiPi)
        .other          _Z15maxReduceKernelPKiiPi,@"STO_CUDA_ENTRY STV_DEFAULT"
_Z15maxReduceKernelPKiiPi:
.text._Z15maxReduceKernelPKiiPi:
[----:B------:R-:W-:Y:S01]  /*0000*/  LDC R1, c[0x0][0x37c] ;  /* 0x0000df00ff017b82 */ /* 0x000fe20000000800 */
[----:B------:R-:W0:Y:S07]  /*0010*/  S2R R0, SR_TID.X ;  /* 0x0000000000007919 */ /* 0x000e2e0000002100 */
[----:B------:R-:W0:Y:S01]  /*0020*/  S2UR UR4, SR_CTAID.X ;  /* 0x00000000000479c3 */ /* 0x000e220000002500 */
[----:B------:R-:W1:Y:S01]  /*0030*/  LDCU UR8, c[0x0][0x388] ;  /* 0x00007100ff0877ac */ /* 0x000e620008000800 */
[----:B------:R-:W-:Y:S01]  /*0040*/  BSSY.RECONVERGENT B2, `(.L_x_243) ;  /* 0x00000a1000027945 */ /* 0x000fe20003800200 */
[----:B------:R-:W-:Y:S01]  /*0050*/  IMAD.MOV.U32 R9, RZ, RZ, -0x80000000 ;  /* 0x80000000ff097424 */ /* 0x000fe200078e00ff */
[----:B------:R-:W2:Y:S04]  /*0060*/  LDCU.64 UR6, c[0x0][0x358] ;  /* 0x00006b00ff0677ac */ /* 0x000ea80008000a00 */
[----:B------:R-:W0:Y:S01]  /*0070*/  LDC R3, c[0x0][0x360] ;  /* 0x0000d800ff037b82 */ /* 0x000e220000000800 */
[----:B------:R-:W3:Y:S01]  /*0080*/  LDCU UR5, c[0x0][0x370] ;  /* 0x00006e00ff0577ac */ /* 0x000ee20008000800 */
[----:B0-----:R-:W-:-:S02]  /*0090*/  IMAD R7, R3, UR4, R0 ;  /* 0x0000000403077c24 */ /* 0x001fc4000f8e0200 */
[----:B---3--:R-:W-:-:S03]  /*00a0*/  IMAD R2, R3, UR5, RZ ;  /* 0x0000000503027c24 */ /* 0x008fc6000f8e02ff */
[----:B-1----:R-:W-:-:S13]  /*00b0*/  ISETP.GE.AND P0, PT, R7, UR8, PT ;  /* 0x0000000807007c0c */ /* 0x002fda000bf06270 */
[----:B--2---:R-:W-:Y:S05]  /*00c0*/  @P0 BRA `(.L_x_244) ;  /* 0x0000000800600947 */ /* 0x004fea0003800000 */
[----:B------:R-:W0:Y:S01]  /*00d0*/  I2F.U32.RP R10, R2 ;  /* 0x00000002000a7306 */ /* 0x000e220000209000 */
[C---:B------:R-:W-:Y:S01]  /*00e0*/  IMAD.IADD R6, R2.reuse, 0x1, R7 ;  /* 0x0000000102067824 */ /* 0x040fe200078e0207 */
[----:B------:R-:W-:Y:S01]  /*00f0*/  IADD3 R11, PT, PT, RZ, -R2, RZ ;  /* 0x80000002ff0b7210 */ /* 0x000fe20007ffe0ff */
[----:B------:R-:W-:Y:S01]  /*0100*/  BSSY.RECONVERGENT B1, `(.L_x_245) ;  /* 0x0000089000017945 */ /* 0x000fe20003800200 */
[----:B------:R-:W-:Y:S02]  /*0110*/  ISETP.NE.U32.AND P2, PT, R2, RZ, PT ;  /* 0x000000ff0200720c */ /* 0x000fe40003f45070 */
[C---:B------:R-:W-:Y:S02]  /*0120*/  ISETP.GE.AND P0, PT, R6.reuse, UR8, PT ;  /* 0x0000000806007c0c */ /* 0x040fe4000bf06270 */
[----:B------:R-:W-:Y:S02]  /*0130*/  VIMNMX R9, PT, PT, R6, UR8, !PT ;  /* 0x0000000806097c48 */ /* 0x000fe4000ffe0100 */
[----:B------:R-:W-:-:S04]  /*0140*/  SEL R8, RZ, 0x1, P0 ;  /* 0x00000001ff087807 */ /* 0x000fc80000000000 */
[----:B------:R-:W-:Y:S01]  /*0150*/  IADD3 R9, PT, PT, R9, -R6, -R8 ;  /* 0x8000000609097210 */ /* 0x000fe20007ffe808 */
[----:B0-----:R-:W0:Y:S02]  /*0160*/  MUFU.RCP R10, R10 ;  /* 0x0000000a000a7308 */ /* 0x001e240000001000 */
[----:B0-----:R-:W-:-:S06]  /*0170*/  VIADD R4, R10, 0xffffffe ;  /* 0x0ffffffe0a047836 */ /* 0x001fcc0000000000 */
[----:B------:R0:W1:Y:S02]  /*0180*/  F2I.FTZ.U32.TRUNC.NTZ R5, R4 ;  /* 0x0000000400057305 */ /* 0x000064000021f000 */
[----:B0-----:R-:W-:Y:S02]  /*0190*/  IMAD.MOV.U32 R4, RZ, RZ, RZ ;  /* 0x000000ffff047224 */ /* 0x001fe400078e00ff */
[----:B-1----:R-:W-:-:S04]  /*01a0*/  IMAD R11, R11, R5, RZ ;  /* 0x000000050b0b7224 */ /* 0x002fc800078e02ff */
[----:B------:R-:W-:-:S06]  /*01b0*/  IMAD.HI.U32 R10, R5, R11, R4 ;  /* 0x0000000b050a7227 */ /* 0x000fcc00078e0004 */
[----:B------:R-:W-:-:S05]  /*01c0*/  IMAD.HI.U32 R5, R10, R9, RZ ;  /* 0x000000090a057227 */ /* 0x000fca00078e00ff */
[----:B------:R-:W-:-:S05]  /*01d0*/  IADD3 R4, PT, PT, -R5, RZ, RZ ;  /* 0x000000ff05047210 */ /* 0x000fca0007ffe1ff */
[----:B------:R-:W-:-:S05]  /*01e0*/  IMAD R9, R2, R4, R9 ;  /* 0x0000000402097224 */ /* 0x000fca00078e0209 */
[----:B------:R-:W-:-:S13]  /*01f0*/  ISETP.GE.U32.AND P0, PT, R9, R2, PT ;  /* 0x000000020900720c */ /* 0x000fda0003f06070 */
[----:B------:R-:W-:Y:S02]  /*0200*/  @P0 IMAD.IADD R9, R9, 0x1, -R2 ;  /* 0x0000000109090824 */ /* 0x000fe400078e0a02 */
[----:B------:R-:W-:-:S03]  /*0210*/  @P0 VIADD R5, R5, 0x1 ;  /* 0x0000000105050836 */ /* 0x000fc60000000000 */
[----:B------:R-:W-:Y:S01]  /*0220*/  ISETP.GE.U32.AND P1, PT, R9, R2, PT ;  /* 0x000000020900720c */ /* 0x000fe20003f26070 */
[----:B------:R-:W-:-:S12]  /*0230*/  HFMA2 R9, -RZ, RZ, -0.0 , 0 ;  /* 0x80000000ff097431 */ /* 0x000fd800000001ff */
[----:B------:R-:W-:Y:S02]  /*0240*/  @P1 IADD3 R5, PT, PT, R5, 0x1, RZ ;  /* 0x0000000105051810 */ /* 0x000fe40007ffe0ff */
[----:B------:R-:W-:-:S05]  /*0250*/  @!P2 LOP3.LUT R5, RZ, R2, RZ, 0x33, !PT ;  /* 0x00000002ff05a212 */ /* 0x000fca00078e33ff */
[----:B------:R-:W-:-:S04]  /*0260*/  IMAD.IADD R5, R8, 0x1, R5 ;  /* 0x0000000108057824 */ /* 0x000fc800078e0205 */
[C---:B------:R-:W-:Y:S01]  /*0270*/  VIADD R6, R5.reuse, 0x1 ;  /* 0x0000000105067836 */ /* 0x040fe20000000000 */
[----:B------:R-:W-:-:S04]  /*0280*/  ISETP.GE.U32.AND P0, PT, R5, 0x3, PT ;  /* 0x000000030500780c */ /* 0x000fc80003f06070 */
[----:B------:R-:W-:-:S09]  /*0290*/  LOP3.LUT R5, R6, 0x3, RZ, 0xc0, !PT ;  /* 0x0000000306057812 */ /* 0x000fd200078ec0ff */
[----:B------:R-:W-:Y:S05]  /*02a0*/  @!P0 BRA `(.L_x_246) ;  /* 0x0000000400b88947 */ /* 0x000fea0003800000 */
[----:B------:R-:W-:Y:S01]  /*02b0*/  LOP3.LUT R6, R6, 0xfffffffc, RZ, 0xc0, !PT ;  /* 0xfffffffc06067812 */ /* 0x000fe200078ec0ff */
[----:B------:R-:W-:Y:S01]  /*02c0*/  BSSY.RELIABLE B0, `(.L_x_247) ;  /* 0x000005d000007945 */ /* 0x000fe20003800100 */
[----:B------:R-:W-:-:S03]  /*02d0*/  IMAD.MOV.U32 R9, RZ, RZ, -0x80000000 ;  /* 0x80000000ff097424 */ /* 0x000fc600078e00ff */
[----:B------:R-:W-:-:S05]  /*02e0*/  IMAD.MOV R6, RZ, RZ, -R6 ;  /* 0x000000ffff067224 */ /* 0x000fca00078e0a06 */
[----:B------:R-:W-:-:S13]  /*02f0*/  ISETP.GE.AND P0, PT, R6, RZ, PT ;  /* 0x000000ff0600720c */ /* 0x000fda0003f06270 */
[----:B------:R-:W-:Y:S05]  /*0300*/  @P0 BRA `(.L_x_248) ;  /* 0x0000000400600947 */ /* 0x000fea0003800000 */
[----:B------:R-:W-:Y:S01]  /*0310*/  IADD3 R4, PT, PT, -R6, RZ, RZ ;  /* 0x000000ff06047210 */ /* 0x000fe20007ffe1ff */
[----:B------:R-:W-:Y:S01]  /*0320*/  BSSY.RECONVERGENT B3, `(.L_x_249) ;  /* 0x0000035000037945 */ /* 0x000fe20003800200 */
[----:B------:R-:W-:Y:S02]  /*0330*/  PLOP3.LUT P0, PT, PT, PT, PT, 0x80, 0x8 ;  /* 0x000000000008781c */ /* 0x000fe40003f0f070 */
[----:B------:R-:W-:-:S13]  /*0340*/  ISETP.GT.AND P1, PT, R4, 0xc, PT ;  /* 0x0000000c0400780c */ /* 0x000fda0003f24270 */
[----:B------:R-:W-:Y:S05]  /*0350*/  @!P1 BRA `(.L_x_250) ;  /* 0x0000000000c49947 */ /* 0x000fea0003800000 */
[----:B------:R-:W-:-:S13]  /*0360*/  PLOP3.LUT P0, PT, PT, PT, PT, 0x8, 0x80 ;  /* 0x000000000080781c */ /* 0x000fda0003f0e170 */
.L_x_251:
[----:B------:R-:W0:Y:S01]  /*0370*/  LDC.64 R14, c[0x0][0x380] ;  /* 0x0000e000ff0e7b82 */ /* 0x000e220000000a00 */
[----:B------:R-:W-:Y:S02]  /*0380*/  IMAD R11, R2, 0x4, R7 ;  /* 0x00000004020b7824 */ /* 0x000fe400078e0207 */
[----:B0-----:R-:W-:-:S04]  /*0390*/  IMAD.WIDE R28, R7, 0x4, R14 ;  /* 0x00000004071c7825 */ /* 0x001fc800078e020e */
[----:B------:R-:W-:-:S04]  /*03a0*/  IMAD.WIDE R20, R11, 0x4, R14 ;  /* 0x000000040b147825 */ /* 0x000fc800078e020e */
[C---:B------:R-:W-:Y:S02]  /*03b0*/  IMAD.WIDE R24, R2.reuse, 0x4, R28 ;  /* 0x0000000402187825 */ /* 0x040fe400078e021c */
[----:B------:R-:W2:Y:S02]  /*03c0*/  LDG.E.CONSTANT R28, desc[UR6][R28.64] ;  /* 0x000000061c1c7981 */ /* 0x000ea4000c1e9900 */
[C---:B------:R-:W-:Y:S02]  /*03d0*/  IMAD R7, R2.reuse, 0x4, R11 ;  /* 0x0000000402077824 */ /* 0x040fe400078e020b */
[C---:B------:R-:W-:Y:S01]  /*03e0*/  IMAD.WIDE R26, R2.reuse, 0x4, R24 ;  /* 0x00000004021a7825 */ /* 0x040fe200078e0218 */
[----:B------:R-:W2:Y:S03]  /*03f0*/  LDG.E.CONSTANT R4, desc[UR6][R24.64] ;  /* 0x0000000618047981 */ /* 0x000ea6000c1e9900 */
[----:B------:R-:W-:-:S02]  /*0400*/  IMAD.WIDE R22, R2, 0x4, R20 ;  /* 0x0000000402167825 */ /* 0x000fc400078e0214 */
[----:B------:R-:W3:Y:S02]  /*0410*/  LDG.E.CONSTANT R20, desc[UR6][R20.64] ;  /* 0x0000000614147981 */ /* 0x000ee4000c1e9900 */
[----:B------:R-:W-:Y:S01]  /*0420*/  IMAD.WIDE R18, R7, 0x4, R14 ;  /* 0x0000000407127825 */ /* 0x000fe200078e020e */
[----:B------:R-:W-:-:S03]  /*0430*/  LEA R7, R2, R7, 0x2 ;  /* 0x0000000702077211 */ /* 0x000fc600078e10ff */
[C---:B------:R-:W-:Y:S01]  /*0440*/  IMAD.WIDE R16, R2.reuse, 0x4, R26 ;  /* 0x0000000402107825 */ /* 0x040fe200078e021a */
[----:B------:R0:W4:Y:S03]  /*0450*/  LDG.E.CONSTANT R8, desc[UR6][R18.64] ;  /* 0x0000000612087981 */ /* 0x000126000c1e9900 */
[C---:B------:R-:W-:Y:S01]  /*0460*/  IMAD.WIDE R10, R2.reuse, 0x4, R22 ;  /* 0x00000004020a7825 */ /* 0x040fe200078e0216 */
[----:B------:R-:W5:Y:S03]  /*0470*/  LDG.E.CONSTANT R26, desc[UR6][R26.64] ;  /* 0x000000061a1a7981 */ /* 0x000f66000c1e9900 */
[C---:B------:R-:W-:Y:S01]  /*0480*/  IMAD.WIDE R12, R2.reuse, 0x4, R18 ;  /* 0x00000004020c7825 */ /* 0x040fe200078e0212 */
[----:B------:R1:W3:Y:S03]  /*0490*/  LDG.E.CONSTANT R21, desc[UR6][R22.64] ;  /* 0x0000000616157981 */ /* 0x0002e6000c1e9900 */
[----:B------:R-:W-:Y:S01]  /*04a0*/  IMAD.WIDE R14, R7, 0x4, R14 ;  /* 0x00000004070e7825 */ /* 0x000fe200078e020e */
[----:B------:R-:W4:Y:S04]  /*04b0*/  LDG.E.CONSTANT R29, desc[UR6][R10.64] ;  /* 0x000000060a1d7981 */ /* 0x000f28000c1e9900 */
[----:B------:R1:W5:Y:S01]  /*04c0*/  LDG.E.CONSTANT R27, desc[UR6][R16.64] ;  /* 0x00000006101b7981 */ /* 0x000362000c1e9900 */
[----:B0-----:R-:W-:-:S03]  /*04d0*/  IMAD.WIDE R18, R2, 0x4, R12 ;  /* 0x0000000402127825 */ /* 0x001fc600078e020c */
[----:B------:R-:W4:Y:S01]  /*04e0*/  LDG.E.CONSTANT R13, desc[UR6][R12.64] ;  /* 0x000000060c0d7981 */ /* 0x000f22000c1e9900 */
[----:B-1----:R-:W-:-:S04]  /*04f0*/  IMAD.WIDE R22, R2, 0x4, R14 ;  /* 0x0000000402167825 */ /* 0x002fc800078e020e */
[----:B------:R-:W-:-:S04]  /*0500*/  IMAD.WIDE R16, R2, 0x4, R10 ;  /* 0x0000000402107825 */ /* 0x000fc800078e020a */
[C---:B------:R-:W-:Y:S01]  /*0510*/  IMAD.WIDE R24, R2.reuse, 0x4, R18 ;  /* 0x0000000402187825 */ /* 0x040fe200078e0212 */
[----:B------:R0:W4:Y:S04]  /*0520*/  LDG.E.CONSTANT R12, desc[UR6][R14.64] ;  /* 0x000000060e0c7981 */ /* 0x000128000c1e9900 */
[----:B------:R-:W4:Y:S01]  /*0530*/  LDG.E.CONSTANT R16, desc[UR6][R16.64] ;  /* 0x0000000610107981 */ /* 0x000f22000c1e9900 */
[----:B------:R-:W-:-:S03]  /*0540*/  IMAD.WIDE R10, R2, 0x4, R22 ;  /* 0x00000004020a7825 */ /* 0x000fc600078e0216 */
[----:B------:R-:W4:Y:S04]  /*0550*/  LDG.E.CONSTANT R18, desc[UR6][R18.64] ;  /* 0x0000000612127981 */ /* 0x000f28000c1e9900 */
[----:B------:R-:W4:Y:S01]  /*0560*/  LDG.E.CONSTANT R25, desc[UR6][R24.64] ;  /* 0x0000000618197981 */ /* 0x000f22000c1e9900 */
[----:B0-----:R-:W-:-:S03]  /*0570*/  IMAD.WIDE R14, R2, 0x4, R10 ;  /* 0x00000004020e7825 */ /* 0x001fc600078e020a */
[----:B------:R-:W4:Y:S04]  /*0580*/  LDG.E.CONSTANT R23, desc[UR6][R22.64] ;  /* 0x0000000616177981 */ /* 0x000f28000c1e9900 */
[----:B------:R-:W4:Y:S04]  /*0590*/  LDG.E.CONSTANT R10, desc[UR6][R10.64] ;  /* 0x000000060a0a7981 */ /* 0x000f28000c1e9900 */
[----:B------:R-:W4:Y:S01]  /*05a0*/  LDG.E.CONSTANT R15, desc[UR6][R14.64] ;  /* 0x000000060e0f7981 */ /* 0x000f22000c1e9900 */
[----:B------:R-:W-:-:S05]  /*05b0*/  VIADD R6, R6, 0x10 ;  /* 0x0000001006067836 */ /* 0x000fca0000000000 */
[----:B------:R-:W-:Y:S01]  /*05c0*/  ISETP.GE.AND P1, PT, R6, -0xc, PT ;  /* 0xfffffff40600780c */ /* 0x000fe20003f26270 */
[----:B------:R-:W-:Y:S01]  /*05d0*/  IMAD R7, R2, 0x4, R7 ;  /* 0x0000000402077824 */ /* 0x000fe200078e0207 */
[----:B--2---:R-:W-:-:S04]  /*05e0*/  VIMNMX3 R4, R28, R9, R4, !PT ;  /* 0x000000091c04720f */ /* 0x004fc80007800104 */
[----:B-----5:R-:W-:-:S04]  /*05f0*/  VIMNMX3 R4, R26, R4, R27, !PT ;  /* 0x000000041a04720f */ /* 0x020fc8000780011b */
[----:B---3--:R-:W-:-:S04]  /*0600*/  VIMNMX3 R4, R20, R4, R21, !PT ;  /* 0x000000041404720f */ /* 0x008fc80007800115 */
[----:B----4-:R-:W-:-:S04]  /*0610*/  VIMNMX3 R4, R29, R4, R16, !PT ;  /* 0x000000041d04720f */ /* 0x010fc80007800110 */
[----:B------:R-:W-:-:S04]  /*0620*/  VIMNMX3 R4, R8, R4, R13, !PT ;  /* 0x000000040804720f */ /* 0x000fc8000780010d */
[----:B------:R-:W-:-:S04]  /*0630*/  VIMNMX3 R4, R18, R4, R25, !PT ;  /* 0x000000041204720f */ /* 0x000fc80007800119 */
[----:B------:R-:W-:-:S04]  /*0640*/  VIMNMX3 R4, R12, R4, R23, !PT ;  /* 0x000000040c04720f */ /* 0x000fc80007800117 */
[----:B------:R-:W-:Y:S01]  /*0650*/  VIMNMX3 R9, R10, R4, R15, !PT ;  /* 0x000000040a09720f */ /* 0x000fe2000780010f */
[----:B------:R-:W-:Y:S06]  /*0660*/  @!P1 BRA `(.L_x_251) ;  /* 0xfffffffc00409947 */ /* 0x000fec000383ffff */
.L_x_250:
[----:B------:R-:W-:Y:S05]  /*0670*/  BSYNC.RECONVERGENT B3 ;  /* 0x0000000000037941 */ /* 0x000fea0003800200 */
.L_x_249:
[----:B------:R-:W-:Y:S01]  /*0680*/  IADD3 R4, PT, PT, -R6, RZ, RZ ;  /* 0x000000ff06047210 */ /* 0x000fe20007ffe1ff */
[----:B------:R-:W-:Y:S03]  /*0690*/  BSSY.RECONVERGENT B3, `(.L_x_252) ;  /* 0x000001c000037945 */ /* 0x000fe60003800200 */
[----:B------:R-:W-:-:S13]  /*06a0*/  ISETP.GT.AND P1, PT, R4, 0x4, PT ;  /* 0x000000040400780c */ /* 0x000fda0003f24270 */
[----:B------:R-:W-:Y:S05]  /*06b0*/  @!P1 BRA `(.L_x_253) ;  /* 0x0000000000649947 */ /* 0x000fea0003800000 */
[----:B------:R-:W0:Y:S02]  /*06c0*/  LDC.64 R16, c[0x0][0x380] ;  /* 0x0000e000ff107b82 */ /* 0x000e240000000a00 */
[----:B0-----:R-:W-:-:S04]  /*06d0*/  IMAD.WIDE R24, R7, 0x4, R16 ;  /* 0x0000000407187825 */ /* 0x001fc800078e0210 */
[C---:B------:R-:W-:Y:S02]  /*06e0*/  IMAD R7, R2.reuse, 0x4, R7 ;  /* 0x0000000402077824 */ /* 0x040fe400078e0207 */
[----:B------:R-:W-:Y:S02]  /*06f0*/  IMAD.WIDE R14, R2, 0x4, R24 ;  /* 0x00000004020e7825 */ /* 0x000fe400078e0218 */
[----:B------:R-:W2:Y:S02]  /*0700*/  LDG.E.CONSTANT R24, desc[UR6][R24.64] ;  /* 0x0000000618187981 */ /* 0x000ea4000c1e9900 */
[----:B------:R-:W-:-:S04]  /*0710*/  IMAD.WIDE R16, R7, 0x4, R16 ;  /* 0x0000000407107825 */ /* 0x000fc800078e0210 */
[C---:B------:R-:W-:Y:S02]  /*0720*/  IMAD.WIDE R12, R2.reuse, 0x4, R14 ;  /* 0x00000004020c7825 */ /* 0x040fe400078e020e */
[----:B------:R-:W2:Y:S02]  /*0730*/  LDG.E.CONSTANT R14, desc[UR6][R14.64] ;  /* 0x000000060e0e7981 */ /* 0x000ea4000c1e9900 */
[C---:B------:R-:W-:Y:S02]  /*0740*/  IMAD.WIDE R10, R2.reuse, 0x4, R16 ;  /* 0x00000004020a7825 */ /* 0x040fe400078e0210 */
[----:B------:R-:W3:Y:S02]  /*0750*/  LDG.E.CONSTANT R17, desc[UR6][R16.64] ;  /* 0x0000000610117981 */ /* 0x000ee4000c1e9900 */
[C---:B------:R-:W-:Y:S02]  /*0760*/  IMAD.WIDE R18, R2.reuse, 0x4, R12 ;  /* 0x0000000402127825 */ /* 0x040fe400078e020c */
[----:B------:R-:W4:Y:S02]  /*0770*/  LDG.E.CONSTANT R13, desc[UR6][R12.64] ;  /* 0x000000060c0d7981 */ /* 0x000f24000c1e9900 */
[----:B------:R-:W-:-:S02]  /*0780*/  IMAD.WIDE R20, R2, 0x4, R10 ;  /* 0x0000000402147825 */ /* 0x000fc400078e020a */
[----:B------:R-:W4:Y:S02]  /*0790*/  LDG.E.CONSTANT R18, desc[UR6][R18.64] ;  /* 0x0000000612127981 */ /* 0x000f24000c1e9900 */
[C---:B------:R-:W-:Y:S02]  /*07a0*/  IMAD.WIDE R22, R2.reuse, 0x4, R20 ;  /* 0x0000000402167825 */ /* 0x040fe400078e0214 */
[----:B------:R-:W3:Y:S04]  /*07b0*/  LDG.E.CONSTANT R10, desc[UR6][R10.64] ;  /* 0x000000060a0a7981 */ /* 0x000ee8000c1e9900 */
[----:B------:R-:W5:Y:S04]  /*07c0*/  LDG.E.CONSTANT R21, desc[UR6][R20.64] ;  /* 0x0000000614157981 */ /* 0x000f68000c1e9900 */
[----:B------:R-:W5:Y:S01]  /*07d0*/  LDG.E.CONSTANT R22, desc[UR6][R22.64] ;  /* 0x0000000616167981 */ /* 0x000f62000c1e9900 */
[----:B------:R-:W-:Y:S01]  /*07e0*/  PLOP3.LUT P0, PT, PT, PT, PT, 0x8, 0x80 ;  /* 0x000000000080781c */ /* 0x000fe20003f0e170 */
[----:B------:R-:W-:Y:S01]  /*07f0*/  IMAD R7, R2, 0x4, R7 ;  /* 0x0000000402077824 */ /* 0x000fe200078e0207 */
[----:B------:R-:W-:-:S02]  /*0800*/  IADD3 R6, PT, PT, R6, 0x8, RZ ;  /* 0x0000000806067810 */ /* 0x000fc40007ffe0ff */
[----:B--2---:R-:W-:-:S04]  /*0810*/  VIMNMX3 R24, R24, R9, R14, !PT ;  /* 0x000000091818720f */ /* 0x004fc8000780010e */
[----:B----4-:R-:W-:-:S04]  /*0820*/  VIMNMX3 R24, R13, R24, R18, !PT ;  /* 0x000000180d18720f */ /* 0x010fc80007800112 */
[----:B---3--:R-:W-:-:S04]  /*0830*/  VIMNMX3 R24, R17, R24, R10, !PT ;  /* 0x000000181118720f */ /* 0x008fc8000780010a */
[----:B-----5:R-:W-:-:S07]  /*0840*/  VIMNMX3 R9, R21, R24, R22, !PT ;  /* 0x000000181509720f */ /* 0x020fce0007800116 */
.L_x_253:
[----:B------:R-:W-:Y:S05]  /*0850*/  BSYNC.RECONVERGENT B3 ;  /* 0x0000000000037941 */ /* 0x000fea0003800200 */
.L_x_252:
[----:B------:R-:W-:-:S13]  /*0860*/  ISETP.NE.OR P0, PT, R6, RZ, P0 ;  /* 0x000000ff0600720c */ /* 0x000fda0000705670 */
[----:B------:R-:W-:Y:S05]  /*0870*/  @!P0 BREAK.RELIABLE B0 ;  /* 0x0000000000008942 */ /* 0x000fea0003800100 */
[----:B------:R-:W-:Y:S05]  /*0880*/  @!P0 BRA `(.L_x_246) ;  /* 0x0000000000408947 */ /* 0x000fea0003800000 */
.L_x_248:
[----:B------:R-:W-:Y:S05]  /*0890*/  BSYNC.RELIABLE B0 ;  /* 0x0000000000007941 */ /* 0x000fea0003800100 */
.L_x_247:
[----:B------:R-:W0:Y:S02]  /*08a0*/  LDC.64 R10, c[0x0][0x380] ;  /* 0x0000e000ff0a7b82 */ /* 0x000e240000000a00 */
[----:B0-----:R-:W-:-:S04]  /*08b0*/  IMAD.WIDE R10, R7, 0x4, R10 ;  /* 0x00000004070a7825 */ /* 0x001fc800078e020a */
[C---:B------:R-:W-:Y:S02]  /*08c0*/  IMAD.WIDE R12, R2.reuse, 0x4, R10 ;  /* 0x00000004020c7825 */ /* 0x040fe400078e020a */
[----:B------:R-:W2:Y:S02]  /*08d0*/  LDG.E.CONSTANT R10, desc[UR6][R10.64] ;  /* 0x000000060a0a7981 */ /* 0x000ea4000c1e9900 */
[C---:B------:R-:W-:Y:S02]  /*08e0*/  IMAD.WIDE R14, R2.reuse, 0x4, R12 ;  /* 0x00000004020e7825 */ /* 0x040fe400078e020c */
[----:B------:R-:W2:Y:S02]  /*08f0*/  LDG.E.CONSTANT R12, desc[UR6][R12.64] ;  /* 0x000000060c0c7981 */ /* 0x000ea4000c1e9900 */
[----:B------:R-:W-:Y:S02]  /*0900*/  IMAD.WIDE R16, R2, 0x4, R14 ;  /* 0x0000000402107825 */ /* 0x000fe400078e020e */
[----:B------:R-:W3:Y:S04]  /*0910*/  LDG.E.CONSTANT R14, desc[UR6][R14.64] ;  /* 0x000000060e0e7981 */ /* 0x000ee8000c1e9900 */
[----:B------:R-:W3:Y:S01]  /*0920*/  LDG.E.CONSTANT R16, desc[UR6][R16.64] ;  /* 0x0000000610107981 */ /* 0x000ee2000c1e9900 */
[----:B------:R-:W-:-:S04]  /*0930*/  IADD3 R6, PT, PT, R6, 0x4, RZ ;  /* 0x0000000406067810 */ /* 0x000fc80007ffe0ff */
[----:B------:R-:W-:Y:S01]  /*0940*/  ISETP.NE.AND P0, PT, R6, RZ, PT ;  /* 0x000000ff0600720c */ /* 0x000fe20003f05270 */
[----:B------:R-:W-:Y:S01]  /*0950*/  IMAD R7, R2, 0x4, R7 ;  /* 0x0000000402077824 */ /* 0x000fe200078e0207 */
[----:B--2---:R-:W-:-:S04]  /*0960*/  VIMNMX3 R9, R10, R9, R12, !PT ;  /* 0x000000090a09720f */ /* 0x004fc8000780010c */
[----:B---3--:R-:W-:-:S07]  /*0970*/  VIMNMX3 R9, R14, R9, R16, !PT ;  /* 0x000000090e09720f */ /* 0x008fce0007800110 */
[----:B------:R-:W-:Y:S05]  /*0980*/  @P0 BRA `(.L_x_247) ;  /* 0xfffffffc00c40947 */ /* 0x000fea000383ffff */
.L_x_246:
[----:B------:R-:W-:Y:S05]  /*0990*/  BSYNC.RECONVERGENT B1 ;  /* 0x0000000000017941 */ /* 0x000fea0003800200 */
.L_x_245:
[----:B------:R-:W-:-:S13]  /*09a0*/  ISETP.NE.AND P0, PT, R5, RZ, PT ;  /* 0x000000ff0500720c */ /* 0x000fda0003f05270 */
[----:B------:R-:W-:Y:S05]  /*09b0*/  @!P0 BRA `(.L_x_244) ;  /* 0x0000000000248947 */ /* 0x000fea0003800000 */
[----:B------:R-:W0:Y:S01]  /*09c0*/  LDC.64 R10, c[0x0][0x380] ;  /* 0x0000e000ff0a7b82 */ /* 0x000e220000000a00 */
[----:B------:R-:W-:-:S07]  /*09d0*/  IADD3 R6, PT, PT, -R5, RZ, RZ ;  /* 0x000000ff05067210 */ /* 0x000fce0007ffe1ff */
.L_x_254:
[----:B0-----:R-:W-:-:S06]  /*09e0*/  IMAD.WIDE R4, R7, 0x4, R10 ;  /* 0x0000000407047825 */ /* 0x001fcc00078e020a */
[----:B------:R-:W2:Y:S01]  /*09f0*/  LDG.E.CONSTANT R4, desc[UR6][R4.64] ;  /* 0x0000000604047981 */ /* 0x000ea2000c1e9900 */
[----:B------:R-:W-:Y:S01]  /*0a00*/  VIADD R6, R6, 0x1 ;  /* 0x0000000106067836 */ /* 0x000fe20000000000 */
[----:B------:R-:W-:-:S04]  /*0a10*/  IADD3 R7, PT, PT, R2, R7, RZ ;  /* 0x0000000702077210 */ /* 0x000fc80007ffe0ff */
[----:B------:R-:W-:Y:S02]  /*0a20*/  ISETP.NE.AND P0, PT, R6, RZ, PT ;  /* 0x000000ff0600720c */ /* 0x000fe40003f05270 */
[----:B--2---:R-:W-:-:S11]  /*0a30*/  VIMNMX R9, PT, PT, R4, R9, !PT ;  /* 0x0000000904097248 */ /* 0x004fd60007fe0100 */
[----:B------:R-:W-:Y:S05]  /*0a40*/  @P0 BRA `(.L_x_254) ;  /* 0xfffffffc00e40947 */ /* 0x000fea000383ffff */
.L_x_244:
[----:B------:R-:W-:Y:S05]  /*0a50*/  BSYNC.RECONVERGENT B2 ;  /* 0x0000000000027941 */ /* 0x000fea0003800200 */
.L_x_243:
[----:B------:R-:W-:Y:S05]  /*0a60*/  WARPSYNC.ALL ;  /* 0x0000000000007948 */ /* 0x000fea0003800000 */
[----:B------:R-:W0:Y:S01]  /*0a70*/  S2UR UR5, SR_CgaCtaId ;  /* 0x00000000000579c3 */ /* 0x000e220000008800 */
[----:B------:R-:W-:Y:S01]  /*0a80*/  UMOV UR4, 0x400 ;  /* 0x0000040000047882 */ /* 0x000fe20000000000 */
[----:B------:R-:W-:Y:S02]  /*0a90*/  ISETP.GE.U32.AND P1, PT, R3, 0x2, PT ;  /* 0x000000020300780c */ /* 0x000fe40003f26070 */
[----:B------:R-:W-:Y:S01]  /*0aa0*/  ISETP.NE.AND P0, PT, R0, RZ, PT ;  /* 0x000000ff0000720c */ /* 0x000fe20003f05270 */
[----:B0-----:R-:W-:-:S06]  /*0ab0*/  ULEA UR4, UR5, UR4, 0x18 ;  /* 0x0000000405047291 */ /* 0x001fcc000f8ec0ff */
[----:B------:R-:W-:-:S05]  /*0ac0*/  LEA R2, R0, UR4, 0x2 ;  /* 0x0000000400027c11 */ /* 0x000fca000f8e10ff */
[----:B------:R0:W-:Y:S01]  /*0ad0*/  STS [R2], R9 ;  /* 0x0000000902007388 */ /* 0x0001e20000000800 */
[----:B------:R-:W-:Y:S06]  /*0ae0*/  BAR.SYNC.DEFER_BLOCKING 0x0 ;  /* 0x0000000000007b1d */ /* 0x000fec0000010000 */
[----:B------:R-:W-:Y:S05]  /*0af0*/  @!P1 BRA `(.L_x_255) ;  /* 0x00000000002c9947 */ /* 0x000fea0003800000 */
.L_x_256:
[----:B0-----:R-:W-:-:S04]  /*0b00*/  SHF.R.U32.HI R9, RZ, 0x1, R3 ;  /* 0x00000001ff097819 */ /* 0x001fc80000011603 */
[----:B------:R-:W-:-:S13]  /*0b10*/  ISETP.GE.U32.AND P1, PT, R0, R9, PT ;  /* 0x000000090000720c */ /* 0x000fda0003f26070 */
[----:B------:R-:W-:Y:S01]  /*0b20*/  @!P1 IMAD R5, R9, 0x4, R2 ;  /* 0x0000000409059824 */ /* 0x000fe200078e0202 */
[----:B------:R-:W-:Y:S05]  /*0b30*/  @!P1 LDS R4, [R2] ;  /* 0x0000000002049984 */ /* 0x000fea0000000800 */
[----:B------:R-:W0:Y:S02]  /*0b40*/  @!P1 LDS R5, [R5] ;  /* 0x0000000005059984 */ /* 0x000e240000000800 */
[----:B0-----:R-:W-:-:S05]  /*0b50*/  @!P1 VIMNMX R7, PT, PT, R4, R5, !PT ;  /* 0x0000000504079248 */ /* 0x001fca0007fe0100 */
[----:B------:R1:W-:Y:S01]  /*0b60*/  @!P1 STS [R2], R7 ;  /* 0x0000000702009388 */ /* 0x0003e20000000800 */
[----:B------:R-:W-:Y:S01]  /*0b70*/  BAR.SYNC.DEFER_BLOCKING 0x0 ;  /* 0x0000000000007b1d */ /* 0x000fe20000010000 */
[----:B------:R-:W-:Y:S02]  /*0b80*/  ISETP.GT.U32.AND P1, PT, R3, 0x3, PT ;  /* 0x000000030300780c */ /* 0x000fe40003f24070 */
[----:B------:R-:W-:-:S11]  /*0b90*/  MOV R3, R9 ;  /* 0x0000000900037202 */ /* 0x000fd60000000f00 */
[----:B-1----:R-:W-:Y:S05]  /*0ba0*/  @P1 BRA `(.L_x_256) ;  /* 0xfffffffc00d41947 */ /* 0x002fea000383ffff */
.L_x_255:
[----:B------:R-:W-:Y:S05]  /*0bb0*/  @P0 EXIT ;  /* 0x000000000000094d */ /* 0x000fea0003800000 */
[----:B------:R-:W1:Y:S01]  /*0bc0*/  S2UR UR5, SR_CgaCtaId ;  /* 0x00000000000579c3 */ /* 0x000e620000008800 */
[----:B------:R-:W-:-:S07]  /*0bd0*/  UMOV UR4, 0x400 ;  /* 0x0000040000047882 */ /* 0x000fce0000000000 */
[----:B0-----:R-:W0:Y:S01]  /*0be0*/  LDC.64 R2, c[0x0][0x390] ;  /* 0x0000e400ff027b82 */ /* 0x001e220000000a00 */
[----:B-1----:R-:W-:-:S09]  /*0bf0*/  ULEA UR4, UR5, UR4, 0x18 ;  /* 0x0000000405047291 */ /* 0x002fd2000f8ec0ff */
[----:B------:R-:W0:Y:S04]  /*0c00*/  LDS R5, [UR4] ;  /* 0x00000004ff057984 */ /* 0x000e280008000800 */
[----:B0-----:R-:W-:Y:S01]  /*0c10*/  REDG.E.MAX.S32.STRONG.GPU desc[UR6][R2.64], R5 ;  /* 0x000000050200798e */ /* 0x001fe2000d12e306 */
[----:B------:R-:W-:Y:S05]  /*0c20*/  EXIT ;  /* 0x000000000000794d */ /* 0x000fea0003800000 */
.L_x_257:
        /* <DEDUP_REMOVED lines=13> */
.L_x_468:


//--------------------- .text._Z21updateNeighborsKernelPKiS0_PKdS0_S0_iPiS3_iiS3_d --------------------------
	.section	.text._Z21updateNeighborsKernelPKiS0_PKdS0_S0_iPiS3_iiS3_d,"ax",@progbits
	.align	128
        .global         _Z21updateNeighborsKernelPKiS0_PKdS0_S0_iPiS3_iiS3_d
        .type           _Z21updateNeighborsKernelPKiS0_PKdS0_S0_iPiS3_iiS3_d,@function
        .size           _Z21updateNeighborsKernelPKiS0_PKdS0_S0_iPiS3_iiS3_d,(.L_x_460 - _Z21updateNeighborsKernelPKiS0_PKdS0_S0_iPiS3_iiS3_d)
        .other          _Z21updateNeighborsKernelPKiS0_PKdS0_S0_iPiS3_iiS3_d,@"STO_CUDA_ENTRY STV_DEFAULT"
_Z21updateNeighborsKernelPKiS0_PKdS0_S0_iPiS3_iiS3_d:
.text._Z21updateNeighborsKernelPKiS0_PKdS0_S0_iPiS3_iiS3_d:
[----:B------:R-:W-:Y:S01]  /*0000*/  LDC R1, c[0x0][0x37c] ;  /* 0x0000df00ff017b82 */ /* 0x000fe20000000800 */
[----:B------:R-:W0:Y:S07]  /*0010*/  S2R R3, SR_TID.X ;  /* 0x0000000000037919 */ /* 0x000e2e0000002100 */
[----:B------:R-:W0:Y:S01]  /*0020*/  S2UR UR4, SR_CTAID.X ;  /* 0x00000000000479c3 */ /* 0x000e220000002500 */
[----:B------:R-:W1:Y:S07]  /*0030*/  LDCU UR5, c[0x0][0x3a8] ;  /* 0x00007500ff0577ac */ /* 0x000e6e0008000800 */
[----:B------:R-:W0:Y:S02]  /*0040*/  LDC R8, c[0x0][0x360] ;  /* 0x0000d800ff087b82 */ /* 0x000e240000000800 */
[----:B0-----:R-:W-:-:S05]  /*0050*/  IMAD R8, R8, UR4, R3 ;  /* 0x0000000408087c24 */ /* 0x001fca000f8e0203 */
[----:B-1----:R-:W-:-:S13]  /*0060*/  ISETP.GE.AND P0, PT, R8, UR5, PT ;  /* 0x0000000508007c0c */ /* 0x002fda000bf06270 */
[----:B------:R-:W-:Y:S05]  /*0070*/  @P0 EXIT ;  /* 0x000000000000094d */ /* 0x000fea0003800000 */
[----:B------:R-:W0:Y:S01]  /*0080*/  LDC.64 R2, c[0x0][0x380] ;  /* 0x0000e000ff027b82 */ /* 0x000e220000000a00 */
[----:B------:R-:W1:Y:S07]  /*0090*/  LDCU.64 UR6, c[0x0][0x358] ;  /* 0x00006b00ff0677ac */ /* 0x000e6e0008000a00 */
[----:B------:R-:W2:Y:S01]  /*00a0*/  LDC.64 R4, c[0x0][0x388] ;  /* 0x0000e200ff047b82 */ /* 0x000ea20000000a00 */
[----:B0-----:R-:W-:-:S06]  /*00b0*/  IMAD.WIDE R2, R8, 0x4, R2 ;  /* 0x0000000408027825 */ /* 0x001fcc00078e0202 */
[----:B-1----:R-:W2:Y:S02]  /*00c0*/  LDG.E.CONSTANT R3, desc[UR6][R2.64] ;  /* 0x0000000602037981 */ /* 0x002ea4000c1e9900 */
[----:B--2---:R-:W-:-:S05]  /*00d0*/  IMAD.WIDE R4, R3, 0x4, R4 ;  /* 0x0000000403047825 */ /* 0x004fca00078e0204 */
[----:B------:R-:W2:Y:S02]  /*00e0*/  LDG.E.CONSTANT R0, desc[UR6][R4.64+0x4] ;  /* 0x0000040604007981 */ /* 0x000ea4000c1e9900 */
[----:B--2---:R-:W-:-:S05]  /*00f0*/  VIADD R7, R0, 0xffffffff ;  /* 0xffffffff00077836 */ /* 0x004fca0000000000 */
[C---:B------:R-:W-:Y:S02]  /*0100*/  ISETP.NE.AND P0, PT, R8.reuse, R7, PT ;  /* 0x000000070800720c */ /* 0x040fe40003f05270 */
[----:B------:R-:W0:Y:S11]  /*0110*/  LDC.64 R6, c[0x0][0x390] ;  /* 0x0000e400ff067b82 */ /* 0x000e360000000a00 */
[----:B------:R-:W2:Y:S01]  /*0120*/  @!P0 LDG.E.CONSTANT R9, desc[UR6][R4.64] ;  /* 0x0000000604098981 */ /* 0x000ea2000c1e9900 */
[----:B------:R-:W-:-:S04]  /*0130*/  IMAD.SHL.U32 R11, R8, 0x2, RZ ;  /* 0x00000002080b7824 */ /* 0x000fc800078e00ff */
[----:B0-----:R-:W-:-:S05]  /*0140*/  IMAD.WIDE R2, R11, 0x8, R6 ;  /* 0x000000080b027825 */ /* 0x001fca00078e0206 */
[----:B------:R-:W3:Y:S04]  /*0150*/  LDG.E.64.CONSTANT R28, desc[UR6][R2.64] ;  /* 0x00000006021c7981 */ /* 0x000ee8000c1e9b00 */
[----:B------:R-:W4:Y:S01]  /*0160*/  LDG.E.64.CONSTANT R26, desc[UR6][R2.64+0x8] ;  /* 0x00000806021a7981 */ /* 0x000f22000c1e9b00 */
[----:B------:R-:W-:-:S04]  /*0170*/  @P0 VIADD R9, R8, 0x1 ;  /* 0x0000000108090836 */ /* 0x000fc80000000000 */
[----:B--2---:R-:W-:-:S04]  /*0180*/  IMAD.SHL.U32 R13, R9, 0x2, RZ ;  /* 0x00000002090d7824 */ /* 0x004fc800078e00ff */
[----:B------:R-:W-:-:S05]  /*0190*/  IMAD.WIDE R6, R13, 0x8, R6 ;  /* 0x000000080d067825 */ /* 0x000fca00078e0206 */
[----:B------:R-:W3:Y:S04]  /*01a0*/  LDG.E.64.CONSTANT R10, desc[UR6][R6.64] ;  /* 0x00000006060a7981 */ /* 0x000ee8000c1e9b00 */
[----:B------:R-:W4:Y:S01]  /*01b0*/  LDG.E.64.CONSTANT R12, desc[UR6][R6.64+0x8] ;  /* 0x00000806060c7981 */ /* 0x000f22000c1e9b00 */
[----:B------:R-:W-:Y:S01]  /*01c0*/  BSSY.RECONVERGENT B0, `(.L_x_258) ;  /* 0x000001c000007945 */ /* 0x000fe20003800200 */
[----:B---3--:R-:W-:-:S08]  /*01d0*/  DADD R10, -R28, R10 ;  /* 0x000000001c0a7229 */ /* 0x008fd0000000010a */
[----:B------:R-:W-:Y:S02]  /*01e0*/  DADD R22, R10, 1.5 ;  /* 0x3ff800000a167429 */ /* 0x000fe40000000000 */
[----:B----4-:R-:W-:-:S06]  /*01f0*/  DADD R12, -R26, R12 ;  /* 0x000000001a0c7229 */ /* 0x010fcc000000010c */
[----:B------:R-:W-:Y:S02]  /*0200*/  DSETP.GT.AND P0, PT, R22, 1, PT ;  /* 0x3ff000001600742a */ /* 0x000fe40003f04000 */
[----:B------:R-:W-:-:S12]  /*0210*/  DADD R12, R12, 1.5 ;  /* 0x3ff800000c0c7429 */ /* 0x000fd80000000000 */
[----:B------:R-:W-:Y:S05]  /*0220*/  @!P0 BRA `(.L_x_259) ;  /* 0x0000000000548947 */ /* 0x000fea0003800000 */
[----:B------:R-:W-:Y:S01]  /*0230*/  DADD R2, R22, -3 ;  /* 0xc008000016027429 */ /* 0x000fe20000000000 */
[----:B------:R-:W-:Y:S01]  /*0240*/  BSSY.RECONVERGENT B1, `(.L_x_260) ;  /* 0x000000d000017945 */ /* 0x000fe20003800200 */
[----:B------:R-:W-:-:S06]  /*0250*/  PLOP3.LUT P0, PT, PT, PT, PT, 0x80, 0x8 ;  /* 0x000000000008781c */ /* 0x000fcc0003f0f070 */
[----:B------:R-:W-:-:S14]  /*0260*/  DSETP.GT.AND P1, PT, R2, 1, PT ;  /* 0x3ff000000200742a */ /* 0x000fdc0003f24000 */
[----:B------:R-:W-:Y:S05]  /*0270*/  @!P1 BRA `(.L_x_261) ;  /* 0x0000000000249947 */ /* 0x000fea0003800000 */
[----:B------:R-:W-:Y:S01]  /*0280*/  BSSY.RECONVERGENT B2, `(.L_x_262) ;  /* 0x0000007000027945 */ /* 0x000fe20003800200 */
.L_x_263:
[----:B------:R-:W-:-:S08]  /*0290*/  DADD R22, R22, -1 ;  /* 0xbff0000016167429 */ /* 0x000fd00000000000 */
[----:B------:R-:W-:-:S08]  /*02a0*/  DADD R22, R22, -1 ;  /* 0xbff0000016167429 */ /* 0x000fd00000000000 */
[----:B------:R-:W-:-:S08]  /*02b0*/  DADD R22, R22, -1 ;  /* 0xbff0000016167429 */ /* 0x000fd00000000000 */
[----:B------:R-:W-:-:S08]  /*02c0*/  DADD R22, R22, -1 ;  /* 0xbff0000016167429 */ /* 0x000fd00000000000 */
[----:B------:R-:W-:-:S14]  /*02d0*/  DSETP.GT.AND P0, PT, R22, 4, PT ;  /* 0x401000001600742a */ /* 0x000fdc0003f04000 */
[----:B------:R-:W-:Y:S05]  /*02e0*/  @P0 BRA `(.L_x_263) ;  /* 0xfffffffc00e80947 */ /* 0x000fea000383ffff */
[----:B------:R-:W-:Y:S05]  /*02f0*/  BSYNC.RECONVERGENT B2 ;  /* 0x0000000000027941 */ /* 0x000fea0003800200 */
.L_x_262:
[----:B------:R-:W-:-:S13]  /*0300*/  PLOP3.LUT P0, PT, PT, PT, PT, 0x8, 0x80 ;  /* 0x000000000080781c */ /* 0x000fda0003f0e170 */
.L_x_261:
[----:B------:R-:W-:Y:S05]  /*0310*/  BSYNC.RECONVERGENT B1 ;  /* 0x0000000000017941 */ /* 0x000fea0003800200 */
.L_x_260:
[----:B------:R-:W-:-:S08]  /*0320*/  DADD R2, R22, -1 ;  /* 0xbff0000016027429 */ /* 0x000fd00000000000 */
[----:B------:R-:W-:-:S14]  /*0330*/  DSETP.GT.AND P1, PT, R2, 1, PT ;  /* 0x3ff000000200742a */ /* 0x000fdc0003f24000 */
[----:B------:R-:W-:Y:S01]  /*0340*/  @P1 PLOP3.LUT P0, PT, PT, PT, PT, 0x8, 0x80 ;  /* 0x000000000080181c */ /* 0x000fe20003f0e170 */
[----:B------:R-:W-:-:S12]  /*0350*/  @P1 DADD R22, R2, -1 ;  /* 0xbff0000002161429 */ /* 0x000fd80000000000 */
[----:B------:R-:W-:-:S14]  /*0360*/  DSETP.GT.OR P0, PT, R22, 1, P0 ;  /* 0x3ff000001600742a */ /* 0x000fdc0000704400 */
[----:B------:R-:W-:-:S11]  /*0370*/  @P0 DADD R22, R22, -1 ;  /* 0xbff0000016160429 */ /* 0x000fd60000000000 */
.L_x_259:
[----:B------:R-:W-:Y:S05]  /*0380*/  BSYNC.RECONVERGENT B0 ;  /* 0x0000000000007941 */ /* 0x000fea0003800200 */
.L_x_258:
[----:B------:R-:W-:Y:S01]  /*0390*/  DSETP.GT.AND P0, PT, R12, 1, PT ;  /* 0x3ff000000c00742a */ /* 0x000fe20003f04000 */
[----:B------:R-:W-:-:S13]  /*03a0*/  BSSY.RECONVERGENT B0, `(.L_x_264) ;  /* 0x0000017000007945 */ /* 0x000fda0003800200 */
[----:B------:R-:W-:Y:S05]  /*03b0*/  @!P0 BRA `(.L_x_265) ;  /* 0x0000000000548947 */ /* 0x000fea0003800000 */
[----:B------:R-:W-:Y:S01]  /*03c0*/  DADD R2, R12, -3 ;  /* 0xc00800000c027429 */ /* 0x000fe20000000000 */
[----:B------:R-:W-:Y:S01]  /*03d0*/  BSSY.RECONVERGENT B1, `(.L_x_266) ;  /* 0x000000d000017945 */ /* 0x000fe20003800200 */
[----:B------:R-:W-:-:S06]  /*03e0*/  PLOP3.LUT P0, PT, PT, PT, PT, 0x80, 0x8 ;  /* 0x000000000008781c */ /* 0x000fcc0003f0f070 */
[----:B------:R-:W-:-:S14]  /*03f0*/  DSETP.GT.AND P1, PT, R2, 1, PT ;  /* 0x3ff000000200742a */ /* 0x000fdc0003f24000 */
[----:B------:R-:W-:Y:S05]  /*0400*/  @!P1 BRA `(.L_x_267) ;  /* 0x0000000000249947 */ /* 0x000fea0003800000 */
[----:B------:R-:W-:Y:S01]  /*0410*/  BSSY.RECONVERGENT B2, `(.L_x_268) ;  /* 0x0000007000027945 */ /* 0x000fe20003800200 */
.L_x_269:
[----:B------:R-:W-:-:S08]  /*0420*/  DADD R12, R12, -1 ;  /* 0xbff000000c0c7429 */ /* 0x000fd00000000000 */
[----:B------:R-:W-:-:S08]  /*0430*/  DADD R12, R12, -1 ;  /* 0xbff000000c0c7429 */ /* 0x000fd00000000000 */
[----:B------:R-:W-:-:S08]  /*0440*/  DADD R12, R12, -1 ;  /* 0xbff000000c0c7429 */ /* 0x000fd00000000000 */
[----:B------:R-:W-:-:S08]  /*0450*/  DADD R12, R12, -1 ;  /* 0xbff000000c0c7429 */ /* 0x000fd00000000000 */
[----:B------:R-:W-:-:S14]  /*0460*/  DSETP.GT.AND P0, PT, R12, 4, PT ;  /* 0x401000000c00742a */ /* 0x000fdc0003f04000 */
[----:B------:R-:W-:Y:S05]  /*0470*/  @P0 BRA `(.L_x_269) ;  /* 0xfffffffc00e80947 */ /* 0x000fea000383ffff */
[----:B------:R-:W-:Y:S05]  /*0480*/  BSYNC.RECONVERGENT B2 ;  /* 0x0000000000027941 */ /* 0x000fea0003800200 */
.L_x_268:
[----:B------:R-:W-:-:S13]  /*0490*/  PLOP3.LUT P0, PT, PT, PT, PT, 0x8, 0x80 ;  /* 0x000000000080781c */ /* 0x000fda0003f0e170 */
.L_x_267:
[----:B------:R-:W-:Y:S05]  /*04a0*/  BSYNC.RECONVERGENT B1 ;  /* 0x0000000000017941 */ /* 0x000fea0003800200 */
.L_x_266:
[----:B------:R-:W-:-:S08]  /*04b0*/  DADD R2, R12, -1 ;  /* 0xbff000000c027429 */ /* 0x000fd00000000000 */
[----:B------:R-:W-:-:S14]  /*04c0*/  DSETP.GT.AND P1, PT, R2, 1, PT ;  /* 0x3ff000000200742a */ /* 0x000fdc0003f24000 */
[----:B------:R-:W-:Y:S01]  /*04d0*/  @P1 PLOP3.LUT P0, PT, PT, PT, PT, 0x8, 0x80 ;  /* 0x000000000080181c */ /* 0x000fe20003f0e170 */
[----:B------:R-:W-:-:S12]  /*04e0*/  @P1 DADD R12, R2, -1 ;  /* 0xbff00000020c1429 */ /* 0x000fd80000000000 */
[----:B------:R-:W-:-:S14]  /*04f0*/  DSETP.GT.OR P0, PT, R12, 1, P0 ;  /* 0x3ff000000c00742a */ /* 0x000fdc0000704400 */
[----:B------:R-:W-:-:S11]  /*0500*/  @P0 DADD R12, R12, -1 ;  /* 0xbff000000c0c0429 */ /* 0x000fd60000000000 */
.L_x_265:
[----:B------:R-:W-:Y:S05]  /*0510*/  BSYNC.RECONVERGENT B0 ;  /* 0x0000000000007941 */ /* 0x000fea0003800200 */
.L_x_264:
[----:B------:R-:W0:Y:S08]  /*0520*/  LDC.64 R2, c[0x0][0x398] ;  /* 0x0000e600ff027b82 */ /* 0x000e300000000a00 */
[----:B------:R-:W1:Y:S01]  /*0530*/  LDC R11, c[0x0][0x3c4] ;  /* 0x0000f100ff0b7b82 */ /* 0x000e620000000800 */
[----:B0-----:R-:W-:-:S05]  /*0540*/  IMAD.WIDE R2, R8, 0x4, R2 ;  /* 0x0000000408027825 */ /* 0x001fca00078e0202 */
[----:B------:R0:W2:Y:S01]  /*0550*/  LDG.E.CONSTANT R0, desc[UR6][R2.64] ;  /* 0x0000000602007981 */ /* 0x0000a2000c1e9900 */
[----:B------:R-:W-:Y:S01]  /*0560*/  DADD R24, R12, -0.5 ;  /* 0xbfe000000c187429 */ /* 0x000fe20000000000 */
[----:B------:R-:W-:Y:S01]  /*0570*/  BSSY.RECONVERGENT B0, `(.L_x_270) ;  /* 0x0000033000007945 */ /* 0x000fe20003800200 */
[----:B-1----:R-:W-:Y:S01]  /*0580*/  IABS R15, R11 ;  /* 0x0000000b000f7213 */ /* 0x002fe20000000000 */
[----:B------:R-:W-:-:S03]  /*0590*/  DADD R22, R22, -0.5 ;  /* 0xbfe0000016167429 */ /* 0x000fc60000000000 */
[----:B------:R-:W1:Y:S02]  /*05a0*/  I2F.RP R6, R15 ;  /* 0x0000000f00067306 */ /* 0x000e640000209400 */
[----:B------:R-:W-:-:S08]  /*05b0*/  DMUL R16, R24, R24 ;  /* 0x0000001818107228 */ /* 0x000fd00000000000 */
[----:B------:R-:W-:Y:S01]  /*05c0*/  DFMA R16, R22, R22, R16 ;  /* 0x000000161610722b */ /* 0x000fe20000000010 */
[----:B-1----:R-:W1:Y:S08]  /*05d0*/  MUFU.RCP R6, R6 ;  /* 0x0000000600067308 */ /* 0x002e700000001000 */
[----:B0-----:R-:W-:Y:S01]  /*05e0*/  MUFU.RSQ64H R3, R17 ;  /* 0x0000001100037308 */ /* 0x001fe20000001c00 */
[----:B-1----:R-:W-:-:S02]  /*05f0*/  VIADD R4, R6, 0xffffffe ;  /* 0x0ffffffe06047836 */ /* 0x002fc40000000000 */
[----:B------:R-:W-:-:S05]  /*0600*/  IMAD.MOV.U32 R6, RZ, RZ, 0x0 ;  /* 0x00000000ff067424 */ /* 0x000fca00078e00ff */
[----:B------:R0:W1:Y:S02]  /*0610*/  F2I.FTZ.U32.TRUNC.NTZ R5, R4 ;  /* 0x0000000400057305 */ /* 0x000064000021f000 */
[----:B0-----:R-:W-:Y:S02]  /*0620*/  IMAD.MOV.U32 R4, RZ, RZ, RZ ;  /* 0x000000ffff047224 */ /* 0x001fe400078e00ff */
[----:B-1----:R-:W-:-:S04]  /*0630*/  IMAD.MOV R2, RZ, RZ, -R5 ;  /* 0x000000ffff027224 */ /* 0x002fc800078e0a05 */
[----:B------:R-:W-:Y:S01]  /*0640*/  IMAD R7, R2, R15, RZ ;  /* 0x0000000f02077224 */ /* 0x000fe200078e02ff */
[----:B------:R-:W-:-:S03]  /*0650*/  IADD3 R2, PT, PT, R17, -0x3500000, RZ ;  /* 0xfcb0000011027810 */ /* 0x000fc60007ffe0ff */
[----:B------:R-:W-:-:S04]  /*0660*/  IMAD.HI.U32 R4, R5, R7, R4 ;  /* 0x0000000705047227 */ /* 0x000fc800078e0004 */
[----:B------:R-:W-:Y:S01]  /*0670*/  IMAD.MOV.U32 R7, RZ, RZ, 0x3fd80000 ;  /* 0x3fd80000ff077424 */ /* 0x000fe200078e00ff */
[----:B--2---:R-:W-:-:S05]  /*0680*/  IABS R12, R0 ;  /* 0x00000000000c7213 */ /* 0x004fca0000000000 */
[----:B------:R-:W-:-:S04]  /*0690*/  IMAD.HI.U32 R10, R4, R12, RZ ;  /* 0x0000000c040a7227 */ /* 0x000fc800078e00ff */
[----:B------:R-:W-:-:S04]  /*06a0*/  IMAD.MOV R4, RZ, RZ, -R10 ;  /* 0x000000ffff047224 */ /* 0x000fc800078e0a0a */
[----:B------:R-:W-:Y:S01]  /*06b0*/  IMAD R12, R15, R4, R12 ;  /* 0x000000040f0c7224 */ /* 0x000fe200078e020c */
[----:B------:R-:W-:-:S04]  /*06c0*/  DMUL R4, R2, R2 ;  /* 0x0000000202047228 */ /* 0x000fc80000000000 */
[----:B------:R-:W-:-:S04]  /*06d0*/  ISETP.GT.U32.AND P1, PT, R15, R12, PT ;  /* 0x0000000c0f00720c */ /* 0x000fc80003f24070 */
[----:B------:R-:W-:-:S08]  /*06e0*/  DFMA R4, R16, -R4, 1 ;  /* 0x3ff000001004742b */ /* 0x000fd00000000804 */
[----:B------:R-:W-:Y:S01]  /*06f0*/  DFMA R6, R4, R6, 0.5 ;  /* 0x3fe000000406742b */ /* 0x000fe20000000006 */
[----:B------:R-:W-:Y:S01]  /*0700*/  @!P1 IMAD.IADD R12, R12, 0x1, -R15 ;  /* 0x000000010c0c9824 */ /* 0x000fe200078e0a0f */
[----:B------:R-:W-:Y:S01]  /*0710*/  DMUL R4, R2, R4 ;  /* 0x0000000402047228 */ /* 0x000fe20000000000 */
[----:B------:R-:W-:Y:S01]  /*0720*/  @!P1 VIADD R10, R10, 0x1 ;  /* 0x000000010a0a9836 */ /* 0x000fe20000000000 */
[----:B------:R-:W-:Y:S02]  /*0730*/  ISETP.NE.AND P1, PT, R11, RZ, PT ;  /* 0x000000ff0b00720c */ /* 0x000fe40003f25270 */
[----:B------:R-:W-:Y:S02]  /*0740*/  ISETP.GE.U32.AND P0, PT, R12, R15, PT ;  /* 0x0000000f0c00720c */ /* 0x000fe40003f06070 */
[----:B------:R-:W-:Y:S02]  /*0750*/  LOP3.LUT R12, R0, R11, RZ, 0x3c, !PT ;  /* 0x0000000b000c7212 */ /* 0x000fe400078e3cff */
[----:B------:R-:W-:-:S02]  /*0760*/  DFMA R18, R6, R4, R2 ;  /* 0x000000040612722b */ /* 0x000fc40000000002 */
[----:B------:R-:W-:-:S06]  /*0770*/  ISETP.GE.AND P2, PT, R12, RZ, PT ;  /* 0x000000ff0c00720c */ /* 0x000fcc0003f46270 */
[----:B------:R-:W-:Y:S01]  /*0780*/  DMUL R34, R16, R18 ;  /* 0x0000001210227228 */ /* 0x000fe20000000000 */
[----:B------:R-:W-:Y:S01]  /*0790*/  @P0 VIADD R10, R10, 0x1 ;  /* 0x000000010a0a0836 */ /* 0x000fe20000000000 */
[----:B------:R-:W-:Y:S01]  /*07a0*/  ISETP.GE.U32.AND P0, PT, R2, 0x7ca00000, PT ;  /* 0x7ca000000200780c */ /* 0x000fe20003f06070 */
[----:B------:R-:W-:Y:S02]  /*07b0*/  VIADD R7, R19, 0xfff00000 ;  /* 0xfff0000013077836 */ /* 0x000fe40000000000 */
[----:B------:R-:W-:Y:S02]  /*07c0*/  IMAD.MOV.U32 R6, RZ, RZ, R18 ;  /* 0x000000ffff067224 */ /* 0x000fe400078e0012 */
[----:B------:R-:W-:Y:S01]  /*07d0*/  @!P2 IADD3 R10, PT, PT, -R10, RZ, RZ ;  /* 0x000000ff0a0aa210 */ /* 0x000fe20007ffe1ff */
[----:B------:R-:W-:Y:S01]  /*07e0*/  DFMA R36, R34, -R34, R16 ;  /* 0x800000222224722b */ /* 0x000fe20000000010 */
[----:B------:R-:W-:-:S05]  /*07f0*/  @!P1 LOP3.LUT R10, RZ, R11, RZ, 0x33, !PT ;  /* 0x0000000bff0a9212 */ /* 0x000fca00078e33ff */
[----:B------:R-:W-:Y:S02]  /*0800*/  IMAD.MOV R12, RZ, RZ, -R10 ;  /* 0x000000ffff0c7224 */ /* 0x000fe400078e0a0a */
[----:B------:R-:W-:Y:S02]  /*0810*/  DFMA R4, R36, R6, R34 ;  /* 0x000000062404722b */ /* 0x000fe40000000022 */
[----:B------:R-:W-:Y:S01]  /*0820*/  IMAD R11, R11, R12, R0 ;  /* 0x0000000c0b0b7224 */ /* 0x000fe200078e0200 */
[----:B------:R-:W-:Y:S08]  /*0830*/  @!P0 BRA `(.L_x_271) ;  /* 0x0000000000188947 */ /* 0x000ff00003800000 */
[----:B------:R-:W-:Y:S01]  /*0840*/  IMAD.MOV.U32 R32, RZ, RZ, R2 ;  /* 0x000000ffff207224 */ /* 0x000fe200078e0002 */
[----:B------:R-:W-:Y:S01]  /*0850*/  MOV R0, 0x880 ;  /* 0x0000088000007802 */ /* 0x000fe20000000f00 */
[----:B------:R-:W-:-:S07]  /*0860*/  IMAD.MOV.U32 R19, RZ, RZ, R7 ;  /* 0x000000ffff137224 */ /* 0x000fce00078e0007 */
[----:B------:R-:W-:Y:S05]  /*0870*/  CALL.REL.NOINC `($__internal_1_$__cuda_sm20_dsqrt_rn_f64_mediumpath_v1) ;  /* 0x0000001c008c7944 */ /* 0x000fea0003c00000 */
[----:B------:R-:W-:Y:S01]  /*0880*/  IMAD.MOV.U32 R4, RZ, RZ, R18 ;  /* 0x000000ffff047224 */ /* 0x000fe200078e0012 */
[----:B------:R-:W-:-:S07]  /*0890*/  MOV R5, R19 ;  /* 0x0000001300057202 */ /* 0x000fce0000000f00 */
.L_x_271:
[----:B------:R-:W-:Y:S05]  /*08a0*/  BSYNC.RECONVERGENT B0 ;  /* 0x0000000000007941 */ /* 0x000fea0003800200 */
.L_x_270:
[----:B------:R-:W0:Y:S01]  /*08b0*/  MUFU.RCP64H R3, R5 ;  /* 0x0000000500037308 */ /* 0x000e220000001800 */
[----:B------:R-:W-:Y:S01]  /*08c0*/  IMAD.MOV.U32 R2, RZ, RZ, 0x1 ;  /* 0x00000001ff027424 */ /* 0x000fe200078e00ff */
[----:B------:R-:W1:Y:S01]  /*08d0*/  LDCU.64 UR4, c[0x0][0x3d0] ;  /* 0x00007a00ff0477ac */ /* 0x000e620008000a00 */
[----:B------:R-:W-:Y:S04]  /*08e0*/  BSSY.RECONVERGENT B0, `(.L_x_272) ;  /* 0x0000014000007945 */ /* 0x000fe80003800200 */
[----:B0-----:R-:W-:Y:S02]  /*08f0*/  DFMA R6, R2, -R4, 1 ;  /* 0x3ff000000206742b */ /* 0x001fe40000000804 */
[----:B-1----:R-:W-:-:S06]  /*0900*/  DADD R34, -RZ, -UR4 ;  /* 0x80000004ff227e29 */ /* 0x002fcc0008000100 */
[----:B------:R-:W-:-:S04]  /*0910*/  DFMA R6, R6, R6, R6 ;  /* 0x000000060606722b */ /* 0x000fc80000000006 */
[----:B------:R-:W-:-:S04]  /*0920*/  FSETP.GEU.AND P1, PT, |R35|, 6.5827683646048100446e-37, PT ;  /* 0x036000002300780b */ /* 0x000fc80003f2e200 */
[----:B------:R-:W-:-:S08]  /*0930*/  DFMA R6, R2, R6, R2 ;  /* 0x000000060206722b */ /* 0x000fd00000000002 */
[----:B------:R-:W-:-:S08]  /*0940*/  DFMA R2, R6, -R4, 1 ;  /* 0x3ff000000602742b */ /* 0x000fd00000000804 */
[----:B------:R-:W-:-:S08]  /*0950*/  DFMA R2, R6, R2, R6 ;  /* 0x000000020602722b */ /* 0x000fd00000000006 */
[----:B------:R-:W-:-:S08]  /*0960*/  DMUL R6, R2, -UR4 ;  /* 0x8000000402067c28 */ /* 0x000fd00008000000 */
[----:B------:R-:W-:-:S08]  /*0970*/  DFMA R12, R6, -R4, -UR4 ;  /* 0x80000004060c7e2b */ /* 0x000fd00008000804 */
[----:B------:R-:W-:-:S10]  /*0980*/  DFMA R2, R2, R12, R6 ;  /* 0x0000000c0202722b */ /* 0x000fd40000000006 */
[----:B------:R-:W-:-:S05]  /*0990*/  FFMA R0, RZ, R5, R3 ;  /* 0x00000005ff007223 */ /* 0x000fca0000000003 */
[----:B------:R-:W-:-:S13]  /*09a0*/  FSETP.GT.AND P0, PT, |R0|, 1.469367938527859385e-39, PT ;  /* 0x001000000000780b */ /* 0x000fda0003f04200 */
[----:B------:R-:W-:Y:S05]  /*09b0*/  @P0 BRA P1, `(.L_x_273) ;  /* 0x0000000000180947 */ /* 0x000fea0000800000 */
[----:B------:R-:W-:Y:S01]  /*09c0*/  IMAD.MOV.U32 R32, RZ, RZ, R4 ;  /* 0x000000ffff207224 */ /* 0x000fe200078e0004 */
[----:B------:R-:W-:Y:S01]  /*09d0*/  MOV R0, 0xa00 ;  /* 0x00000a0000007802 */ /* 0x000fe20000000f00 */
[----:B------:R-:W-:-:S07]  /*09e0*/  IMAD.MOV.U32 R33, RZ, RZ, R5 ;  /* 0x000000ffff217224 */ /* 0x000fce00078e0005 */
[----:B------:R-:W-:Y:S05]  /*09f0*/  CALL.REL.NOINC `($__internal_0_$__cuda_sm20_div_rn_f64_full) ;  /* 0x0000001400c07944 */ /* 0x000fea0003c00000 */
[----:B------:R-:W-:Y:S02]  /*0a00*/  IMAD.MOV.U32 R2, RZ, RZ, R38 ;  /* 0x000000ffff027224 */ /* 0x000fe400078e0026 */
[----:B------:R-:W-:-:S07]  /*0a10*/  IMAD.MOV.U32 R3, RZ, RZ, R39 ;  /* 0x000000ffff037224 */ /* 0x000fce00078e0027 */
.L_x_273:
[----:B------:R-:W-:Y:S05]  /*0a20*/  BSYNC.RECONVERGENT B0 ;  /* 0x0000000000007941 */ /* 0x000fea0003800200 */
.L_x_272:
[----:B------:R-:W0:Y:S01]  /*0a30*/  MUFU.RCP64H R7, R5 ;  /* 0x0000000500077308 */ /* 0x000e220000001800 */
[----:B------:R-:W-:Y:S01]  /*0a40*/  IMAD.MOV.U32 R6, RZ, RZ, 0x1 ;  /* 0x00000001ff067424 */ /* 0x000fe200078e00ff */
[----:B------:R-:W1:Y:S01]  /*0a50*/  LDCU.64 UR4, c[0x0][0x3d0] ;  /* 0x00007a00ff0477ac */ /* 0x000e620008000a00 */
[----:B------:R-:W2:Y:S01]  /*0a60*/  LDC R0, c[0x0][0x3d4] ;  /* 0x0000f500ff007b82 */ /* 0x000ea20000000800 */
[----:B------:R-:W-:Y:S03]  /*0a70*/  BSSY.RECONVERGENT B0, `(.L_x_274) ;  /* 0x0000016000007945 */ /* 0x000fe60003800200 */
[----:B0-----:R-:W-:-:S08]  /*0a80*/  DFMA R12, R6, -R4, 1 ;  /* 0x3ff00000060c742b */ /* 0x001fd00000000804 */
[----:B------:R-:W-:Y:S01]  /*0a90*/  DFMA R12, R12, R12, R12 ;  /* 0x0000000c0c0c722b */ /* 0x000fe2000000000c */
[----:B--2---:R-:W-:-:S07]  /*0aa0*/  FSETP.GEU.AND P1, PT, |R0|, 6.5827683646048100446e-37, PT ;  /* 0x036000000000780b */ /* 0x004fce0003f2e200 */
[----:B------:R-:W-:-:S08]  /*0ab0*/  DFMA R12, R6, R12, R6 ;  /* 0x0000000c060c722b */ /* 0x000fd00000000006 */
[----:B------:R-:W-:-:S08]  /*0ac0*/  DFMA R6, R12, -R4, 1 ;  /* 0x3ff000000c06742b */ /* 0x000fd00000000804 */
[----:B------:R-:W-:-:S08]  /*0ad0*/  DFMA R12, R12, R6, R12 ;  /* 0x000000060c0c722b */ /* 0x000fd0000000000c */
[----:B-1----:R-:W-:-:S08]  /*0ae0*/  DMUL R20, R12, UR4 ;  /* 0x000000040c147c28 */ /* 0x002fd00008000000 */
[----:B------:R-:W-:-:S08]  /*0af0*/  DFMA R6, R20, -R4, UR4 ;  /* 0x0000000414067e2b */ /* 0x000fd00008000804 */
[----:B------:R-:W-:-:S10]  /*0b00*/  DFMA R20, R12, R6, R20 ;  /* 0x000000060c14722b */ /* 0x000fd40000000014 */
[----:B------:R-:W-:-:S05]  /*0b10*/  FFMA R6, RZ, R5, R21 ;  /* 0x00000005ff067223 */ /* 0x000fca0000000015 */
[----:B------:R-:W-:-:S13]  /*0b20*/  FSETP.GT.AND P0, PT, |R6|, 1.469367938527859385e-39, PT ;  /* 0x001000000600780b */ /* 0x000fda0003f04200 */
[----:B------:R-:W-:Y:S05]  /*0b30*/  @P0 BRA P1, `(.L_x_275) ;  /* 0x0000000000240947 */ /* 0x000fea0000800000 */
[----:B------:R-:W0:Y:S01]  /*0b40*/  LDCU.64 UR4, c[0x0][0x3d0] ;  /* 0x00007a00ff0477ac */ /* 0x000e220008000a00 */
[----:B------:R-:W-:Y:S01]  /*0b50*/  MOV R32, R4 ;  /* 0x0000000400207202 */ /* 0x000fe20000000f00 */
[----:B------:R-:W-:Y:S01]  /*0b60*/  IMAD.MOV.U32 R33, RZ, RZ, R5 ;  /* 0x000000ffff217224 */ /* 0x000fe200078e0005 */
[----:B------:R-:W-:Y:S01]  /*0b70*/  MOV R0, 0xbb0 ;  /* 0x00000bb000007802 */ /* 0x000fe20000000f00 */
[----:B0-----:R-:W-:Y:S02]  /*0b80*/  IMAD.U32 R34, RZ, RZ, UR4 ;  /* 0x00000004ff227e24 */ /* 0x001fe4000f8e00ff */
[----:B------:R-:W-:-:S07]  /*0b90*/  IMAD.U32 R35, RZ, RZ, UR5 ;  /* 0x00000005ff237e24 */ /* 0x000fce000f8e00ff */
[----:B------:R-:W-:Y:S05]  /*0ba0*/  CALL.REL.NOINC `($__internal_0_$__cuda_sm20_div_rn_f64_full) ;  /* 0x0000001400547944 */ /* 0x000fea0003c00000 */
[----:B------:R-:W-:Y:S02]  /*0bb0*/  IMAD.MOV.U32 R20, RZ, RZ, R38 ;  /* 0x000000ffff147224 */ /* 0x000fe400078e0026 */
[----:B------:R-:W-:-:S07]  /*0bc0*/  IMAD.MOV.U32 R21, RZ, RZ, R39 ;  /* 0x000000ffff157224 */ /* 0x000fce00078e0027 */
.L_x_275:
[----:B------:R-:W-:Y:S05]  /*0bd0*/  BSYNC.RECONVERGENT B0 ;  /* 0x0000000000007941 */ /* 0x000fea0003800200 */
.L_x_274:
[----:B------:R-:W-:Y:S01]  /*0be0*/  DADD R20, R20, 1 ;  /* 0x3ff0000014147429 */ /* 0x000fe20000000000 */
[----:B------:R-:W-:Y:S01]  /*0bf0*/  IMAD.MOV.U32 R13, RZ, RZ, RZ ;  /* 0x000000ffff0d7224 */ /* 0x000fe200078e00ff */
[----:B------:R-:W-:-:S09]  /*0c00*/  UMOV UR4, 0xffffffff ;  /* 0xffffffff00047882 */ /* 0x000fd20000000000 */
.L_x_319:
[----:B------:R-:W-:Y:S01]  /*0c10*/  IADD3 R12, PT, PT, R11, UR4, RZ ;  /* 0x000000040b0c7c10 */ /* 0x000fe2000fffe0ff */
[----:B------:R-:W-:Y:S01]  /*0c20*/  UIADD3 UR4, UPT, UPT, UR4, 0x1, URZ ;  /* 0x0000000104047890 */ /* 0x000fe2000fffe0ff */
[----:B------:R-:W-:-:S03]  /*0c30*/  UMOV UR5, 0xffffffff ;  /* 0xffffffff00057882 */ /* 0x000fc60000000000 */
[----:B01----:R-:W-:-:S11]  /*0c40*/  UISETP.NE.AND UP0, UPT, UR4, 0x2, UPT ;  /* 0x000000020400788c */ /* 0x003fd6000bf05270 */
.L_x_318:
[----:B0-----:R-:W0:Y:S01]  /*0c50*/  LDC R17, c[0x0][0x3c4] ;  /* 0x0000f100ff117b82 */ /* 0x001e220000000800 */
[----:B------:R-:W-:Y:S01]  /*0c60*/  VIADD R0, R10, UR5 ;  /* 0x000000050a007c36 */ /* 0x000fe20008000000 */
[----:B-1----:R-:W1:Y:S02]  /*0c70*/  LDCU UR8, c[0x0][0x3a8] ;  /* 0x00007500ff0877ac */ /* 0x002e640008000800 */
[----:B-1----:R-:W-:Y:S02]  /*0c80*/  MOV R14, UR8 ;  /* 0x00000008000e7c02 */ /* 0x002fe40008000f00 */
[-C--:B0-----:R-:W-:Y:S02]  /*0c90*/  ISETP.GE.AND P0, PT, R0, R17.reuse, PT ;  /* 0x000000110000720c */ /* 0x081fe40003f06270 */
[----:B------:R-:W-:Y:S02]  /*0ca0*/  ISETP.GE.AND P1, PT, R12, R17, PT ;  /* 0x000000110c00720c */ /* 0x000fe40003f26270 */
[----:B------:R-:W-:-:S02]  /*0cb0*/  SEL R4, R17, RZ, P0 ;  /* 0x000000ff11047207 */ /* 0x000fc40000000000 */
[----:B------:R-:W-:Y:S02]  /*0cc0*/  SEL R5, R17, RZ, P1 ;  /* 0x000000ff11057207 */ /* 0x000fe40000800000 */
[----:B------:R-:W-:Y:S01]  /*0cd0*/  ISETP.GE.AND P0, PT, R0, RZ, PT ;  /* 0x000000ff0000720c */ /* 0x000fe20003f06270 */
[----:B------:R-:W-:Y:S01]  /*0ce0*/  IMAD.MOV R4, RZ, RZ, -R4 ;  /* 0x000000ffff047224 */ /* 0x000fe200078e0a04 */
[----:B------:R-:W-:Y:S01]  /*0cf0*/  ISETP.GE.AND P1, PT, R12, RZ, PT ;  /* 0x000000ff0c00720c */ /* 0x000fe20003f26270 */
[----:B------:R-:W-:-:S03]  /*0d00*/  IMAD.MOV R5, RZ, RZ, -R5 ;  /* 0x000000ffff057224 */ /* 0x000fc600078e0a05 */
[-C--:B------:R-:W-:Y:S02]  /*0d10*/  SEL R7, R4, R17.reuse, P0 ;  /* 0x0000001104077207 */ /* 0x080fe40000000000 */
[-C--:B------:R-:W-:Y:S02]  /*0d20*/  SEL R15, R5, R17.reuse, P1 ;  /* 0x00000011050f7207 */ /* 0x080fe40000800000 */
[----:B------:R-:W0:Y:S01]  /*0d30*/  LDC.64 R4, c[0x0][0x3c8] ;  /* 0x0000f200ff047b82 */ /* 0x000e220000000a00 */
[----:B------:R-:W-:Y:S02]  /*0d40*/  IMAD.IADD R7, R0, 0x1, R7 ;  /* 0x0000000100077824 */ /* 0x000fe400078e0207 */
[----:B------:R-:W-:Y:S02]  /*0d50*/  IMAD.IADD R0, R12, 0x1, R15 ;  /* 0x000000010c007824 */ /* 0x000fe400078e020f */
[-C--:B------:R-:W-:Y:S02]  /*0d60*/  IMAD R15, R17, R17.reuse, RZ ;  /* 0x00000011110f7224 */ /* 0x080fe400078e02ff */
[----:B------:R-:W-:-:S04]  /*0d70*/  IMAD R7, R7, R17, R0 ;  /* 0x0000001107077224 */ /* 0x000fc800078e0200 */
[----:B------:R-:W-:-:S05]  /*0d80*/  VIADD R0, R7, 0x1 ;  /* 0x0000000107007836 */ /* 0x000fca0000000000 */
[----:B------:R-:W-:Y:S01]  /*0d90*/  ISETP.GE.AND P0, PT, R0, R15, PT ;  /* 0x0000000f0000720c */ /* 0x000fe20003f06270 */
[----:B0-----:R-:W-:-:S05]  /*0da0*/  IMAD.WIDE R4, R7, 0x4, R4 ;  /* 0x0000000407047825 */ /* 0x001fca00078e0204 */
[----:B------:R-:W2:Y:S07]  /*0db0*/  LDG.E.CONSTANT R15, desc[UR6][R4.64] ;  /* 0x00000006040f7981 */ /* 0x000eae000c1e9900 */
[----:B------:R-:W2:Y:S01]  /*0dc0*/  @!P0 LDG.E.CONSTANT R14, desc[UR6][R4.64+0x4] ;  /* 0x00000406040e8981 */ /* 0x000ea2000c1e9900 */
[----:B------:R-:W-:Y:S01]  /*0dd0*/  UIADD3 UR5, UPT, UPT, UR5, 0x1, URZ ;  /* 0x0000000105057890 */ /* 0x000fe2000fffe0ff */
[----:B------:R-:W-:Y:S03]  /*0de0*/  BSSY.RECONVERGENT B1, `(.L_x_276) ;  /* 0x000012b000017945 */ /* 0x000fe60003800200 */
[----:B------:R-:W-:Y:S01]  /*0df0*/  UISETP.NE.AND UP1, UPT, UR5, 0x2, UPT ;  /* 0x000000020500788c */ /* 0x000fe2000bf25270 */
[----:B--2---:R-:W-:-:S13]  /*0e00*/  ISETP.GE.AND P0, PT, R15, R14, PT ;  /* 0x0000000e0f00720c */ /* 0x004fda0003f06270 */
[----:B------:R-:W-:Y:S05]  /*0e10*/  @P0 BRA `(.L_x_277) ;  /* 0x00000010009c0947 */ /* 0x000fea0003800000 */
.L_x_317:
[----:B01----:R-:W0:Y:S02]  /*0e20*/  LDC.64 R4, c[0x0][0x3a0] ;  /* 0x0000e800ff047b82 */ /* 0x003e240000000a00 */
[----:B0-----:R-:W-:-:S05]  /*0e30*/  IMAD.WIDE R4, R15, 0x4, R4 ;  /* 0x000000040f047825 */ /* 0x001fca00078e0204 */
[----:B------:R-:W2:Y:S01]  /*0e40*/  LDG.E.CONSTANT R47, desc[UR6][R4.64] ;  /* 0x00000006042f7981 */ /* 0x000ea2000c1e9900 */
[----:B------:R-:W-:Y:S01]  /*0e50*/  VIADD R15, R15, 0x1 ;  /* 0x000000010f0f7836 */ /* 0x000fe20000000000 */
[----:B------:R-:W-:Y:S04]  /*0e60*/  BSSY.RECONVERGENT B0, `(.L_x_278) ;  /* 0x0000121000007945 */ /* 0x000fe80003800200 */
[----:B------:R-:W-:Y:S02]  /*0e70*/  ISETP.NE.AND P1, PT, R15, R14, PT ;  /* 0x0000000e0f00720c */ /* 0x000fe40003f25270 */
[----:B--2---:R-:W-:-:S13]  /*0e80*/  ISETP.GT.AND P0, PT, R47, R8, PT ;  /* 0x000000082f00720c */ /* 0x004fda0003f04270 */
[----:B------:R-:W-:Y:S05]  /*0e90*/  @!P0 BRA `(.L_x_279) ;  /* 0x0000001000748947 */ /* 0x000fea0003800000 */
[----:B------:R-:W0:Y:S08]  /*0ea0*/  LDC.64 R4, c[0x0][0x380] ;  /* 0x0000e000ff047b82 */ /* 0x000e300000000a00 */
[----:B------:R-:W1:Y:S01]  /*0eb0*/  LDC.64 R6, c[0x0][0x388] ;  /* 0x0000e200ff067b82 */ /* 0x000e620000000a00 */
[----:B0-----:R-:W-:-:S06]  /*0ec0*/  IMAD.WIDE R4, R47, 0x4, R4 ;  /* 0x000000042f047825 */ /* 0x001fcc00078e0204 */
[----:B------:R-:W1:Y:S02]  /*0ed0*/  LDG.E.CONSTANT R5, desc[UR6][R4.64] ;  /* 0x0000000604057981 */ /* 0x000e64000c1e9900 */
[----:B-1----:R-:W-:-:S05]  /*0ee0*/  IMAD.WIDE R6, R5, 0x4, R6 ;  /* 0x0000000405067825 */ /* 0x002fca00078e0206 */
[----:B------:R-:W2:Y:S01]  /*0ef0*/  LDG.E.CONSTANT R0, desc[UR6][R6.64+0x4] ;  /* 0x0000040606007981 */ /* 0x000ea2000c1e9900 */
[----:B------:R-:W-:Y:S01]  /*0f00*/  BSSY.RECONVERGENT B2, `(.L_x_280) ;  /* 0x0000007000027945 */ /* 0x000fe20003800200 */
[----:B--2---:R-:W-:-:S05]  /*0f10*/  VIADD R0, R0, 0xffffffff ;  /* 0xffffffff00007836 */ /* 0x004fca0000000000 */
[----:B------:R-:W-:-:S13]  /*0f20*/  ISETP.NE.AND P0, PT, R47, R0, PT ;  /* 0x000000002f00720c */ /* 0x000fda0003f05270 */
[----:B------:R-:W-:Y:S05]  /*0f30*/  @P0 BRA `(.L_x_281) ;  /* 0x0000000000080947 */ /* 0x000fea0003800000 */
[----:B------:R0:W5:Y:S01]  /*0f40*/  LDG.E.CONSTANT R7, desc[UR6][R6.64] ;  /* 0x0000000606077981 */ /* 0x000162000c1e9900 */
[----:B------:R-:W-:Y:S05]  /*0f50*/  BRA `(.L_x_282) ;  /* 0x0000000000047947 */ /* 0x000fea0003800000 */
.L_x_281:
[----:B------:R-:W-:-:S07]  /*0f60*/  VIADD R7, R47, 0x1 ;  /* 0x000000012f077836 */ /* 0x000fce0000000000 */
.L_x_282:
[----:B------:R-:W-:Y:S05]  /*0f70*/  BSYNC.RECONVERGENT B2 ;  /* 0x0000000000027941 */ /* 0x000fea0003800200 */
.L_x_280:
[----:B------:R-:W-:-:S04]  /*0f80*/  ISETP.NE.AND P0, PT, R47, R9, PT ;  /* 0x000000092f00720c */ /* 0x000fc80003f05270 */
[----:B------:R-:W-:-:S04]  /*0f90*/  ISETP.EQ.OR P0, PT, R47, R8, !P0 ;  /* 0x000000082f00720c */ /* 0x000fc80004702670 */
[----:B-----5:R-:W-:-:S13]  /*0fa0*/  ISETP.EQ.OR P0, PT, R7, R8, P0 ;  /* 0x000000080700720c */ /* 0x020fda0000702670 */
[----:B------:R-:W-:Y:S05]  /*0fb0*/  @P0 BRA `(.L_x_279) ;  /* 0x00000010002c0947 */ /* 0x000fea0003800000 */
[----:B------:R-:W1:Y:S01]  /*0fc0*/  LDC.64 R18, c[0x0][0x390] ;  /* 0x0000e400ff127b82 */ /* 0x000e620000000a00 */
[----:B------:R-:W-:Y:S02]  /*0fd0*/  IMAD.SHL.U32 R17, R47, 0x2, RZ ;  /* 0x000000022f117824 */ /* 0x000fe400078e00ff */
[----:B------:R-:W-:Y:S02]  /*0fe0*/  IMAD.SHL.U32 R7, R7, 0x2, RZ ;  /* 0x0000000207077824 */ /* 0x000fe400078e00ff */
[----:B-1----:R-:W-:-:S04]  /*0ff0*/  IMAD.WIDE R16, R17, 0x8, R18 ;  /* 0x0000000811107825 */ /* 0x002fc800078e0212 */
[----:B------:R-:W-:Y:S01]  /*1000*/  IMAD.WIDE R18, R7, 0x8, R18 ;  /* 0x0000000807127825 */ /* 0x000fe200078e0212 */
[----:B------:R-:W2:Y:S04]  /*1010*/  LDG.E.64.CONSTANT R4, desc[UR6][R16.64] ;  /* 0x0000000610047981 */ /* 0x000ea8000c1e9b00 */
[----:B------:R-:W3:Y:S04]  /*1020*/  LDG.E.64.CONSTANT R30, desc[UR6][R18.64] ;  /* 0x00000006121e7981 */ /* 0x000ee8000c1e9b00 */
[----:B0-----:R-:W4:Y:S04]  /*1030*/  LDG.E.64.CONSTANT R6, desc[UR6][R16.64+0x8] ;  /* 0x0000080610067981 */ /* 0x001f28000c1e9b00 */
[----:B------:R-:W5:Y:S01]  /*1040*/  LDG.E.64.CONSTANT R32, desc[UR6][R18.64+0x8] ;  /* 0x0000080612207981 */ /* 0x000f62000c1e9b00 */
[----:B------:R-:W-:Y:S01]  /*1050*/  BSSY.RECONVERGENT B2, `(.L_x_283) ;  /* 0x0000020000027945 */ /* 0x000fe20003800200 */
[----:B--2---:R-:W-:-:S02]  /*1060*/  DADD R44, -R28, R4 ;  /* 0x000000001c2c7229 */ /* 0x004fc40000000104 */
[----:B---3--:R-:W-:-:S06]  /*1070*/  DADD R30, -R4, R30 ;  /* 0x00000000041e7229 */ /* 0x008fcc000000011e */
[----:B------:R-:W-:Y:S02]  /*1080*/  DADD R44, R44, 1.5 ;  /* 0x3ff800002c2c7429 */ /* 0x000fe40000000000 */
[----:B------:R-:W-:Y:S02]  /*1090*/  DADD R4, R30, 1.5 ;  /* 0x3ff800001e047429 */ /* 0x000fe40000000000 */
[----:B----4-:R-:W-:Y:S02]  /*10a0*/  DADD R30, -R26, R6 ;  /* 0x000000001a1e7229 */ /* 0x010fe40000000106 */
[----:B-----5:R-:W-:-:S04]  /*10b0*/  DADD R32, -R6, R32 ;  /* 0x0000000006207229 */ /* 0x020fc80000000120 */
[----:B------:R-:W-:Y:S02]  /*10c0*/  DSETP.GT.AND P0, PT, R4, 1, PT ;  /* 0x3ff000000400742a */ /* 0x000fe40003f04000 */
[----:B------:R-:W-:Y:S02]  /*10d0*/  DADD R6, R30, 1.5 ;  /* 0x3ff800001e067429 */ /* 0x000fe40000000000 */
[----:B------:R-:W-:-:S10]  /*10e0*/  DADD R30, R32, 1.5 ;  /* 0x3ff80000201e7429 */ /* 0x000fd40000000000 */
[----:B------:R-:W-:Y:S05]  /*10f0*/  @!P0 BRA `(.L_x_284) ;  /* 0x0000000000548947 */ /* 0x000fea0003800000 */
[----:B------:R-:W-:Y:S01]  /*1100*/  DADD R16, R4, -3 ;  /* 0xc008000004107429 */ /* 0x000fe20000000000 */
[----:B------:R-:W-:Y:S01]  /*1110*/  BSSY.RECONVERGENT B3, `(.L_x_285) ;  /* 0x000000d000037945 */ /* 0x000fe20003800200 */
[----:B------:R-:W-:-:S06]  /*1120*/  PLOP3.LUT P0, PT, PT, PT, PT, 0x80, 0x8 ;  /* 0x000000000008781c */ /* 0x000fcc0003f0f070 */
[----:B------:R-:W-:-:S14]  /*1130*/  DSETP.GT.AND P2, PT, R16, 1, PT ;  /* 0x3ff000001000742a */ /* 0x000fdc0003f44000 */
[----:B------:R-:W-:Y:S05]  /*1140*/  @!P2 BRA `(.L_x_286) ;  /* 0x000000000024a947 */ /* 0x000fea0003800000 */
[----:B------:R-:W-:Y:S01]  /*1150*/  BSSY.RECONVERGENT B4, `(.L_x_287) ;  /* 0x0000007000047945 */ /* 0x000fe20003800200 */
.L_x_288:
[----:B------:R-:W-:-:S08]  /*1160*/  DADD R4, R4, -1 ;  /* 0xbff0000004047429 */ /* 0x000fd00000000000 */
[----:B------:R-:W-:-:S08]  /*1170*/  DADD R4, R4, -1 ;  /* 0xbff0000004047429 */ /* 0x000fd00000000000 */
[----:B------:R-:W-:-:S08]  /*1180*/  DADD R4, R4, -1 ;  /* 0xbff0000004047429 */ /* 0x000fd00000000000 */
[----:B------:R-:W-:-:S08]  /*1190*/  DADD R4, R4, -1 ;  /* 0xbff0000004047429 */ /* 0x000fd00000000000 */
[----:B------:R-:W-:-:S14]  /*11a0*/  DSETP.GT.AND P0, PT, R4, 4, PT ;  /* 0x401000000400742a */ /* 0x000fdc0003f04000 */
[----:B------:R-:W-:Y:S05]  /*11b0*/  @P0 BRA `(.L_x_288) ;  /* 0xfffffffc00e80947 */ /* 0x000fea000383ffff */
[----:B------:R-:W-:Y:S05]  /*11c0*/  BSYNC.RECONVERGENT B4 ;  /* 0x0000000000047941 */ /* 0x000fea0003800200 */
.L_x_287:
[----:B------:R-:W-:-:S13]  /*11d0*/  PLOP3.LUT P0, PT, PT, PT, PT, 0x8, 0x80 ;  /* 0x000000000080781c */ /* 0x000fda0003f0e170 */
.L_x_286:
[----:B------:R-:W-:Y:S05]  /*11e0*/  BSYNC.RECONVERGENT B3 ;  /* 0x0000000000037941 */ /* 0x000fea0003800200 */
.L_x_285:
[----:B------:R-:W-:-:S08]  /*11f0*/  DADD R16, R4, -1 ;  /* 0xbff0000004107429 */ /* 0x000fd00000000000 */
[----:B------:R-:W-:-:S14]  /*1200*/  DSETP.GT.AND P2, PT, R16, 1, PT ;  /* 0x3ff000001000742a */ /* 0x000fdc0003f44000 */
[----:B------:R-:W-:Y:S01]  /*1210*/  @P2 PLOP3.LUT P0, PT, PT, PT, PT, 0x8, 0x80 ;  /* 0x000000000080281c */ /* 0x000fe20003f0e170 */
[----:B------:R-:W-:-:S12]  /*1220*/  @P2 DADD R4, R16, -1 ;  /* 0xbff0000010042429 */ /* 0x000fd80000000000 */
[----:B------:R-:W-:-:S14]  /*1230*/  DSETP.GT.OR P0, PT, R4, 1, P0 ;  /* 0x3ff000000400742a */ /* 0x000fdc0000704400 */
[----:B------:R-:W-:-:S11]  /*1240*/  @P0 DADD R4, R4, -1 ;  /* 0xbff0000004040429 */ /* 0x000fd60000000000 */
.L_x_284:
[----:B------:R-:W-:Y:S05]  /*1250*/  BSYNC.RECONVERGENT B2 ;  /* 0x0000000000027941 */ /* 0x000fea0003800200 */
.L_x_283:
        /* <DEDUP_REMOVED lines=9> */
.L_x_294:
[----:B------:R-:W-:-:S08]  /*12f0*/  DADD R30, R30, -1 ;  /* 0xbff000001e1e7429 */ /* 0x000fd00000000000 */
[----:B------:R-:W-:-:S08]  /*1300*/  DADD R30, R30, -1 ;  /* 0xbff000001e1e7429 */ /* 0x000fd00000000000 */
[----:B------:R-:W-:-:S08]  /*1310*/  DADD R30, R30, -1 ;  /* 0xbff000001e1e7429 */ /* 0x000fd00000000000 */
[----:B------:R-:W-:-:S08]  /*1320*/  DADD R30, R30, -1 ;  /* 0xbff000001e1e7429 */ /* 0x000fd00000000000 */
[----:B------:R-:W-:-:S14]  /*1330*/  DSETP.GT.AND P0, PT, R30, 4, PT ;  /* 0x401000001e00742a */ /* 0x000fdc0003f04000 */
[----:B------:R-:W-:Y:S05]  /*1340*/  @P0 BRA `(.L_x_294) ;  /* 0xfffffffc00e80947 */ /* 0x000fea000383ffff */
[----:B------:R-:W-:Y:S05]  /*1350*/  BSYNC.RECONVERGENT B4 ;  /* 0x0000000000047941 */ /* 0x000fea0003800200 */
.L_x_293:
[----:B------:R-:W-:-:S13]  /*1360*/  PLOP3.LUT P0, PT, PT, PT, PT, 0x8, 0x80 ;  /* 0x000000000080781c */ /* 0x000fda0003f0e170 */
.L_x_292:
[----:B------:R-:W-:Y:S05]  /*1370*/  BSYNC.RECONVERGENT B3 ;  /* 0x0000000000037941 */ /* 0x000fea0003800200 */
.L_x_291:
[----:B------:R-:W-:-:S08]  /*1380*/  DADD R16, R30, -1 ;  /* 0xbff000001e107429 */ /* 0x000fd00000000000 */
[----:B------:R-:W-:-:S14]  /*1390*/  DSETP.GT.AND P2, PT, R16, 1, PT ;  /* 0x3ff000001000742a */ /* 0x000fdc0003f44000 */
[----:B------:R-:W-:Y:S01]  /*13a0*/  @P2 PLOP3.LUT P0, PT, PT, PT, PT, 0x8, 0x80 ;  /* 0x000000000080281c */ /* 0x000fe20003f0e170 */
[----:B------:R-:W-:-:S12]  /*13b0*/  @P2 DADD R30, R16, -1 ;  /* 0xbff00000101e2429 */ /* 0x000fd80000000000 */
[----:B------:R-:W-:-:S14]  /*13c0*/  DSETP.GT.OR P0, PT, R30, 1, P0 ;  /* 0x3ff000001e00742a */ /* 0x000fdc0000704400 */
[----:B------:R-:W-:-:S11]  /*13d0*/  @P0 DADD R30, R30, -1 ;  /* 0xbff000001e1e0429 */ /* 0x000fd60000000000 */
.L_x_290:
[----:B------:R-:W-:Y:S05]  /*13e0*/  BSYNC.RECONVERGENT B2 ;  /* 0x0000000000027941 */ /* 0x000fea0003800200 */
.L_x_289:
        /* <DEDUP_REMOVED lines=9> */
.L_x_300:
[----:B------:R-:W-:-:S08]  /*1480*/  DADD R44, R44, -1 ;  /* 0xbff000002c2c7429 */ /* 0x000fd00000000000 */
[----:B------:R-:W-:-:S08]  /*1490*/  DADD R44, R44, -1 ;  /* 0xbff000002c2c7429 */ /* 0x000fd00000000000 */
[----:B------:R-:W-:-:S08]  /*14a0*/  DADD R44, R44, -1 ;  /* 0xbff000002c2c7429 */ /* 0x000fd00000000000 */
[----:B------:R-:W-:-:S08]  /*14b0*/  DADD R44, R44, -1 ;  /* 0xbff000002c2c7429 */ /* 0x000fd00000000000 */
[----:B------:R-:W-:-:S14]  /*14c0*/  DSETP.GT.AND P0, PT, R44, 4, PT ;  /* 0x401000002c00742a */ /* 0x000fdc0003f04000 */
[----:B------:R-:W-:Y:S05]  /*14d0*/  @P0 BRA `(.L_x_300) ;  /* 0xfffffffc00e80947 */ /* 0x000fea000383ffff */
[----:B------:R-:W-:Y:S05]  /*14e0*/  BSYNC.RECONVERGENT B4 ;  /* 0x0000000000047941 */ /* 0x000fea0003800200 */
.L_x_299:
[----:B------:R-:W-:-:S13]  /*14f0*/  PLOP3.LUT P0, PT, PT, PT, PT, 0x8, 0x80 ;  /* 0x000000000080781c */ /* 0x000fda0003f0e170 */
.L_x_298:
[----:B------:R-:W-:Y:S05]  /*1500*/  BSYNC.RECONVERGENT B3 ;  /* 0x0000000000037941 */ /* 0x000fea0003800200 */
.L_x_297:
[----:B------:R-:W-:-:S08]  /*1510*/  DADD R16, R44, -1 ;  /* 0xbff000002c107429 */ /* 0x000fd00000000000 */
[----:B------:R-:W-:-:S14]  /*1520*/  DSETP.GT.AND P2, PT, R16, 1, PT ;  /* 0x3ff000001000742a */ /* 0x000fdc0003f44000 */
[----:B------:R-:W-:Y:S01]  /*1530*/  @P2 PLOP3.LUT P0, PT, PT, PT, PT, 0x8, 0x80 ;  /* 0x000000000080281c */ /* 0x000fe20003f0e170 */
[----:B------:R-:W-:-:S12]  /*1540*/  @P2 DADD R44, R16, -1 ;  /* 0xbff00000102c2429 */ /* 0x000fd80000000000 */
[----:B------:R-:W-:-:S14]  /*1550*/  DSETP.GT.OR P0, PT, R44, 1, P0 ;  /* 0x3ff000002c00742a */ /* 0x000fdc0000704400 */
[----:B------:R-:W-:-:S11]  /*1560*/  @P0 DADD R44, R44, -1 ;  /* 0xbff000002c2c0429 */ /* 0x000fd60000000000 */
.L_x_296:
[----:B------:R-:W-:Y:S05]  /*1570*/  BSYNC.RECONVERGENT B2 ;  /* 0x0000000000027941 */ /* 0x000fea0003800200 */
.L_x_295:
        /* <DEDUP_REMOVED lines=9> */
.L_x_306:
[----:B------:R-:W-:-:S08]  /*1610*/  DADD R6, R6, -1 ;  /* 0xbff0000006067429 */ /* 0x000fd00000000000 */
[----:B------:R-:W-:-:S08]  /*1620*/  DADD R6, R6, -1 ;  /* 0xbff0000006067429 */ /* 0x000fd00000000000 */
[----:B------:R-:W-:-:S08]  /*1630*/  DADD R6, R6, -1 ;  /* 0xbff0000006067429 */ /* 0x000fd00000000000 */
[----:B------:R-:W-:-:S08]  /*1640*/  DADD R6, R6, -1 ;  /* 0xbff0000006067429 */ /* 0x000fd00000000000 */
[----:B------:R-:W-:-:S14]  /*1650*/  DSETP.GT.AND P0, PT, R6, 4, PT ;  /* 0x401000000600742a */ /* 0x000fdc0003f04000 */
[----:B------:R-:W-:Y:S05]  /*1660*/  @P0 BRA `(.L_x_306) ;  /* 0xfffffffc00e80947 */ /* 0x000fea000383ffff */
[----:B------:R-:W-:Y:S05]  /*1670*/  BSYNC.RECONVERGENT B4 ;  /* 0x0000000000047941 */ /* 0x000fea0003800200 */
.L_x_305:
[----:B------:R-:W-:-:S13]  /*1680*/  PLOP3.LUT P0, PT, PT, PT, PT, 0x8, 0x80 ;  /* 0x000000000080781c */ /* 0x000fda0003f0e170 */
.L_x_304:
[----:B------:R-:W-:Y:S05]  /*1690*/  BSYNC.RECONVERGENT B3 ;  /* 0x0000000000037941 */ /* 0x000fea0003800200 */
.L_x_303:
[----:B------:R-:W-:-:S08]  /*16a0*/  DADD R16, R6, -1 ;  /* 0xbff0000006107429 */ /* 0x000fd00000000000 */
[----:B------:R-:W-:-:S14]  /*16b0*/  DSETP.GT.AND P2, PT, R16, 1, PT ;  /* 0x3ff000001000742a */ /* 0x000fdc0003f44000 */
[----:B------:R-:W-:Y:S01]  /*16c0*/  @P2 PLOP3.LUT P0, PT, PT, PT, PT, 0x8, 0x80 ;  /* 0x000000000080281c */ /* 0x000fe20003f0e170 */
[----:B------:R-:W-:-:S12]  /*16d0*/  @P2 DADD R6, R16, -1 ;  /* 0xbff0000010062429 */ /* 0x000fd80000000000 */
[----:B------:R-:W-:-:S14]  /*16e0*/  DSETP.GT.OR P0, PT, R6, 1, P0 ;  /* 0x3ff000000600742a */ /* 0x000fdc0000704400 */
[----:B------:R-:W-:-:S11]  /*16f0*/  @P0 DADD R6, R6, -1 ;  /* 0xbff0000006060429 */ /* 0x000fd60000000000 */
.L_x_302:
[----:B------:R-:W-:Y:S05]  /*1700*/  BSYNC.RECONVERGENT B2 ;  /* 0x0000000000027941 */ /* 0x000fea0003800200 */
.L_x_301:
[----:B------:R-:W-:Y:S01]  /*1710*/  DADD R30, R30, -0.5 ;  /* 0xbfe000001e1e7429 */ /* 0x000fe20000000000 */
[----:B------:R-:W-:Y:S01]  /*1720*/  MOV R34, 0x0 ;  /* 0x0000000000227802 */ /* 0x000fe20000000f00 */
[----:B------:R-:W-:Y:S01]  /*1730*/  DADD R4, R4, -0.5 ;  /* 0xbfe0000004047429 */ /* 0x000fe20000000000 */
[----:B------:R-:W-:Y:S01]  /*1740*/  IMAD.MOV.U32 R35, RZ, RZ, 0x3fd80000 ;  /* 0x3fd80000ff237424 */ /* 0x000fe200078e00ff */
[----:B------:R-:W-:Y:S04]  /*1750*/  BSSY.RECONVERGENT B2, `(.L_x_307) ;  /* 0x0000015000027945 */ /* 0x000fe80003800200 */
[----:B------:R-:W-:-:S08]  /*1760*/  DMUL R16, R30, R30 ;  /* 0x0000001e1e107228 */ /* 0x000fd00000000000 */
[----:B------:R-:W-:-:S06]  /*1770*/  DFMA R16, R4, R4, R16 ;  /* 0x000000040410722b */ /* 0x000fcc0000000010 */
[----:B------:R-:W0:Y:S04]  /*1780*/  MUFU.RSQ64H R33, R17 ;  /* 0x0000001100217308 */ /* 0x000e280000001c00 */
[----:B------:R-:W-:-:S05]  /*1790*/  VIADD R32, R17, 0xfcb00000 ;  /* 0xfcb0000011207836 */ /* 0x000fca0000000000 */
[----:B------:R-:W-:Y:S01]  /*17a0*/  ISETP.GE.U32.AND P0, PT, R32, 0x7ca00000, PT ;  /* 0x7ca000002000780c */ /* 0x000fe20003f06070 */
[----:B0-----:R-:W-:-:S08]  /*17b0*/  DMUL R18, R32, R32 ;  /* 0x0000002020127228 */ /* 0x001fd00000000000 */
[----:B------:R-:W-:-:S08]  /*17c0*/  DFMA R18, R16, -R18, 1 ;  /* 0x3ff000001012742b */ /* 0x000fd00000000812 */
[----:B------:R-:W-:Y:S02]  /*17d0*/  DFMA R34, R18, R34, 0.5 ;  /* 0x3fe000001222742b */ /* 0x000fe40000000022 */
[----:B------:R-:W-:-:S08]  /*17e0*/  DMUL R18, R32, R18 ;  /* 0x0000001220127228 */ /* 0x000fd00000000000 */
[----:B------:R-:W-:-:S08]  /*17f0*/  DFMA R40, R34, R18, R32 ;  /* 0x000000122228722b */ /* 0x000fd00000000020 */
[----:B------:R-:W-:Y:S02]  /*1800*/  DMUL R34, R16, R40 ;  /* 0x0000002810227228 */ /* 0x000fe40000000000 */
[----:B------:R-:W-:Y:S02]  /*1810*/  VIADD R39, R41, 0xfff00000 ;  /* 0xfff0000029277836 */ /* 0x000fe40000000000 */
[----:B------:R-:W-:-:S04]  /*1820*/  IMAD.MOV.U32 R38, RZ, RZ, R40 ;  /* 0x000000ffff267224 */ /* 0x000fc800078e0028 */
[----:B------:R-:W-:-:S08]  /*1830*/  DFMA R36, R34, -R34, R16 ;  /* 0x800000222224722b */ /* 0x000fd00000000010 */
[----:B------:R-:W-:Y:S01]  /*1840*/  DFMA R18, R36, R38, R34 ;  /* 0x000000262412722b */ /* 0x000fe20000000022 */
[----:B------:R-:W-:Y:S10]  /*1850*/  @!P0 BRA `(.L_x_308) ;  /* 0x0000000000108947 */ /* 0x000ff40003800000 */
[----:B------:R-:W-:Y:S01]  /*1860*/  IMAD.MOV.U32 R18, RZ, RZ, R40 ;  /* 0x000000ffff127224 */ /* 0x000fe200078e0028 */
[----:B------:R-:W-:Y:S01]  /*1870*/  MOV R0, 0x18a0 ;  /* 0x000018a000007802 */ /* 0x000fe20000000f00 */
[----:B------:R-:W-:-:S07]  /*1880*/  IMAD.MOV.U32 R19, RZ, RZ, R39 ;  /* 0x000000ffff137224 */ /* 0x000fce00078e0027 */
[----:B------:R-:W-:Y:S05]  /*1890*/  CALL.REL.NOINC `($__internal_1_$__cuda_sm20_dsqrt_rn_f64_mediumpath_v1) ;  /* 0x0000000c00847944 */ /* 0x000fea0003c00000 */
.L_x_308:
[----:B------:R-:W-:Y:S05]  /*18a0*/  BSYNC.RECONVERGENT B2 ;  /* 0x0000000000027941 */ /* 0x000fea0003800200 */
.L_x_307:
[----:B------:R-:W-:Y:S01]  /*18b0*/  DMUL R16, R24, R4 ;  /* 0x0000000418107228 */ /* 0x000fe20000000000 */
[----:B------:R-:W-:Y:S01]  /*18c0*/  UMOV UR8, 0x812dea11 ;  /* 0x812dea1100087882 */ /* 0x000fe20000000000 */
[----:B------:R-:W-:-:S06]  /*18d0*/  UMOV UR9, 0x3d719799 ;  /* 0x3d71979900097882 */ /* 0x000fcc0000000000 */
[----:B------:R-:W-:-:S08]  /*18e0*/  DFMA R16, R22, R30, -R16 ;  /* 0x0000001e1610722b */ /* 0x000fd00000000810 */
[----:B------:R-:W-:-:S14]  /*18f0*/  DSETP.GEU.AND P0, PT, |R16|, UR8, PT ;  /* 0x0000000810007e2a */ /* 0x000fdc000bf0e200 */
[----:B------:R-:W-:Y:S05]  /*1900*/  @!P0 BRA `(.L_x_279) ;  /* 0x0000000400d88947 */ /* 0x000fea0003800000 */
[----:B------:R-:W0:Y:S01]  /*1910*/  MUFU.RCP64H R33, R17 ;  /* 0x0000001100217308 */ /* 0x000e220000001800 */
[----:B------:R-:W-:Y:S01]  /*1920*/  IMAD.MOV.U32 R32, RZ, RZ, 0x1 ;  /* 0x00000001ff207424 */ /* 0x000fe200078e00ff */
[----:B------:R-:W-:Y:S01]  /*1930*/  DADD R6, R6, -0.5 ;  /* 0xbfe0000006067429 */ /* 0x000fe20000000000 */
[----:B------:R-:W-:Y:S01]  /*1940*/  BSSY.RECONVERGENT B2, `(.L_x_309) ;  /* 0x0000018000027945 */ /* 0x000fe20003800200 */
[----:B------:R-:W-:-:S06]  /*1950*/  DADD R44, R44, -0.5 ;  /* 0xbfe000002c2c7429 */ /* 0x000fcc0000000000 */
[----:B------:R-:W-:Y:S02]  /*1960*/  DMUL R4, R4, R6 ;  /* 0x0000000604047228 */ /* 0x000fe40000000000 */
[----:B0-----:R-:W-:-:S06]  /*1970*/  DFMA R34, -R16, R32, 1 ;  /* 0x3ff000001022742b */ /* 0x001fcc0000000120 */
[----:B------:R-:W-:Y:S02]  /*1980*/  DFMA R30, R30, R44, -R4 ;  /* 0x0000002c1e1e722b */ /* 0x000fe40000000804 */
[----:B------:R-:W-:-:S08]  /*1990*/  DFMA R34, R34, R34, R34 ;  /* 0x000000222222722b */ /* 0x000fd00000000022 */
[----:B------:R-:W-:Y:S01]  /*19a0*/  FSETP.GEU.AND P2, PT, |R31|, 6.5827683646048100446e-37, PT ;  /* 0x036000001f00780b */ /* 0x000fe20003f4e200 */
[----:B------:R-:W-:-:S08]  /*19b0*/  DFMA R34, R32, R34, R32 ;  /* 0x000000222022722b */ /* 0x000fd00000000020 */
[----:B------:R-:W-:-:S08]  /*19c0*/  DFMA R32, -R16, R34, 1 ;  /* 0x3ff000001020742b */ /* 0x000fd00000000122 */
[----:B------:R-:W-:-:S08]  /*19d0*/  DFMA R32, R34, R32, R34 ;  /* 0x000000202220722b */ /* 0x000fd00000000022 */
[----:B------:R-:W-:-:S08]  /*19e0*/  DMUL R4, R30, R32 ;  /* 0x000000201e047228 */ /* 0x000fd00000000000 */
[----:B------:R-:W-:-:S08]  /*19f0*/  DFMA R34, -R16, R4, R30 ;  /* 0x000000041022722b */ /* 0x000fd0000000011e */
[----:B------:R-:W-:-:S10]  /*1a00*/  DFMA R4, R32, R34, R4 ;  /* 0x000000222004722b */ /* 0x000fd40000000004 */
[----:B------:R-:W-:-:S05]  /*1a10*/  FFMA R0, RZ, R17, R5 ;  /* 0x00000011ff007223 */ /* 0x000fca0000000005 */
[----:B------:R-:W-:-:S13]  /*1a20*/  FSETP.GT.AND P0, PT, |R0|, 1.469367938527859385e-39, PT ;  /* 0x001000000000780b */ /* 0x000fda0003f04200 */
[----:B------:R-:W-:Y:S05]  /*1a30*/  @P0 BRA P2, `(.L_x_310) ;  /* 0x0000000000200947 */ /* 0x000fea0001000000 */
[----:B------:R-:W-:Y:S01]  /*1a40*/  MOV R34, R30 ;  /* 0x0000001e00227202 */ /* 0x000fe20000000f00 */
[----:B------:R-:W-:Y:S01]  /*1a50*/  IMAD.MOV.U32 R35, RZ, RZ, R31 ;  /* 0x000000ffff237224 */ /* 0x000fe200078e001f */
[----:B------:R-:W-:Y:S01]  /*1a60*/  MOV R0, 0x1aa0 ;  /* 0x00001aa000007802 */ /* 0x000fe20000000f00 */
[----:B------:R-:W-:Y:S02]  /*1a70*/  IMAD.MOV.U32 R32, RZ, RZ, R16 ;  /* 0x000000ffff207224 */ /* 0x000fe400078e0010 */
[----:B------:R-:W-:-:S07]  /*1a80*/  IMAD.MOV.U32 R33, RZ, RZ, R17 ;  /* 0x000000ffff217224 */ /* 0x000fce00078e0011 */
[----:B------:R-:W-:Y:S05]  /*1a90*/  CALL.REL.NOINC `($__internal_0_$__cuda_sm20_div_rn_f64_full) ;  /* 0x0000000400987944 */ /* 0x000fea0003c00000 */
[----:B------:R-:W-:Y:S02]  /*1aa0*/  IMAD.MOV.U32 R4, RZ, RZ, R38 ;  /* 0x000000ffff047224 */ /* 0x000fe400078e0026 */
[----:B------:R-:W-:-:S07]  /*1ab0*/  IMAD.MOV.U32 R5, RZ, RZ, R39 ;  /* 0x000000ffff057224 */ /* 0x000fce00078e0027 */
.L_x_310:
[----:B------:R-:W-:Y:S05]  /*1ac0*/  BSYNC.RECONVERGENT B2 ;  /* 0x0000000000027941 */ /* 0x000fea0003800200 */
.L_x_309:
[----:B------:R-:W0:Y:S01]  /*1ad0*/  MUFU.RCP64H R31, R17 ;  /* 0x00000011001f7308 */ /* 0x000e220000001800 */
[----:B------:R-:W-:Y:S01]  /*1ae0*/  IMAD.MOV.U32 R30, RZ, RZ, 0x1 ;  /* 0x00000001ff1e7424 */ /* 0x000fe200078e00ff */
[----:B------:R-:W-:Y:S01]  /*1af0*/  DMUL R34, R22, R6 ;  /* 0x0000000616227228 */ /* 0x000fe20000000000 */
[----:B------:R-:W-:Y:S07]  /*1b00*/  BSSY.RECONVERGENT B2, `(.L_x_311) ;  /* 0x0000014000027945 */ /* 0x000fee0003800200 */
[----:B------:R-:W-:-:S02]  /*1b10*/  DFMA R34, R24, R44, -R34 ;  /* 0x0000002c1822722b */ /* 0x000fc40000000822 */
[----:B0-----:R-:W-:-:S08]  /*1b20*/  DFMA R32, -R16, R30, 1 ;  /* 0x3ff000001020742b */ /* 0x001fd0000000011e */
[----:B------:R-:W-:Y:S01]  /*1b30*/  FSETP.GEU.AND P2, PT, |R35|, 6.5827683646048100446e-37, PT ;  /* 0x036000002300780b */ /* 0x000fe20003f4e200 */
[----:B------:R-:W-:-:S08]  /*1b40*/  DFMA R32, R32, R32, R32 ;  /* 0x000000202020722b */ /* 0x000fd00000000020 */
        /* <DEDUP_REMOVED lines=11> */
[----:B------:R-:W-:-:S07]  /*1c00*/  MOV R0, 0x1c20 ;  /* 0x00001c2000007802 */ /* 0x000fce0000000f00 */
[----:B------:R-:W-:Y:S05]  /*1c10*/  CALL.REL.NOINC `($__internal_0_$__cuda_sm20_div_rn_f64_full) ;  /* 0x0000000400387944 */ /* 0x000fea0003c00000 */
[----:B------:R-:W-:Y:S02]  /*1c20*/  IMAD.MOV.U32 R6, RZ, RZ, R38 ;  /* 0x000000ffff067224 */ /* 0x000fe400078e0026 */
[----:B------:R-:W-:-:S07]  /*1c30*/  IMAD.MOV.U32 R7, RZ, RZ, R39 ;  /* 0x000000ffff077224 */ /* 0x000fce00078e0027 */
.L_x_312:
[----:B------:R-:W-:Y:S05]  /*1c40*/  BSYNC.RECONVERGENT B2 ;  /* 0x0000000000027941 */ /* 0x000fea0003800200 */
.L_x_311:
[----:B------:R-:W-:-:S14]  /*1c50*/  DSETP.GE.AND P0, PT, R4, R2, PT ;  /* 0x000000020400722a */ /* 0x000fdc0003f06000 */
[----:B------:R-:W-:Y:S05]  /*1c60*/  @!P0 BRA `(.L_x_279) ;  /* 0x0000000400008947 */ /* 0x000fea0003800000 */
        /* <DEDUP_REMOVED lines=21> */
[----:B------:R-:W-:Y:S01]  /*1dc0*/  MOV R16, R38 ;  /* 0x0000002600107202 */ /* 0x000fe20000000f00 */
[----:B------:R-:W-:-:S07]  /*1dd0*/  IMAD.MOV.U32 R17, RZ, RZ, R39 ;  /* 0x000000ffff117224 */ /* 0x000fce00078e0027 */
.L_x_314:
[----:B------:R-:W-:Y:S05]  /*1de0*/  BSYNC.RECONVERGENT B2 ;  /* 0x0000000000027941 */ /* 0x000fea0003800200 */
.L_x_313:
[----:B------:R-:W-:-:S06]  /*1df0*/  DSETP.GE.AND P0, PT, R6, R16, PT ;  /* 0x000000100600722a */ /* 0x000fcc0003f06000 */
[----:B------:R-:W-:-:S14]  /*1e00*/  DSETP.GTU.OR P0, PT, R4, R20, !P0 ;  /* 0x000000140400722a */ /* 0x000fdc000470c400 */
[----:B------:R-:W-:Y:S05]  /*1e10*/  @P0 BRA `(.L_x_279) ;  /* 0x0000000000940947 */ /* 0x000fea0003800000 */
        /* <DEDUP_REMOVED lines=18> */
[----:B------:R-:W-:Y:S01]  /*1f40*/  IMAD.MOV.U32 R32, RZ, RZ, R18 ;  /* 0x000000ffff207224 */ /* 0x000fe200078e0012 */
[----:B------:R-:W-:Y:S01]  /*1f50*/  MOV R0, 0x1fa0 ;  /* 0x00001fa000007802 */ /* 0x000fe20000000f00 */
[----:B------:R-:W-:Y:S02]  /*1f60*/  IMAD.MOV.U32 R33, RZ, RZ, R19 ;  /* 0x000000ffff217224 */ /* 0x000fe400078e0013 */
[----:B0-----:R-:W-:Y:S02]  /*1f70*/  IMAD.U32 R34, RZ, RZ, UR8 ;  /* 0x00000008ff227e24 */ /* 0x001fe4000f8e00ff */
[----:B------:R-:W-:-:S07]  /*1f80*/  IMAD.U32 R35, RZ, RZ, UR9 ;  /* 0x00000009ff237e24 */ /* 0x000fce000f8e00ff */
[----:B------:R-:W-:Y:S05]  /*1f90*/  CALL.REL.NOINC `($__internal_0_$__cuda_sm20_div_rn_f64_full) ;  /* 0x0000000000587944 */ /* 0x000fea0003c00000 */
[----:B------:R-:W-:Y:S01]  /*1fa0*/  MOV R4, R38 ;  /* 0x0000002600047202 */ /* 0x000fe20000000f00 */
[----:B------:R-:W-:-:S07]  /*1fb0*/  IMAD.MOV.U32 R5, RZ, RZ, R39 ;  /* 0x000000ffff057224 */ /* 0x000fce00078e0027 */
.L_x_316:
[----:B------:R-:W-:Y:S05]  /*1fc0*/  BSYNC.RECONVERGENT B2 ;  /* 0x0000000000027941 */ /* 0x000fea0003800200 */
.L_x_315:
[----:B------:R-:W-:-:S08]  /*1fd0*/  DADD R4, R4, 1 ;  /* 0x3ff0000004047429 */ /* 0x000fd00000000000 */
[----:B------:R-:W-:-:S14]  /*1fe0*/  DSETP.GTU.AND P0, PT, R6, R4, PT ;  /* 0x000000040600722a */ /* 0x000fdc0003f0c000 */
[----:B------:R-:W-:Y:S05]  /*1ff0*/  @P0 BRA `(.L_x_279) ;  /* 0x00000000001c0947 */ /* 0x000fea0003800000 */
[----:B------:R-:W0:Y:S02]  /*2000*/  LDCU UR8, c[0x0][0x3c0] ;  /* 0x00007800ff0877ac */ /* 0x000e240008000800 */
[----:B0-----:R-:W-:-:S13]  /*2010*/  ISETP.GE.AND P0, PT, R13, UR8, PT ;  /* 0x000000080d007c0c */ /* 0x001fda000bf06270 */
[----:B------:R-:W0:Y:S01]  /*2020*/  @!P0 LDC.64 R4, c[0x0][0x3b0] ;  /* 0x0000ec00ff048b82 */ /* 0x000e220000000a00 */
[----:B------:R-:W-:Y:S02]  /*2030*/  @!P0 IMAD R7, R8, UR8, R13 ;  /* 0x0000000808078c24 */ /* 0x000fe4000f8e020d */
[----:B------:R-:W-:Y:S02]  /*2040*/  VIADD R13, R13, 0x1 ;  /* 0x000000010d0d7836 */ /* 0x000fe40000000000 */
[----:B0-----:R-:W-:-:S05]  /*2050*/  @!P0 IMAD.WIDE R4, R7, 0x4, R4 ;  /* 0x0000000407048825 */ /* 0x001fca00078e0204 */
[----:B------:R1:W-:Y:S02]  /*2060*/  @!P0 STG.E desc[UR6][R4.64], R47 ;  /* 0x0000002f04008986 */ /* 0x0003e4000c101906 */
.L_x_279:
[----:B------:R-:W-:Y:S05]  /*2070*/  BSYNC.RECONVERGENT B0 ;  /* 0x0000000000007941 */ /* 0x000fea0003800200 */
.L_x_278:
[----:B------:R-:W-:Y:S05]  /*2080*/  @P1 BRA `(.L_x_317) ;  /* 0xffffffec00641947 */ /* 0x000fea000383ffff */
.L_x_277:
[----:B------:R-:W-:Y:S05]  /*2090*/  BSYNC.RECONVERGENT B1 ;  /* 0x0000000000017941 */ /* 0x000fea0003800200 */
.L_x_276:
[----:B------:R-:W-:Y:S05]  /*20a0*/  BRA.U UP1, `(.L_x_318) ;  /* 0xffffffe901e87547 */ /* 0x000fea000b83ffff */
[----:B------:R-:W-:Y:S05]  /*20b0*/  BRA.U UP0, `(.L_x_319) ;  /* 0xffffffe900d47547 */ /* 0x000fea000b83ffff */
[----:B------:R-:W2:Y:S02]  /*20c0*/  LDC.64 R2, c[0x0][0x3b8] ;  /* 0x0000ee00ff027b82 */ /* 0x000ea40000000a00 */
[----:B--2---:R-:W-:-:S05]  /*20d0*/  IMAD.WIDE R8, R8, 0x4, R2 ;  /* 0x0000000408087825 */ /* 0x004fca00078e0202 */
[----:B------:R-:W-:Y:S01]  /*20e0*/  STG.E desc[UR6][R8.64], R13 ;  /* 0x0000000d08007986 */ /* 0x000fe2000c101906 */
[----:B------:R-:W-:Y:S05]  /*20f0*/  EXIT ;  /* 0x000000000000794d */ /* 0x000fea0003800000 */
        .weak           $__internal_0_$__cuda_sm20_div_rn_f64_full
        .type           $__internal_0_$__cuda_sm20_div_rn_f64_full,@function
        .size           $__internal_0_$__cuda_sm20_div_rn_f64_full,($__internal_1_$__cuda_sm20_dsqrt_rn_f64_mediumpath_v1 - $__internal_0_$__cuda_sm20_div_rn_f64_full)
$__internal_0_$__cuda_sm20_div_rn_f64_full:
[C---:B------:R-:W-:Y:S01]  /*2100*/  FSETP.GEU.AND P0, PT, |R33|.reuse, 1.469367938527859385e-39, PT ;  /* 0x001000002100780b */ /* 0x040fe20003f0e200 */
[----:B------:R-:W-:Y:S01]  /*2110*/  IMAD.MOV.U32 R36, RZ, RZ, 0x1 ;  /* 0x00000001ff247424 */ /* 0x000fe200078e00ff */
[----:B------:R-:W-:Y:S01]  /*2120*/  LOP3.LUT R30, R33, 0x800fffff, RZ, 0xc0, !PT ;  /* 0x800fffff211e7812 */ /* 0x000fe200078ec0ff */
[----:B------:R-:W-:Y:S01]  /*2130*/  IMAD.MOV.U32 R48, RZ, RZ, 0x1ca00000 ;  /* 0x1ca00000ff307424 */ /* 0x000fe200078e00ff */
[C---:B------:R-:W-:Y:S01]  /*2140*/  FSETP.GEU.AND P3, PT, |R35|.reuse, 1.469367938527859385e-39, PT ;  /* 0x001000002300780b */ /* 0x040fe20003f6e200 */
[----:B------:R-:W-:Y:S01]  /*2150*/  BSSY.RECONVERGENT B3, `(.L_x_320) ;  /* 0x0000052000037945 */ /* 0x000fe20003800200 */
[----:B------:R-:W-:Y:S01]  /*2160*/  LOP3.LUT R31, R30, 0x3ff00000, RZ, 0xfc, !PT ;  /* 0x3ff000001e1f7812 */ /* 0x000fe200078efcff */
[----:B------:R-:W-:Y:S01]  /*2170*/  IMAD.MOV.U32 R30, RZ, RZ, R32 ;  /* 0x000000ffff1e7224 */ /* 0x000fe200078e0020 */
[----:B------:R-:W-:Y:S02]  /*2180*/  LOP3.LUT R46, R35, 0x7ff00000, RZ, 0xc0, !PT ;  /* 0x7ff00000232e7812 */ /* 0x000fe400078ec0ff */
[----:B------:R-:W-:-:S03]  /*2190*/  LOP3.LUT R49, R33, 0x7ff00000, RZ, 0xc0, !PT ;  /* 0x7ff0000021317812 */ /* 0x000fc600078ec0ff */
[----:B------:R-:W-:Y:S01]  /*21a0*/  @!P0 DMUL R30, R32, 8.98846567431157953865e+307 ;  /* 0x7fe00000201e8828 */ /* 0x000fe20000000000 */
[C---:B------:R-:W-:Y:S01]  /*21b0*/  ISETP.GE.U32.AND P2, PT, R46.reuse, R49, PT ;  /* 0x000000312e00720c */ /* 0x040fe20003f46070 */
[----:B------:R-:W-:Y:S02]  /*21c0*/  IMAD.MOV.U32 R50, RZ, RZ, R46 ;  /* 0x000000ffff327224 */ /* 0x000fe400078e002e */
[----:B------:R-:W-:Y:S02]  /*21d0*/  @!P3 LOP3.LUT R41, R33, 0x7ff00000, RZ, 0xc0, !PT ;  /* 0x7ff000002129b812 */ /* 0x000fe400078ec0ff */
[----:B------:R-:W0:Y:S01]  /*21e0*/  MUFU.RCP64H R37, R31 ;  /* 0x0000001f00257308 */ /* 0x000e220000001800 */
[----:B------:R-:W-:Y:S02]  /*21f0*/  @!P3 MOV R40, RZ ;  /* 0x000000ff0028b202 */ /* 0x000fe40000000f00 */
[----:B------:R-:W-:Y:S02]  /*2200*/  @!P3 ISETP.GE.U32.AND P4, PT, R46, R41, PT ;  /* 0x000000292e00b20c */ /* 0x000fe40003f86070 */
[----:B------:R-:W-:-:S02]  /*2210*/  @!P0 LOP3.LUT R49, R31, 0x7ff00000, RZ, 0xc0, !PT ;  /* 0x7ff000001f318812 */ /* 0x000fc400078ec0ff */
[----:B------:R-:W-:-:S03]  /*2220*/  @!P3 SEL R41, R48, 0x63400000, !P4 ;  /* 0x634000003029b807 */ /* 0x000fc60006000000 */
[----:B------:R-:W-:Y:S01]  /*2230*/  VIADD R51, R49, 0xffffffff ;  /* 0xffffffff31337836 */ /* 0x000fe20000000000 */
[----:B------:R-:W-:-:S04]  /*2240*/  @!P3 LOP3.LUT R41, R41, 0x80000000, R35, 0xf8, !PT ;  /* 0x800000002929b812 */ /* 0x000fc800078ef823 */
[----:B------:R-:W-:Y:S01]  /*2250*/  @!P3 LOP3.LUT R41, R41, 0x100000, RZ, 0xfc, !PT ;  /* 0x001000002929b812 */ /* 0x000fe200078efcff */
[----:B0-----:R-:W-:-:S08]  /*2260*/  DFMA R38, R36, -R30, 1 ;  /* 0x3ff000002426742b */ /* 0x001fd0000000081e */
[----:B------:R-:W-:-:S08]  /*2270*/  DFMA R38, R38, R38, R38 ;  /* 0x000000262626722b */ /* 0x000fd00000000026 */
[----:B------:R-:W-:Y:S01]  /*2280*/  DFMA R38, R36, R38, R36 ;  /* 0x000000262426722b */ /* 0x000fe20000000024 */
[----:B------:R-:W-:Y:S01]  /*2290*/  SEL R37, R48, 0x63400000, !P2 ;  /* 0x6340000030257807 */ /* 0x000fe20005000000 */
[----:B------:R-:W-:-:S03]  /*22a0*/  IMAD.MOV.U32 R36, RZ, RZ, R34 ;  /* 0x000000ffff247224 */ /* 0x000fc600078e0022 */
[----:B------:R-:W-:-:S03]  /*22b0*/  LOP3.LUT R37, R37, 0x800fffff, R35, 0xf8, !PT ;  /* 0x800fffff25257812 */ /* 0x000fc600078ef823 */
[----:B------:R-:W-:-:S03]  /*22c0*/  DFMA R42, R38, -R30, 1 ;  /* 0x3ff00000262a742b */ /* 0x000fc6000000081e */
[----:B------:R-:W-:-:S05]  /*22d0*/  @!P3 DFMA R36, R36, 2, -R40 ;  /* 0x400000002424b82b */ /* 0x000fca0000000828 */
[----:B------:R-:W-:-:S05]  /*22e0*/  DFMA R42, R38, R42, R38 ;  /* 0x0000002a262a722b */ /* 0x000fca0000000026 */
[----:B------:R-:W-:-:S03]  /*22f0*/  @!P3 LOP3.LUT R50, R37, 0x7ff00000, RZ, 0xc0, !PT ;  /* 0x7ff000002532b812 */ /* 0x000fc600078ec0ff */
[----:B------:R-:W-:Y:S02]  /*2300*/  DMUL R38, R42, R36 ;  /* 0x000000242a267228 */ /* 0x000fe40000000000 */
[----:B------:R-:W-:-:S05]  /*2310*/  VIADD R40, R50, 0xffffffff ;  /* 0xffffffff32287836 */ /* 0x000fca0000000000 */
[----:B------:R-:W-:Y:S01]  /*2320*/  ISETP.GT.U32.AND P0, PT, R40, 0x7feffffe, PT ;  /* 0x7feffffe2800780c */ /* 0x000fe20003f04070 */
[----:B------:R-:W-:-:S03]  /*2330*/  DFMA R40, R38, -R30, R36 ;  /* 0x8000001e2628722b */ /* 0x000fc60000000024 */
[----:B------:R-:W-:-:S05]  /*2340*/  ISETP.GT.U32.OR P0, PT, R51, 0x7feffffe, P0 ;  /* 0x7feffffe3300780c */ /* 0x000fca0000704470 */
[----:B------:R-:W-:-:S08]  /*2350*/  DFMA R40, R42, R40, R38 ;  /* 0x000000282a28722b */ /* 0x000fd00000000026 */
[----:B------:R-:W-:Y:S05]  /*2360*/  @P0 BRA `(.L_x_321) ;  /* 0x00000000006c0947 */ /* 0x000fea0003800000 */
[----:B------:R-:W-:-:S04]  /*2370*/  LOP3.LUT R35, R33, 0x7ff00000, RZ, 0xc0, !PT ;  /* 0x7ff0000021237812 */ /* 0x000fc800078ec0ff */
[CC--:B------:R-:W-:Y:S02]  /*2380*/  VIADDMNMX R34, R46.reuse, -R35.reuse, 0xb9600000, !PT ;  /* 0xb96000002e227446 */ /* 0x0c0fe40007800923 */
[----:B------:R-:W-:Y:S02]  /*2390*/  ISETP.GE.U32.AND P0, PT, R46, R35, PT ;  /* 0x000000232e00720c */ /* 0x000fe40003f06070 */
[----:B------:R-:W-:Y:S02]  /*23a0*/  VIMNMX R34, PT, PT, R34, 0x46a00000, PT ;  /* 0x46a0000022227848 */ /* 0x000fe40003fe0100 */
[----:B------:R-:W-:-:S05]  /*23b0*/  SEL R35, R48, 0x63400000, !P0 ;  /* 0x6340000030237807 */ /* 0x000fca0004000000 */
[----:B------:R-:W-:Y:S01]  /*23c0*/  IMAD.IADD R42, R34, 0x1, -R35 ;  /* 0x00000001222a7824 */ /* 0x000fe200078e0a23 */
[----:B------:R-:W-:-:S03]  /*23d0*/  MOV R34, RZ ;  /* 0x000000ff00227202 */ /* 0x000fc60000000f00 */
[----:B------:R-:W-:-:S06]  /*23e0*/  VIADD R35, R42, 0x7fe00000 ;  /* 0x7fe000002a237836 */ /* 0x000fcc0000000000 */
[----:B------:R-:W-:-:S10]  /*23f0*/  DMUL R38, R40, R34 ;  /* 0x0000002228267228 */ /* 0x000fd40000000000 */
[----:B------:R-:W-:-:S13]  /*2400*/  FSETP.GTU.AND P0, PT, |R39|, 1.469367938527859385e-39, PT ;  /* 0x001000002700780b */ /* 0x000fda0003f0c200 */
[----:B------:R-:W-:Y:S05]  /*2410*/  @P0 BRA `(.L_x_322) ;  /* 0x0000000000940947 */ /* 0x000fea0003800000 */
[----:B------:R-:W-:Y:S01]  /*2420*/  DFMA R30, R40, -R30, R36 ;  /* 0x8000001e281e722b */ /* 0x000fe20000000024 */
[----:B------:R-:W-:-:S09]  /*2430*/  IMAD.MOV.U32 R34, RZ, RZ, RZ ;  /* 0x000000ffff227224 */ /* 0x000fd200078e00ff */
[C---:B------:R-:W-:Y:S02]  /*2440*/  FSETP.NEU.AND P0, PT, R31.reuse, RZ, PT ;  /* 0x000000ff1f00720b */ /* 0x040fe40003f0d000 */
[----:B------:R-:W-:-:S04]  /*2450*/  LOP3.LUT R33, R31, 0x80000000, R33, 0x48, !PT ;  /* 0x800000001f217812 */ /* 0x000fc800078e4821 */
[----:B------:R-:W-:-:S07]  /*2460*/  LOP3.LUT R35, R33, R35, RZ, 0xfc, !PT ;  /* 0x0000002321237212 */ /* 0x000fce00078efcff */
[----:B------:R-:W-:Y:S05]  /*2470*/  @!P0 BRA `(.L_x_322) ;  /* 0x00000000007c8947 */ /* 0x000fea0003800000 */
[----:B------:R-:W-:Y:S01]  /*2480*/  IMAD.MOV R31, RZ, RZ, -R42 ;  /* 0x000000ffff1f7224 */ /* 0x000fe200078e0a2a */
[----:B------:R-:W-:Y:S01]  /*2490*/  DMUL.RP R34, R40, R34 ;  /* 0x0000002228227228 */ /* 0x000fe20000008000 */
[----:B------:R-:W-:-:S06]  /*24a0*/  IMAD.MOV.U32 R30, RZ, RZ, RZ ;  /* 0x000000ffff1e7224 */ /* 0x000fcc00078e00ff */
[----:B------:R-:W-:-:S03]  /*24b0*/  DFMA R30, R38, -R30, R40 ;  /* 0x8000001e261e722b */ /* 0x000fc60000000028 */
[----:B------:R-:W-:-:S03]  /*24c0*/  LOP3.LUT R33, R35, R33, RZ, 0x3c, !PT ;  /* 0x0000002123217212 */ /* 0x000fc600078e3cff */
[----:B------:R-:W-:-:S04]  /*24d0*/  IADD3 R30, PT, PT, -R42, -0x43300000, RZ ;  /* 0xbcd000002a1e7810 */ /* 0x000fc80007ffe1ff */
[----:B------:R-:W-:-:S04]  /*24e0*/  FSETP.NEU.AND P0, PT, |R31|, R30, PT ;  /* 0x0000001e1f00720b */ /* 0x000fc80003f0d200 */
[----:B------:R-:W-:Y:S02]  /*24f0*/  FSEL R38, R34, R38, !P0 ;  /* 0x0000002622267208 */ /* 0x000fe40004000000 */
[----:B------:R-:W-:Y:S01]  /*2500*/  FSEL R39, R33, R39, !P0 ;  /* 0x0000002721277208 */ /* 0x000fe20004000000 */
[----:B------:R-:W-:Y:S06]  /*2510*/  BRA `(.L_x_322) ;  /* 0x0000000000547947 */ /* 0x000fec0003800000 */
.L_x_321:
[----:B------:R-:W-:-:S14]  /*2520*/  DSETP.NAN.AND P0, PT, R34, R34, PT ;  /* 0x000000222200722a */ /* 0x000fdc0003f08000 */
[----:B------:R-:W-:Y:S05]  /*2530*/  @P0 BRA `(.L_x_323) ;  /* 0x0000000000440947 */ /* 0x000fea0003800000 */
[----:B------:R-:W-:-:S14]  /*2540*/  DSETP.NAN.AND P0, PT, R32, R32, PT ;  /* 0x000000202000722a */ /* 0x000fdc0003f08000 */
[----:B------:R-:W-:Y:S05]  /*2550*/  @P0 BRA `(.L_x_324) ;  /* 0x0000000000300947 */ /* 0x000fea0003800000 */
[----:B------:R-:W-:Y:S01]  /*2560*/  ISETP.NE.AND P0, PT, R50, R49, PT ;  /* 0x000000313200720c */ /* 0x000fe20003f05270 */
[----:B------:R-:W-:Y:S02]  /*2570*/  IMAD.MOV.U32 R38, RZ, RZ, 0x0 ;  /* 0x00000000ff267424 */ /* 0x000fe400078e00ff */
[----:B------:R-:W-:-:S10]  /*2580*/  IMAD.MOV.U32 R39, RZ, RZ, -0x80000 ;  /* 0xfff80000ff277424 */ /* 0x000fd400078e00ff */
[----:B------:R-:W-:Y:S05]  /*2590*/  @!P0 BRA `(.L_x_322) ;  /* 0x0000000000348947 */ /* 0x000fea0003800000 */
[----:B------:R-:W-:Y:S02]  /*25a0*/  ISETP.NE.AND P0, PT, R50, 0x7ff00000, PT ;  /* 0x7ff000003200780c */ /* 0x000fe40003f05270 */
[----:B------:R-:W-:Y:S02]  /*25b0*/  LOP3.LUT R39, R35, 0x80000000, R33, 0x48, !PT ;  /* 0x8000000023277812 */ /* 0x000fe400078e4821 */
[----:B------:R-:W-:-:S13]  /*25c0*/  ISETP.EQ.OR P0, PT, R49, RZ, !P0 ;  /* 0x000000ff3100720c */ /* 0x000fda0004702670 */
[----:B------:R-:W-:Y:S02]  /*25d0*/  @P0 LOP3.LUT R30, R39, 0x7ff00000, RZ, 0xfc, !PT ;  /* 0x7ff00000271e0812 */ /* 0x000fe400078efcff */
[----:B------:R-:W-:Y:S01]  /*25e0*/  @!P0 MOV R38, RZ ;  /* 0x000000ff00268202 */ /* 0x000fe20000000f00 */
[----:B------:R-:W-:Y:S02]  /*25f0*/  @P0 IMAD.MOV.U32 R38, RZ, RZ, RZ ;  /* 0x000000ffff260224 */ /* 0x000fe400078e00ff */
[----:B------:R-:W-:Y:S01]  /*2600*/  @P0 IMAD.MOV.U32 R39, RZ, RZ, R30 ;  /* 0x000000ffff270224 */ /* 0x000fe200078e001e */
[----:B------:R-:W-:Y:S06]  /*2610*/  BRA `(.L_x_322) ;  /* 0x0000000000147947 */ /* 0x000fec0003800000 */
.L_x_324:
[----:B------:R-:W-:Y:S01]  /*2620*/  LOP3.LUT R39, R33, 0x80000, RZ, 0xfc, !PT ;  /* 0x0008000021277812 */ /* 0x000fe200078efcff */
[----:B------:R-:W-:Y:S01]  /*2630*/  IMAD.MOV.U32 R38, RZ, RZ, R32 ;  /* 0x000000ffff267224 */ /* 0x000fe200078e0020 */
[----:B------:R-:W-:Y:S06]  /*2640*/  BRA `(.L_x_322) ;  /* 0x0000000000087947 */ /* 0x000fec0003800000 */
.L_x_323:
[----:B------:R-:W-:Y:S01]  /*2650*/  LOP3.LUT R39, R35, 0x80000, RZ, 0xfc, !PT ;  /* 0x0008000023277812 */ /* 0x000fe200078efcff */
[----:B------:R-:W-:-:S07]  /*2660*/  IMAD.MOV.U32 R38, RZ, RZ, R34 ;  /* 0x000000ffff267224 */ /* 0x000fce00078e0022 */
.L_x_322:
[----:B------:R-:W-:Y:S05]  /*2670*/  BSYNC.RECONVERGENT B3 ;  /* 0x0000000000037941 */ /* 0x000fea0003800200 */
.L_x_320:
[----:B------:R-:W-:Y:S02]  /*2680*/  HFMA2 R31, -RZ, RZ, 0, 0 ;  /* 0x00000000ff1f7431 */ /* 0x000fe400000001ff */
[----:B------:R-:W-:-:S04]  /*2690*/  IMAD.MOV.U32 R30, RZ, RZ, R0 ;  /* 0x000000ffff1e7224 */ /* 0x000fc800078e0000 */
[----:B------:R-:W-:Y:S05]  /*26a0*/  RET.REL.NODEC R30 `(_Z21updateNeighborsKernelPKiS0_PKdS0_S0_iPiS3_iiS3_d) ;  /* 0xffffffd81e547950 */ /* 0x000fea0003c3ffff */
        .weak           $__internal_1_$__cuda_sm20_dsqrt_rn_f64_mediumpath_v1
        .type           $__internal_1_$__cuda_sm20_dsqrt_rn_f64_mediumpath_v1,@function
        .size           $__internal_1_$__cuda_sm20_dsqrt_rn_f64_mediumpath_v1,(.L_x_460 - $__internal_1_$__cuda_sm20_dsqrt_rn_f64_mediumpath_v1)
$__internal_1_$__cuda_sm20_dsqrt_rn_f64_mediumpath_v1:
[----:B------:R-:W-:Y:S01]  /*26b0*/  ISETP.GE.U32.AND P0, PT, R32, -0x3400000, PT ;  /* 0xfcc000002000780c */ /* 0x000fe20003f06070 */
[----:B------:R-:W-:-:S12]  /*26c0*/  BSSY.RECONVERGENT B3, `(.L_x_325) ;  /* 0x0000023000037945 */ /* 0x000fd80003800200 */
[----:B------:R-:W-:Y:S05]  /*26d0*/  @!P0 BRA `(.L_x_326) ;  /* 0x0000000000208947 */ /* 0x000fea0003800000 */
[----:B------:R-:W-:-:S10]  /*26e0*/  DFMA.RM R36, R36, R18, R34 ;  /* 0x000000122424722b */ /* 0x000fd40000004022 */
[----:B------:R-:W-:-:S05]  /*26f0*/  IADD3 R18, P0, PT, R36, 0x1, RZ ;  /* 0x0000000124127810 */ /* 0x000fca0007f1e0ff */
[----:B------:R-:W-:-:S06]  /*2700*/  IMAD.X R19, RZ, RZ, R37, P0 ;  /* 0x000000ffff137224 */ /* 0x000fcc00000e0625 */
[----:B------:R-:W-:-:S08]  /*2710*/  DFMA.RP R16, -R36, R18, R16 ;  /* 0x000000122410722b */ /* 0x000fd00000008110 */
[----:B------:R-:W-:-:S06]  /*2720*/  DSETP.GT.AND P0, PT, R16, RZ, PT ;  /* 0x000000ff1000722a */ /* 0x000fcc0003f04000 */
[----:B------:R-:W-:Y:S02]  /*2730*/  FSEL R18, R18, R36, P0 ;  /* 0x0000002412127208 */ /* 0x000fe40000000000 */
[----:B------:R-:W-:Y:S01]  /*2740*/  FSEL R19, R19, R37, P0 ;  /* 0x0000002513137208 */ /* 0x000fe20000000000 */
[----:B------:R-:W-:Y:S06]  /*2750*/  BRA `(.L_x_327) ;  /* 0x0000000000647947 */ /* 0x000fec0003800000 */
.L_x_326:
[----:B------:R-:W-:-:S14]  /*2760*/  DSETP.NE.AND P0, PT, R16, RZ, PT ;  /* 0x000000ff1000722a */ /* 0x000fdc0003f05000 */
[----:B------:R-:W-:Y:S05]  /*2770*/  @!P0 BRA `(.L_x_328) ;  /* 0x0000000000588947 */ /* 0x000fea0003800000 */
[----:B------:R-:W-:-:S13]  /*2780*/  ISETP.GE.AND P0, PT, R17, RZ, PT ;  /* 0x000000ff1100720c */ /* 0x000fda0003f06270 */
[----:B------:R-:W-:Y:S02]  /*2790*/  @!P0 IMAD.MOV.U32 R18, RZ, RZ, 0x0 ;  /* 0x00000000ff128424 */ /* 0x000fe400078e00ff */
[----:B------:R-:W-:Y:S01]  /*27a0*/  @!P0 IMAD.MOV.U32 R19, RZ, RZ, -0x80000 ;  /* 0xfff80000ff138424 */ /* 0x000fe200078e00ff */
[----:B------:R-:W-:Y:S06]  /*27b0*/  @!P0 BRA `(.L_x_327) ;  /* 0x00000000004c8947 */ /* 0x000fec0003800000 */
[----:B------:R-:W-:-:S13]  /*27c0*/  ISETP.GT.AND P0, PT, R17, 0x7fefffff, PT ;  /* 0x7fefffff1100780c */ /* 0x000fda0003f04270 */
[----:B------:R-:W-:Y:S05]  /*27d0*/  @P0 BRA `(.L_x_328) ;  /* 0x0000000000400947 */ /* 0x000fea0003800000 */
[----:B------:R-:W-:Y:S01]  /*27e0*/  DMUL R16, R16, 8.11296384146066816958e+31 ;  /* 0x4690000010107828 */ /* 0x000fe20000000000 */
[----:B------:R-:W-:Y:S01]  /*27f0*/  IMAD.MOV.U32 R18, RZ, RZ, RZ ;  /* 0x000000ffff127224 */ /* 0x000fe200078e00ff */
[----:B------:R-:W-:Y:S01]  /*2800*/  MOV R35, 0x3fd80000 ;  /* 0x3fd8000000237802 */ /* 0x000fe20000000f00 */
[----:B------:R-:W-:-:S03]  /*2810*/  IMAD.MOV.U32 R34, RZ, RZ, 0x0 ;  /* 0x00000000ff227424 */ /* 0x000fc600078e00ff */
[----:B------:R-:W0:Y:S02]  /*2820*/  MUFU.RSQ64H R19, R17 ;  /* 0x0000001100137308 */ /* 0x000e240000001c00 */
[----:B0-----:R-:W-:-:S08]  /*2830*/  DMUL R32, R18, R18 ;  /* 0x0000001212207228 */ /* 0x001fd00000000000 */
[----:B------:R-:W-:-:S08]  /*2840*/  DFMA R32, R16, -R32, 1 ;  /* 0x3ff000001020742b */ /* 0x000fd00000000820 */
[----:B------:R-:W-:Y:S02]  /*2850*/  DFMA R34, R32, R34, 0.5 ;  /* 0x3fe000002022742b */ /* 0x000fe40000000022 */
[----:B------:R-:W-:-:S08]  /*2860*/  DMUL R32, R18, R32 ;  /* 0x0000002012207228 */ /* 0x000fd00000000000 */
[----:B------:R-:W-:-:S08]  /*2870*/  DFMA R32, R34, R32, R18 ;  /* 0x000000202220722b */ /* 0x000fd00000000012 */
[----:B------:R-:W-:Y:S02]  /*2880*/  DMUL R18, R16, R32 ;  /* 0x0000002010127228 */ /* 0x000fe40000000000 */
[----:B------:R-:W-:-:S06]  /*2890*/  VIADD R33, R33, 0xfff00000 ;  /* 0xfff0000021217836 */ /* 0x000fcc0000000000 */
[----:B------:R-:W-:-:S08]  /*28a0*/  DFMA R34, R18, -R18, R16 ;  /* 0x800000121222722b */ /* 0x000fd00000000010 */
[----:B------:R-:W-:-:S10]  /*28b0*/  DFMA R18, R32, R34, R18 ;  /* 0x000000222012722b */ /* 0x000fd40000000012 */
[----:B------:R-:W-:Y:S01]  /*28c0*/  VIADD R19, R19, 0xfcb00000 ;  /* 0xfcb0000013137836 */ /* 0x000fe20000000000 */
[----:B------:R-:W-:Y:S06]  /*28d0*/  BRA `(.L_x_327) ;  /* 0x0000000000047947 */ /* 0x000fec0003800000 */
.L_x_328:
[----:B------:R-:W-:-:S11]  /*28e0*/  DADD R18, R16, R16 ;  /* 0x0000000010127229 */ /* 0x000fd60000000010 */
.L_x_327:
[----:B------:R-:W-:Y:S05]  /*28f0*/  BSYNC.RECONVERGENT B3 ;  /* 0x0000000000037941 */ /* 0x000fea0003800200 */
.L_x_325:
[----:B------:R-:W-:Y:S02]  /*2900*/  IMAD.MOV.U32 R16, RZ, RZ, R0 ;  /* 0x000000ffff107224 */ /* 0x000fe400078e0000 */
[----:B------:R-:W-:-:S04]  /*2910*/  IMAD.MOV.U32 R17, RZ, RZ, 0x0 ;  /* 0x00000000ff117424 */ /* 0x000fc800078e00ff */
[----:B------:R-:W-:Y:S05]  /*2920*/  RET.REL.NODEC R16 `(_Z21updateNeighborsKernelPKiS0_PKdS0_S0_iPiS3_iiS3_d) ;  /* 0xffffffd410b47950 */ /* 0x000fea0003c3ffff */
.L_x_329:
        /* <DEDUP_REMOVED lines=13> */
.L_x_460:


//--------------------- .text._Z25updateNeighborCellsKernelPdPiS0_iiiS0_ --------------------------
	.section	.text._Z25updateNeighborCellsKernelPdPiS0_iiiS0_,"ax",@progbits
	.align	128
        .global         _Z25updateNeighborCellsKernelPdPiS0_iiiS0_
        .type           _Z25updateNeighborCellsKernelPdPiS0_iiiS0_,@function
        .size           _Z25updateNeighborCellsKernelPdPiS0_iiiS0_,(.L_x_470 - _Z25updateNeighborCellsKernelPdPiS0_iiiS0_)
        .other          _Z25updateNeighborCellsKernelPdPiS0_iiiS0_,@"STO_CUDA_ENTRY STV_DEFAULT"
_Z25updateNeighborCellsKernelPdPiS0_iiiS0_:
.text._Z25updateNeighborCellsKernelPdPiS0_iiiS0_:
        /* <DEDUP_REMOVED lines=8> */
[----:B------:R-:W-:Y:S01]  /*0080*/  UIADD3 UR4, UPT, UPT, UR4, -0x1, URZ ;  /* 0xffffffff04047890 */ /* 0x000fe2000fffe0ff */
[----:B------:R-:W-:Y:S01]  /*0090*/  BSSY.RECONVERGENT B1, `(.L_x_330) ;  /* 0x0000015000017945 */ /* 0x000fe20003800200 */
[----:B------:R-:W0:Y:S03]  /*00a0*/  LDCU.64 UR6, c[0x0][0x358] ;  /* 0x00006b00ff0677ac */ /* 0x000e260008000a00 */
[----:B------:R-:W-:Y:S01]  /*00b0*/  BSSY.RELIABLE B0, `(.L_x_331) ;  /* 0x000000f000007945 */ /* 0x000fe20003800100 */
[----:B------:R-:W-:-:S13]  /*00c0*/  ISETP.NE.AND P0, PT, R0, UR4, PT ;  /* 0x0000000400007c0c */ /* 0x000fda000bf05270 */
[----:B------:R-:W-:Y:S05]  /*00d0*/  @P0 BRA `(.L_x_332) ;  /* 0x0000000000100947 */ /* 0x000fea0003800000 */
[----:B------:R-:W1:Y:S02]  /*00e0*/  LDC.64 R2, c[0x0][0x390] ;  /* 0x0000e400ff027b82 */ /* 0x000e640000000a00 */
[----:B-1----:R-:W-:-:S05]  /*00f0*/  IMAD.WIDE R2, R0, 0x4, R2 ;  /* 0x0000000400027825 */ /* 0x002fca00078e0202 */
[----:B0-----:R0:W5:Y:S01]  /*0100*/  LDG.E R5, desc[UR6][R2.64] ;  /* 0x0000000602057981 */ /* 0x001162000c1e1900 */
[----:B------:R-:W-:Y:S05]  /*0110*/  BRA `(.L_x_333) ;  /* 0x0000000000207947 */ /* 0x000fea0003800000 */
.L_x_332:
[----:B------:R-:W1:Y:S02]  /*0120*/  LDC.64 R2, c[0x0][0x390] ;  /* 0x0000e400ff027b82 */ /* 0x000e640000000a00 */
[----:B-1----:R-:W-:-:S05]  /*0130*/  IMAD.WIDE R2, R0, 0x4, R2 ;  /* 0x0000000400027825 */ /* 0x002fca00078e0202 */
[----:B0-----:R-:W2:Y:S04]  /*0140*/  LDG.E R5, desc[UR6][R2.64] ;  /* 0x0000000602057981 */ /* 0x001ea8000c1e1900 */
[----:B------:R-:W2:Y:S02]  /*0150*/  LDG.E R4, desc[UR6][R2.64+0x4] ;  /* 0x0000040602047981 */ /* 0x000ea4000c1e1900 */
[----:B--2---:R-:W-:Y:S01]  /*0160*/  ISETP.NE.AND P0, PT, R5, R4, PT ;  /* 0x000000040500720c */ /* 0x004fe20003f05270 */
[----:B------:R-:W-:-:S12]  /*0170*/  VIADD R4, R0, 0x1 ;  /* 0x0000000100047836 */ /* 0x000fd80000000000 */
[----:B------:R-:W-:Y:S05]  /*0180*/  @!P0 BREAK.RELIABLE B0 ;  /* 0x0000000000008942 */ /* 0x000fea0003800100 */
[----:B------:R-:W-:Y:S05]  /*0190*/  @!P0 BRA `(.L_x_334) ;  /* 0x0000000000108947 */ /* 0x000fea0003800000 */
.L_x_333:
[----:B------:R-:W-:Y:S05]  /*01a0*/  BSYNC.RELIABLE B0 ;  /* 0x0000000000007941 */ /* 0x000fea0003800100 */
.L_x_331:
[----:B0-----:R-:W0:Y:S02]  /*01b0*/  LDC.64 R2, c[0x0][0x388] ;  /* 0x0000e200ff027b82 */ /* 0x001e240000000a00 */
[----:B0----5:R-:W-:-:S05]  /*01c0*/  IMAD.WIDE R2, R5, 0x4, R2 ;  /* 0x0000000405027825 */ /* 0x021fca00078e0202 */
[----:B------:R0:W5:Y:S02]  /*01d0*/  LDG.E R4, desc[UR6][R2.64] ;  /* 0x0000000602047981 */ /* 0x000164000c1e1900 */
.L_x_334:
[----:B------:R-:W-:Y:S05]  /*01e0*/  BSYNC.RECONVERGENT B1 ;  /* 0x0000000000017941 */ /* 0x000fea0003800200 */
.L_x_330:
[----:B------:R-:W-:Y:S05]  /*01f0*/  WARPSYNC.ALL ;  /* 0x0000000000007948 */ /* 0x000fea0003800000 */
[----:B------:R-:W1:Y:S01]  /*0200*/  LDC.64 R12, c[0x0][0x380] ;  /* 0x0000e000ff0c7b82 */ /* 0x000e620000000a00 */
[----:B-----5:R-:W-:Y:S02]  /*0210*/  IMAD.SHL.U32 R11, R4, 0x2, RZ ;  /* 0x00000002040b7824 */ /* 0x020fe400078e00ff */
[----:B0-----:R-:W-:Y:S02]  /*0220*/  IMAD.SHL.U32 R3, R0, 0x2, RZ ;  /* 0x0000000200037824 */ /* 0x001fe400078e00ff */
[----:B-1----:R-:W-:-:S04]  /*0230*/  IMAD.WIDE R10, R11, 0x8, R12 ;  /* 0x000000080b0a7825 */ /* 0x002fc800078e020c */
[----:B------:R-:W-:Y:S01]  /*0240*/  IMAD.WIDE R12, R3, 0x8, R12 ;  /* 0x00000008030c7825 */ /* 0x000fe200078e020c */
[----:B------:R-:W2:Y:S04]  /*0250*/  LDG.E.64 R6, desc[UR6][R10.64] ;  /* 0x000000060a067981 */ /* 0x000ea8000c1e1b00 */
[----:B------:R-:W2:Y:S04]  /*0260*/  LDG.E.64 R2, desc[UR6][R12.64] ;  /* 0x000000060c027981 */ /* 0x000ea8000c1e1b00 */
[----:B------:R-:W3:Y:S04]  /*0270*/  LDG.E.64 R8, desc[UR6][R10.64+0x8] ;  /* 0x000008060a087981 */ /* 0x000ee8000c1e1b00 */
[----:B------:R-:W3:Y:S01]  /*0280*/  LDG.E.64 R4, desc[UR6][R12.64+0x8] ;  /* 0x000008060c047981 */ /* 0x000ee2000c1e1b00 */
[----:B------:R-:W-:Y:S01]  /*0290*/  BSSY.RECONVERGENT B1, `(.L_x_335) ;  /* 0x000001c000017945 */ /* 0x000fe20003800200 */
[----:B--2---:R-:W-:-:S08]  /*02a0*/  DADD R6, R6, -R2 ;  /* 0x0000000006067229 */ /* 0x004fd00000000802 */
[----:B------:R-:W-:Y:S02]  /*02b0*/  DADD R6, R6, 0.5 ;  /* 0x3fe0000006067429 */ /* 0x000fe40000000000 */
[----:B---3--:R-:W-:-:S06]  /*02c0*/  DADD R8, R8, -R4 ;  /* 0x0000000008087229 */ /* 0x008fcc0000000804 */
[----:B------:R-:W-:Y:S02]  /*02d0*/  DSETP.GEU.AND P0, PT, R6, 1, PT ;  /* 0x3ff000000600742a */ /* 0x000fe40003f0e000 */
[----:B------:R-:W-:-:S12]  /*02e0*/  DADD R8, R8, 0.5 ;  /* 0x3fe0000008087429 */ /* 0x000fd80000000000 */
[----:B------:R-:W-:Y:S05]  /*02f0*/  @P0 BRA `(.L_x_336) ;  /* 0x0000000000540947 */ /* 0x000fea0003800000 */
[----:B------:R-:W-:Y:S01]  /*0300*/  DADD R10, R6, 3 ;  /* 0x40080000060a7429 */ /* 0x000fe20000000000 */
[----:B------:R-:W-:Y:S01]  /*0310*/  BSSY.RECONVERGENT B2, `(.L_x_337) ;  /* 0x000000d000027945 */ /* 0x000fe20003800200 */
[----:B------:R-:W-:-:S06]  /*0320*/  PLOP3.LUT P0, PT, PT, PT, PT, 0x80, 0x8 ;  /* 0x000000000008781c */ /* 0x000fcc0003f0f070 */
[----:B------:R-:W-:-:S14]  /*0330*/  DSETP.GEU.AND P1, PT, R10, 1, PT ;  /* 0x3ff000000a00742a */ /* 0x000fdc0003f2e000 */
[----:B------:R-:W-:Y:S05]  /*0340*/  @P1 BRA `(.L_x_338) ;  /* 0x0000000000241947 */ /* 0x000fea0003800000 */
[----:B------:R-:W-:Y:S01]  /*0350*/  BSSY.RECONVERGENT B3, `(.L_x_339) ;  /* 0x0000007000037945 */ /* 0x000fe20003800200 */
.L_x_340:
[----:B------:R-:W-:-:S08]  /*0360*/  DADD R6, R6, 1 ;  /* 0x3ff0000006067429 */ /* 0x000fd00000000000 */
[----:B------:R-:W-:-:S08]  /*0370*/  DADD R6, R6, 1 ;  /* 0x3ff0000006067429 */ /* 0x000fd00000000000 */
[----:B------:R-:W-:-:S08]  /*0380*/  DADD R6, R6, 1 ;  /* 0x3ff0000006067429 */ /* 0x000fd00000000000 */
[----:B------:R-:W-:-:S08]  /*0390*/  DADD R6, R6, 1 ;  /* 0x3ff0000006067429 */ /* 0x000fd00000000000 */
[----:B------:R-:W-:-:S14]  /*03a0*/  DSETP.GEU.AND P0, PT, R6, -2, PT ;  /* 0xc00000000600742a */ /* 0x000fdc0003f0e000 */
[----:B------:R-:W-:Y:S05]  /*03b0*/  @!P0 BRA `(.L_x_340) ;  /* 0xfffffffc00e88947 */ /* 0x000fea000383ffff */
[----:B------:R-:W-:Y:S05]  /*03c0*/  BSYNC.RECONVERGENT B3 ;  /* 0x0000000000037941 */ /* 0x000fea0003800200 */
.L_x_339:
[----:B------:R-:W-:-:S13]  /*03d0*/  PLOP3.LUT P0, PT, PT, PT, PT, 0x8, 0x80 ;  /* 0x000000000080781c */ /* 0x000fda0003f0e170 */
.L_x_338:
[----:B------:R-:W-:Y:S05]  /*03e0*/  BSYNC.RECONVERGENT B2 ;  /* 0x0000000000027941 */ /* 0x000fea0003800200 */
.L_x_337:
[----:B------:R-:W-:-:S08]  /*03f0*/  DADD R10, R6, 1 ;  /* 0x3ff00000060a7429 */ /* 0x000fd00000000000 */
[----:B------:R-:W-:-:S14]  /*0400*/  DSETP.GEU.AND P1, PT, R10, 1, PT ;  /* 0x3ff000000a00742a */ /* 0x000fdc0003f2e000 */
[----:B------:R-:W-:Y:S01]  /*0410*/  @!P1 PLOP3.LUT P0, PT, PT, PT, PT, 0x8, 0x80 ;  /* 0x000000000080981c */ /* 0x000fe20003f0e170 */
[----:B------:R-:W-:-:S12]  /*0420*/  @!P1 DADD R6, R10, 1 ;  /* 0x3ff000000a069429 */ /* 0x000fd80000000000 */
[----:B------:R-:W-:-:S14]  /*0430*/  DSETP.LT.OR P0, PT, R6, 1, P0 ;  /* 0x3ff000000600742a */ /* 0x000fdc0000701400 */
[----:B------:R-:W-:-:S11]  /*0440*/  @P0 DADD R6, R6, 1 ;  /* 0x3ff0000006060429 */ /* 0x000fd60000000000 */
.L_x_336:
[----:B------:R-:W-:Y:S05]  /*0450*/  BSYNC.RECONVERGENT B1 ;  /* 0x0000000000017941 */ /* 0x000fea0003800200 */
.L_x_335:
[----:B------:R-:W-:Y:S01]  /*0460*/  DSETP.GEU.AND P0, PT, R8, 1, PT ;  /* 0x3ff000000800742a */ /* 0x000fe20003f0e000 */
[----:B------:R-:W-:-:S13]  /*0470*/  BSSY.RECONVERGENT B1, `(.L_x_341) ;  /* 0x0000017000017945 */ /* 0x000fda0003800200 */
[----:B------:R-:W-:Y:S05]  /*0480*/  @P0 BRA `(.L_x_342) ;  /* 0x0000000000540947 */ /* 0x000fea0003800000 */
[----:B------:R-:W-:Y:S01]  /*0490*/  DADD R10, R8, 3 ;  /* 0x40080000080a7429 */ /* 0x000fe20000000000 */
[----:B------:R-:W-:Y:S01]  /*04a0*/  BSSY.RECONVERGENT B2, `(.L_x_343) ;  /* 0x000000d000027945 */ /* 0x000fe20003800200 */
[----:B------:R-:W-:-:S06]  /*04b0*/  PLOP3.LUT P0, PT, PT, PT, PT, 0x80, 0x8 ;  /* 0x000000000008781c */ /* 0x000fcc0003f0f070 */
[----:B------:R-:W-:-:S14]  /*04c0*/  DSETP.GEU.AND P1, PT, R10, 1, PT ;  /* 0x3ff000000a00742a */ /* 0x000fdc0003f2e000 */
[----:B------:R-:W-:Y:S05]  /*04d0*/  @P1 BRA `(.L_x_344) ;  /* 0x0000000000241947 */ /* 0x000fea0003800000 */
[----:B------:R-:W-:Y:S01]  /*04e0*/  BSSY.RECONVERGENT B3, `(.L_x_345) ;  /* 0x0000007000037945 */ /* 0x000fe20003800200 */
.L_x_346:
[----:B------:R-:W-:-:S08]  /*04f0*/  DADD R8, R8, 1 ;  /* 0x3ff0000008087429 */ /* 0x000fd00000000000 */
[----:B------:R-:W-:-:S08]  /*0500*/  DADD R8, R8, 1 ;  /* 0x3ff0000008087429 */ /* 0x000fd00000000000 */
[----:B------:R-:W-:-:S08]  /*0510*/  DADD R8, R8, 1 ;  /* 0x3ff0000008087429 */ /* 0x000fd00000000000 */
[----:B------:R-:W-:-:S08]  /*0520*/  DADD R8, R8, 1 ;  /* 0x3ff0000008087429 */ /* 0x000fd00000000000 */
[----:B------:R-:W-:-:S14]  /*0530*/  DSETP.GEU.AND P0, PT, R8, -2, PT ;  /* 0xc00000000800742a */ /* 0x000fdc0003f0e000 */
[----:B------:R-:W-:Y:S05]  /*0540*/  @!P0 BRA `(.L_x_346) ;  /* 0xfffffffc00e88947 */ /* 0x000fea000383ffff */
[----:B------:R-:W-:Y:S05]  /*0550*/  BSYNC.RECONVERGENT B3 ;  /* 0x0000000000037941 */ /* 0x000fea0003800200 */
.L_x_345:
[----:B------:R-:W-:-:S13]  /*0560*/  PLOP3.LUT P0, PT, PT, PT, PT, 0x8, 0x80 ;  /* 0x000000000080781c */ /* 0x000fda0003f0e170 */
.L_x_344:
[----:B------:R-:W-:Y:S05]  /*0570*/  BSYNC.RECONVERGENT B2 ;  /* 0x0000000000027941 */ /* 0x000fea0003800200 */
.L_x_343:
[----:B------:R-:W-:-:S08]  /*0580*/  DADD R10, R8, 1 ;  /* 0x3ff00000080a7429 */ /* 0x000fd00000000000 */
[----:B------:R-:W-:-:S14]  /*0590*/  DSETP.GEU.AND P1, PT, R10, 1, PT ;  /* 0x3ff000000a00742a */ /* 0x000fdc0003f2e000 */
[----:B------:R-:W-:Y:S01]  /*05a0*/  @!P1 PLOP3.LUT P0, PT, PT, PT, PT, 0x8, 0x80 ;  /* 0x000000000080981c */ /* 0x000fe20003f0e170 */
[----:B------:R-:W-:-:S12]  /*05b0*/  @!P1 DADD R8, R10, 1 ;  /* 0x3ff000000a089429 */ /* 0x000fd80000000000 */
[----:B------:R-:W-:-:S14]  /*05c0*/  DSETP.LT.OR P0, PT, R8, 1, P0 ;  /* 0x3ff000000800742a */ /* 0x000fdc0000701400 */
[----:B------:R-:W-:-:S11]  /*05d0*/  @P0 DADD R8, R8, 1 ;  /* 0x3ff0000008080429 */ /* 0x000fd60000000000 */
.L_x_342:
[----:B------:R-:W-:Y:S05]  /*05e0*/  BSYNC.RECONVERGENT B1 ;  /* 0x0000000000017941 */ /* 0x000fea0003800200 */
.L_x_341:
        /* <DEDUP_REMOVED lines=9> */
.L_x_352:
[----:B------:R-:W-:-:S08]  /*0680*/  DADD R6, R6, -1 ;  /* 0xbff0000006067429 */ /* 0x000fd00000000000 */
[----:B------:R-:W-:-:S08]  /*0690*/  DADD R6, R6, -1 ;  /* 0xbff0000006067429 */ /* 0x000fd00000000000 */
[----:B------:R-:W-:-:S08]  /*06a0*/  DADD R6, R6, -1 ;  /* 0xbff0000006067429 */ /* 0x000fd00000000000 */
[----:B------:R-:W-:-:S08]  /*06b0*/  DADD R6, R6, -1 ;  /* 0xbff0000006067429 */ /* 0x000fd00000000000 */
[----:B------:R-:W-:-:S14]  /*06c0*/  DSETP.GT.AND P0, PT, R6, 4, PT ;  /* 0x401000000600742a */ /* 0x000fdc0003f04000 */
[----:B------:R-:W-:Y:S05]  /*06d0*/  @P0 BRA `(.L_x_352) ;  /* 0xfffffffc00e80947 */ /* 0x000fea000383ffff */
[----:B------:R-:W-:Y:S05]  /*06e0*/  BSYNC.RECONVERGENT B3 ;  /* 0x0000000000037941 */ /* 0x000fea0003800200 */
.L_x_351:
[----:B------:R-:W-:-:S13]  /*06f0*/  PLOP3.LUT P0, PT, PT, PT, PT, 0x8, 0x80 ;  /* 0x000000000080781c */ /* 0x000fda0003f0e170 */
.L_x_350:
[----:B------:R-:W-:Y:S05]  /*0700*/  BSYNC.RECONVERGENT B2 ;  /* 0x0000000000027941 */ /* 0x000fea0003800200 */
.L_x_349:
[----:B------:R-:W-:-:S08]  /*0710*/  DADD R10, R6, -1 ;  /* 0xbff00000060a7429 */ /* 0x000fd00000000000 */
[----:B------:R-:W-:-:S14]  /*0720*/  DSETP.GT.AND P1, PT, R10, 1, PT ;  /* 0x3ff000000a00742a */ /* 0x000fdc0003f24000 */
[----:B------:R-:W-:Y:S01]  /*0730*/  @P1 PLOP3.LUT P0, PT, PT, PT, PT, 0x8, 0x80 ;  /* 0x000000000080181c */ /* 0x000fe20003f0e170 */
[----:B------:R-:W-:-:S12]  /*0740*/  @P1 DADD R6, R10, -1 ;  /* 0xbff000000a061429 */ /* 0x000fd80000000000 */
[----:B------:R-:W-:-:S14]  /*0750*/  DSETP.GT.OR P0, PT, R6, 1, P0 ;  /* 0x3ff000000600742a */ /* 0x000fdc0000704400 */
[----:B------:R-:W-:-:S11]  /*0760*/  @P0 DADD R6, R6, -1 ;  /* 0xbff0000006060429 */ /* 0x000fd60000000000 */
.L_x_348:
[----:B------:R-:W-:Y:S05]  /*0770*/  BSYNC.RECONVERGENT B1 ;  /* 0x0000000000017941 */ /* 0x000fea0003800200 */
.L_x_347:
        /* <DEDUP_REMOVED lines=9> */
.L_x_358:
[----:B------:R-:W-:-:S08]  /*0810*/  DADD R8, R8, -1 ;  /* 0xbff0000008087429 */ /* 0x000fd00000000000 */
[----:B------:R-:W-:-:S08]  /*0820*/  DADD R8, R8, -1 ;  /* 0xbff0000008087429 */ /* 0x000fd00000000000 */
[----:B------:R-:W-:-:S08]  /*0830*/  DADD R8, R8, -1 ;  /* 0xbff0000008087429 */ /* 0x000fd00000000000 */
[----:B------:R-:W-:-:S08]  /*0840*/  DADD R8, R8, -1 ;  /* 0xbff0000008087429 */ /* 0x000fd00000000000 */
[----:B------:R-:W-:-:S14]  /*0850*/  DSETP.GT.AND P0, PT, R8, 4, PT ;  /* 0x401000000800742a */ /* 0x000fdc0003f04000 */
[----:B------:R-:W-:Y:S05]  /*0860*/  @P0 BRA `(.L_x_358) ;  /* 0xfffffffc00e80947 */ /* 0x000fea000383ffff */
[----:B------:R-:W-:Y:S05]  /*0870*/  BSYNC.RECONVERGENT B3 ;  /* 0x0000000000037941 */ /* 0x000fea0003800200 */
.L_x_357:
[----:B------:R-:W-:-:S13]  /*0880*/  PLOP3.LUT P0, PT, PT, PT, PT, 0x8, 0x80 ;  /* 0x000000000080781c */ /* 0x000fda0003f0e170 */
.L_x_356:
[----:B------:R-:W-:Y:S05]  /*0890*/  BSYNC.RECONVERGENT B2 ;  /* 0x0000000000027941 */ /* 0x000fea0003800200 */
.L_x_355:
[----:B------:R-:W-:-:S08]  /*08a0*/  DADD R10, R8, -1 ;  /* 0xbff00000080a7429 */ /* 0x000fd00000000000 */
[----:B------:R-:W-:-:S14]  /*08b0*/  DSETP.GT.AND P1, PT, R10, 1, PT ;  /* 0x3ff000000a00742a */ /* 0x000fdc0003f24000 */
[----:B------:R-:W-:Y:S01]  /*08c0*/  @P1 PLOP3.LUT P0, PT, PT, PT, PT, 0x8, 0x80 ;  /* 0x000000000080181c */ /* 0x000fe20003f0e170 */
[----:B------:R-:W-:-:S12]  /*08d0*/  @P1 DADD R8, R10, -1 ;  /* 0xbff000000a081429 */ /* 0x000fd80000000000 */
[----:B------:R-:W-:-:S14]  /*08e0*/  DSETP.GT.OR P0, PT, R8, 1, P0 ;  /* 0x3ff000000800742a */ /* 0x000fdc0000704400 */
[----:B------:R-:W-:-:S11]  /*08f0*/  @P0 DADD R8, R8, -1 ;  /* 0xbff0000008080429 */ /* 0x000fd60000000000 */
.L_x_354:
[----:B------:R-:W-:Y:S05]  /*0900*/  BSYNC.RECONVERGENT B1 ;  /* 0x0000000000017941 */ /* 0x000fea0003800200 */
.L_x_353:
[----:B------:R-:W-:Y:S01]  /*0910*/  DADD R6, R6, -0.5 ;  /* 0xbfe0000006067429 */ /* 0x000fe20000000000 */
[----:B------:R-:W-:Y:S01]  /*0920*/  BSSY.RECONVERGENT B1, `(.L_x_359) ;  /* 0x000001b000017945 */ /* 0x000fe20003800200 */
[----:B------:R-:W-:-:S06]  /*0930*/  DADD R8, R8, -0.5 ;  /* 0xbfe0000008087429 */ /* 0x000fcc0000000000 */
[----:B------:R-:W-:Y:S02]  /*0940*/  DFMA R2, R6, 0.5, R2 ;  /* 0x3fe000000602782b */ /* 0x000fe40000000002 */
[----:B------:R-:W-:-:S06]  /*0950*/  DFMA R4, R8, 0.5, R4 ;  /* 0x3fe000000804782b */ /* 0x000fcc0000000004 */
[----:B------:R-:W-:-:S14]  /*0960*/  DSETP.GEU.AND P0, PT, R2, 1, PT ;  /* 0x3ff000000200742a */ /* 0x000fdc0003f0e000 */
[----:B------:R-:W-:Y:S05]  /*0970*/  @P0 BRA `(.L_x_360) ;  /* 0x0000000000540947 */ /* 0x000fea0003800000 */
[----:B------:R-:W-:Y:S01]  /*0980*/  DADD R6, R2, 3 ;  /* 0x4008000002067429 */ /* 0x000fe20000000000 */
[----:B------:R-:W-:Y:S01]  /*0990*/  BSSY.RECONVERGENT B2, `(.L_x_361) ;  /* 0x000000d000027945 */ /* 0x000fe20003800200 */
[----:B------:R-:W-:-:S06]  /*09a0*/  PLOP3.LUT P0, PT, PT, PT, PT, 0x80, 0x8 ;  /* 0x000000000008781c */ /* 0x000fcc0003f0f070 */
[----:B------:R-:W-:-:S14]  /*09b0*/  DSETP.GEU.AND P1, PT, R6, 1, PT ;  /* 0x3ff000000600742a */ /* 0x000fdc0003f2e000 */
[----:B------:R-:W-:Y:S05]  /*09c0*/  @P1 BRA `(.L_x_362) ;  /* 0x0000000000241947 */ /* 0x000fea0003800000 */
[----:B------:R-:W-:Y:S01]  /*09d0*/  BSSY.RECONVERGENT B3, `(.L_x_363) ;  /* 0x0000007000037945 */ /* 0x000fe20003800200 */
.L_x_364:
[----:B------:R-:W-:-:S08]  /*09e0*/  DADD R2, R2, 1 ;  /* 0x3ff0000002027429 */ /* 0x000fd00000000000 */
[----:B------:R-:W-:-:S08]  /*09f0*/  DADD R2, R2, 1 ;  /* 0x3ff0000002027429 */ /* 0x000fd00000000000 */
[----:B------:R-:W-:-:S08]  /*0a00*/  DADD R2, R2, 1 ;  /* 0x3ff0000002027429 */ /* 0x000fd00000000000 */
[----:B------:R-:W-:-:S08]  /*0a10*/  DADD R2, R2, 1 ;  /* 0x3ff0000002027429 */ /* 0x000fd00000000000 */
[----:B------:R-:W-:-:S14]  /*0a20*/  DSETP.GEU.AND P0, PT, R2, -2, PT ;  /* 0xc00000000200742a */ /* 0x000fdc0003f0e000 */
[----:B------:R-:W-:Y:S05]  /*0a30*/  @!P0 BRA `(.L_x_364) ;  /* 0xfffffffc00e88947 */ /* 0x000fea000383ffff */
[----:B------:R-:W-:Y:S05]  /*0a40*/  BSYNC.RECONVERGENT B3 ;  /* 0x0000000000037941 */ /* 0x000fea0003800200 */
.L_x_363:
[----:B------:R-:W-:-:S13]  /*0a50*/  PLOP3.LUT P0, PT, PT, PT, PT, 0x8, 0x80 ;  /* 0x000000000080781c */ /* 0x000fda0003f0e170 */
.L_x_362:
[----:B------:R-:W-:Y:S05]  /*0a60*/  BSYNC.RECONVERGENT B2 ;  /* 0x0000000000027941 */ /* 0x000fea0003800200 */
.L_x_361:
[----:B------:R-:W-:-:S08]  /*0a70*/  DADD R6, R2, 1 ;  /* 0x3ff0000002067429 */ /* 0x000fd00000000000 */
[----:B------:R-:W-:-:S14]  /*0a80*/  DSETP.GEU.AND P1, PT, R6, 1, PT ;  /* 0x3ff000000600742a */ /* 0x000fdc0003f2e000 */
[----:B------:R-:W-:Y:S01]  /*0a90*/  @!P1 PLOP3.LUT P0, PT, PT, PT, PT, 0x8, 0x80 ;  /* 0x000000000080981c */ /* 0x000fe20003f0e170 */
[----:B------:R-:W-:-:S12]  /*0aa0*/  @!P1 DADD R2, R6, 1 ;  /* 0x3ff0000006029429 */ /* 0x000fd80000000000 */
[----:B------:R-:W-:-:S14]  /*0ab0*/  DSETP.LT.OR P0, PT, R2, 1, P0 ;  /* 0x3ff000000200742a */ /* 0x000fdc0000701400 */
[----:B------:R-:W-:-:S11]  /*0ac0*/  @P0 DADD R2, R2, 1 ;  /* 0x3ff0000002020429 */ /* 0x000fd60000000000 */
.L_x_360:
[----:B------:R-:W-:Y:S05]  /*0ad0*/  BSYNC.RECONVERGENT B1 ;  /* 0x0000000000017941 */ /* 0x000fea0003800200 */
.L_x_359:
        /* <DEDUP_REMOVED lines=9> */
.L_x_370:
[----:B------:R-:W-:-:S08]  /*0b70*/  DADD R4, R4, 1 ;  /* 0x3ff0000004047429 */ /* 0x000fd00000000000 */
[----:B------:R-:W-:-:S08]  /*0b80*/  DADD R4, R4, 1 ;  /* 0x3ff0000004047429 */ /* 0x000fd00000000000 */
[----:B------:R-:W-:-:S08]  /*0b90*/  DADD R4, R4, 1 ;  /* 0x3ff0000004047429 */ /* 0x000fd00000000000 */
[----:B------:R-:W-:-:S08]  /*0ba0*/  DADD R4, R4, 1 ;  /* 0x3ff0000004047429 */ /* 0x000fd00000000000 */
[----:B------:R-:W-:-:S14]  /*0bb0*/  DSETP.GEU.AND P0, PT, R4, -2, PT ;  /* 0xc00000000400742a */ /* 0x000fdc0003f0e000 */
[----:B------:R-:W-:Y:S05]  /*0bc0*/  @!P0 BRA `(.L_x_370) ;  /* 0xfffffffc00e88947 */ /* 0x000fea000383ffff */
[----:B------:R-:W-:Y:S05]  /*0bd0*/  BSYNC.RECONVERGENT B3 ;  /* 0x0000000000037941 */ /* 0x000fea0003800200 */
.L_x_369:
[----:B------:R-:W-:-:S13]  /*0be0*/  PLOP3.LUT P0, PT, PT, PT, PT, 0x8, 0x80 ;  /* 0x000000000080781c */ /* 0x000fda0003f0e170 */
.L_x_368:
[----:B------:R-:W-:Y:S05]  /*0bf0*/  BSYNC.RECONVERGENT B2 ;  /* 0x0000000000027941 */ /* 0x000fea0003800200 */
.L_x_367:
[----:B------:R-:W-:-:S08]  /*0c00*/  DADD R6, R4, 1 ;  /* 0x3ff0000004067429 */ /* 0x000fd00000000000 */
[----:B------:R-:W-:-:S14]  /*0c10*/  DSETP.GEU.AND P1, PT, R6, 1, PT ;  /* 0x3ff000000600742a */ /* 0x000fdc0003f2e000 */
[----:B------:R-:W-:Y:S01]  /*0c20*/  @!P1 PLOP3.LUT P0, PT, PT, PT, PT, 0x8, 0x80 ;  /* 0x000000000080981c */ /* 0x000fe20003f0e170 */
[----:B------:R-:W-:-:S12]  /*0c30*/  @!P1 DADD R4, R6, 1 ;  /* 0x3ff0000006049429 */ /* 0x000fd80000000000 */
[----:B------:R-:W-:-:S14]  /*0c40*/  DSETP.LT.OR P0, PT, R4, 1, P0 ;  /* 0x3ff000000400742a */ /* 0x000fdc0000701400 */
[----:B------:R-:W-:-:S11]  /*0c50*/  @P0 DADD R4, R4, 1 ;  /* 0x3ff0000004040429 */ /* 0x000fd60000000000 */
.L_x_366:
[----:B------:R-:W-:Y:S05]  /*0c60*/  BSYNC.RECONVERGENT B1 ;  /* 0x0000000000017941 */ /* 0x000fea0003800200 */
.L_x_365:
        /* <DEDUP_REMOVED lines=9> */
.L_x_376:
[----:B------:R-:W-:-:S08]  /*0d00*/  DADD R2, R2, -1 ;  /* 0xbff0000002027429 */ /* 0x000fd00000000000 */
[----:B------:R-:W-:-:S08]  /*0d10*/  DADD R2, R2, -1 ;  /* 0xbff0000002027429 */ /* 0x000fd00000000000 */
[----:B------:R-:W-:-:S08]  /*0d20*/  DADD R2, R2, -1 ;  /* 0xbff0000002027429 */ /* 0x000fd00000000000 */
[----:B------:R-:W-:-:S08]  /*0d30*/  DADD R2, R2, -1 ;  /* 0xbff0000002027429 */ /* 0x000fd00000000000 */
[----:B------:R-:W-:-:S14]  /*0d40*/  DSETP.GT.AND P0, PT, R2, 4, PT ;  /* 0x401000000200742a */ /* 0x000fdc0003f04000 */
[----:B------:R-:W-:Y:S05]  /*0d50*/  @P0 BRA `(.L_x_376) ;  /* 0xfffffffc00e80947 */ /* 0x000fea000383ffff */
[----:B------:R-:W-:Y:S05]  /*0d60*/  BSYNC.RECONVERGENT B3 ;  /* 0x0000000000037941 */ /* 0x000fea0003800200 */
.L_x_375:
[----:B------:R-:W-:-:S13]  /*0d70*/  PLOP3.LUT P0, PT, PT, PT, PT, 0x8, 0x80 ;  /* 0x000000000080781c */ /* 0x000fda0003f0e170 */
.L_x_374:
[----:B------:R-:W-:Y:S05]  /*0d80*/  BSYNC.RECONVERGENT B2 ;  /* 0x0000000000027941 */ /* 0x000fea0003800200 */
.L_x_373:
[----:B------:R-:W-:-:S08]  /*0d90*/  DADD R6, R2, -1 ;  /* 0xbff0000002067429 */ /* 0x000fd00000000000 */
[----:B------:R-:W-:-:S14]  /*0da0*/  DSETP.GT.AND P1, PT, R6, 1, PT ;  /* 0x3ff000000600742a */ /* 0x000fdc0003f24000 */
[----:B------:R-:W-:Y:S01]  /*0db0*/  @P1 PLOP3.LUT P0, PT, PT, PT, PT, 0x8, 0x80 ;  /* 0x000000000080181c */ /* 0x000fe20003f0e170 */
[----:B------:R-:W-:-:S12]  /*0dc0*/  @P1 DADD R2, R6, -1 ;  /* 0xbff0000006021429 */ /* 0x000fd80000000000 */
[----:B------:R-:W-:-:S14]  /*0dd0*/  DSETP.GT.OR P0, PT, R2, 1, P0 ;  /* 0x3ff000000200742a */ /* 0x000fdc0000704400 */
[----:B------:R-:W-:-:S11]  /*0de0*/  @P0 DADD R2, R2, -1 ;  /* 0xbff0000002020429 */ /* 0x000fd60000000000 */
.L_x_372:
[----:B------:R-:W-:Y:S05]  /*0df0*/  BSYNC.RECONVERGENT B1 ;  /* 0x0000000000017941 */ /* 0x000fea0003800200 */
.L_x_371:
        /* <DEDUP_REMOVED lines=9> */
.L_x_382:
[----:B------:R-:W-:-:S08]  /*0e90*/  DADD R4, R4, -1 ;  /* 0xbff0000004047429 */ /* 0x000fd00000000000 */
[----:B------:R-:W-:-:S08]  /*0ea0*/  DADD R4, R4, -1 ;  /* 0xbff0000004047429 */ /* 0x000fd00000000000 */
[----:B------:R-:W-:-:S08]  /*0eb0*/  DADD R4, R4, -1 ;  /* 0xbff0000004047429 */ /* 0x000fd00000000000 */
[----:B------:R-:W-:-:S08]  /*0ec0*/  DADD R4, R4, -1 ;  /* 0xbff0000004047429 */ /* 0x000fd00000000000 */
[----:B------:R-:W-:-:S14]  /*0ed0*/  DSETP.GT.AND P0, PT, R4, 4, PT ;  /* 0x401000000400742a */ /* 0x000fdc0003f04000 */
[----:B------:R-:W-:Y:S05]  /*0ee0*/  @P0 BRA `(.L_x_382) ;  /* 0xfffffffc00e80947 */ /* 0x000fea000383ffff */
[----:B------:R-:W-:Y:S05]  /*0ef0*/  BSYNC.RECONVERGENT B3 ;  /* 0x0000000000037941 */ /* 0x000fea0003800200 */
.L_x_381:
[----:B------:R-:W-:-:S13]  /*0f00*/  PLOP3.LUT P0, PT, PT, PT, PT, 0x8, 0x80 ;  /* 0x000000000080781c */ /* 0x000fda0003f0e170 */
.L_x_380:
[----:B------:R-:W-:Y:S05]  /*0f10*/  BSYNC.RECONVERGENT B2 ;  /* 0x0000000000027941 */ /* 0x000fea0003800200 */
.L_x_379:
[----:B------:R-:W-:-:S08]  /*0f20*/  DADD R6, R4, -1 ;  /* 0xbff0000004067429 */ /* 0x000fd00000000000 */
[----:B------:R-:W-:-:S14]  /*0f30*/  DSETP.GT.AND P1, PT, R6, 1, PT ;  /* 0x3ff000000600742a */ /* 0x000fdc0003f24000 */
[----:B------:R-:W-:Y:S01]  /*0f40*/  @P1 PLOP3.LUT P0, PT, PT, PT, PT, 0x8, 0x80 ;  /* 0x000000000080181c */ /* 0x000fe20003f0e170 */
[----:B------:R-:W-:-:S12]  /*0f50*/  @P1 DADD R4, R6, -1 ;  /* 0xbff0000006041429 */ /* 0x000fd80000000000 */
[----:B------:R-:W-:-:S14]  /*0f60*/  DSETP.GT.OR P0, PT, R4, 1, P0 ;  /* 0x3ff000000400742a */ /* 0x000fdc0000704400 */
[----:B------:R-:W-:-:S11]  /*0f70*/  @P0 DADD R4, R4, -1 ;  /* 0xbff0000004040429 */ /* 0x000fd60000000000 */
.L_x_378:
[----:B------:R-:W-:Y:S05]  /*0f80*/  BSYNC.RECONVERGENT B1 ;  /* 0x0000000000017941 */ /* 0x000fea0003800200 */
.L_x_377:
[----:B------:R-:W0:Y:S01]  /*0f90*/  LDCU UR4, c[0x0][0x3a0] ;  /* 0x00007400ff0477ac */ /* 0x000e220008000800 */
[----:B------:R-:W1:Y:S01]  /*0fa0*/  LDC.64 R8, c[0x0][0x3a8] ;  /* 0x0000ea00ff087b82 */ /* 0x000e620000000a00 */
[----:B0-----:R-:W0:Y:S02]  /*0fb0*/  I2F.F64 R6, UR4 ;  /* 0x0000000400067d12 */ /* 0x001e240008201c00 */
[C---:B0-----:R-:W-:Y:S02]  /*0fc0*/  DMUL R4, R6.reuse, R4 ;  /* 0x0000000406047228 */ /* 0x041fe40000000000 */
[----:B------:R-:W-:Y:S01]  /*0fd0*/  DMUL R2, R6, R2 ;  /* 0x0000000206027228 */ /* 0x000fe20000000000 */
[----:B-1----:R-:W-:-:S07]  /*0fe0*/  IMAD.WIDE R6, R0, 0x4, R8 ;  /* 0x0000000400067825 */ /* 0x002fce00078e0208 */
[----:B------:R-:W-:Y:S08]  /*0ff0*/  F2I.F64.FLOOR R4, R4 ;  /* 0x0000000400047311 */ /* 0x000ff00000305100 */
[----:B------:R-:W0:Y:S02]  /*1000*/  F2I.F64.FLOOR R3, R2 ;  /* 0x0000000200037311 */ /* 0x000e240000305100 */
[----:B0-----:R-:W-:-:S05]  /*1010*/  IMAD R9, R4, UR4, R3 ;  /* 0x0000000404097c24 */ /* 0x001fca000f8e0203 */
[----:B------:R-:W-:Y:S01]  /*1020*/  STG.E desc[UR6][R6.64], R9 ;  /* 0x0000000906007986 */ /* 0x000fe2000c101906 */
[----:B------:R-:W-:Y:S05]  /*1030*/  EXIT ;  /* 0x000000000000794d */ /* 0x000fea0003800000 */
.L_x_383:
        /* <DEDUP_REMOVED lines=12> */
.L_x_470:


//--------------------- .text._Z19updateShapeIdKernelPiS_i --------------------------
	.section	.text._Z19updateShapeIdKernelPiS_i,"ax",@progbits
	.align	128
        .global         _Z19updateShapeIdKernelPiS_i
        .type           _Z19updateShapeIdKernelPiS_i,@function
        .size           _Z19updateShapeIdKernelPiS_i,(.L_x_471 - _Z19updateShapeIdKernelPiS_i)
        .other          _Z19updateShapeIdKernelPiS_i,@"STO_CUDA_ENTRY STV_DEFAULT"
_Z19updateShapeIdKernelPiS_i:
.text._Z19updateShapeIdKernelPiS_i:
        /* <DEDUP_REMOVED lines=9> */
[----:B------:R-:W1:Y:S01]  /*0090*/  LDCU.64 UR4, c[0x0][0x358] ;  /* 0x00006b00ff0477ac */ /* 0x000e620008000a00 */
[----:B0-----:R-:W-:-:S05]  /*00a0*/  IMAD.WIDE R2, R9, 0x4, R2 ;  /* 0x0000000409027825 */ /* 0x001fca00078e0202 */
[----:B-1----:R-:W2:Y:S04]  /*00b0*/  LDG.E R0, desc[UR4][R2.64] ;  /* 0x0000000402007981 */ /* 0x002ea8000c1e1900 */
[----:B------:R-:W2:Y:S02]  /*00c0*/  LDG.E R5, desc[UR4][R2.64+0x4] ;  /* 0x0000040402057981 */ /* 0x000ea4000c1e1900 */
[----:B--2---:R-:W-:-:S13]  /*00d0*/  ISETP.GE.AND P0, PT, R0, R5, PT ;  /* 0x000000050000720c */ /* 0x004fda0003f06270 */
[----:B------:R-:W-:Y:S05]  /*00e0*/  @P0 EXIT ;  /* 0x000000000000094d */ /* 0x000fea0003800000 */
[----:B------:R-:W0:Y:S02]  /*00f0*/  LDC.64 R6, c[0x0][0x380] ;  /* 0x0000e000ff067b82 */ /* 0x000e240000000a00 */
.L_x_384:
[----:B0-----:R-:W-:-:S05]  /*0100*/  IMAD.WIDE R4, R0, 0x4, R6 ;  /* 0x0000000400047825 */ /* 0x001fca00078e0206 */
[----:B------:R1:W-:Y:S04]  /*0110*/  STG.E desc[UR4][R4.64], R9 ;  /* 0x0000000904007986 */ /* 0x0003e8000c101904 */
[----:B------:R-:W2:Y:S01]  /*0120*/  LDG.E R11, desc[UR4][R2.64+0x4] ;  /* 0x00000404020b7981 */ /* 0x000ea2000c1e1900 */
[----:B------:R-:W-:-:S04]  /*0130*/  IADD3 R0, PT, PT, R0, 0x1, RZ ;  /* 0x0000000100007810 */ /* 0x000fc80007ffe0ff */
[----:B--2---:R-:W-:-:S13]  /*0140*/  ISETP.GE.AND P0, PT, R0, R11, PT ;  /* 0x0000000b0000720c */ /* 0x004fda0003f06270 */
[----:B-1----:R-:W-:Y:S05]  /*0150*/  @!P0 BRA `(.L_x_384) ;  /* 0xfffffffc00e88947 */ /* 0x002fea000383ffff */
[----:B------:R-:W-:Y:S05]  /*0160*/  EXIT ;  /* 0x000000000000794d */ /* 0x000fea0003800000 */
.L_x_385:
        /* <DEDUP_REMOVED lines=9> */
.L_x_471:


//--------------------- .text._Z17updateAreasKernelPdS_Pii --------------------------
	.section	.text._Z17updateAreasKernelPdS_Pii,"ax",@progbits
	.align	128
        .global         _Z17updateAreasKernelPdS_Pii
        .type           _Z17updateAreasKernelPdS_Pii,@function
        .size           _Z17updateAreasKernelPdS_Pii,(.L_x_472 - _Z17updateAreasKernelPdS_Pii)
        .other          _Z17updateAreasKernelPdS_Pii,@"STO_CUDA_ENTRY STV_DEFAULT"
_Z17updateAreasKernelPdS_Pii:
.text._Z17updateAreasKernelPdS_Pii:
        /* <DEDUP_REMOVED lines=10> */
[----:B------:R-:W2:Y:S08]  /*00a0*/  LDC.64 R6, c[0x0][0x388] ;  /* 0x0000e200ff067b82 */ /* 0x000eb00000000a00 */
[----:B------:R-:W3:Y:S01]  /*00b0*/  LDC.64 R2, c[0x0][0x380] ;  /* 0x0000e000ff027b82 */ /* 0x000ee20000000a00 */
[----:B0-----:R-:W-:-:S05]  /*00c0*/  IMAD.WIDE R10, R13, 0x4, R10 ;  /* 0x000000040d0a7825 */ /* 0x001fca00078e020a */
[----:B-1----:R-:W4:Y:S04]  /*00d0*/  LDG.E R17, desc[UR4][R10.64] ;  /* 0x000000040a117981 */ /* 0x002f28000c1e1900 */
[----:B------:R-:W3:Y:S01]  /*00e0*/  LDG.E R0, desc[UR4][R10.64+0x4] ;  /* 0x000004040a007981 */ /* 0x000ee2000c1e1900 */
[----:B----4-:R-:W-:-:S04]  /*00f0*/  IMAD.SHL.U32 R9, R17, 0x2, RZ ;  /* 0x0000000211097824 */ /* 0x010fc800078e00ff */
[----:B--2---:R-:W-:-:S05]  /*0100*/  IMAD.WIDE R8, R9, 0x8, R6 ;  /* 0x0000000809087825 */ /* 0x004fca00078e0206 */
[----:B------:R0:W5:Y:S01]  /*0110*/  LDG.E.64 R4, desc[UR4][R8.64+0x8] ;  /* 0x0000080408047981 */ /* 0x000162000c1e1b00 */
[----:B---3--:R-:W-:Y:S01]  /*0120*/  VIADD R16, R0, 0xffffffff ;  /* 0xffffffff00107836 */ /* 0x008fe20000000000 */
[----:B------:R-:W-:Y:S01]  /*0130*/  BSSY.RECONVERGENT B0, `(.L_x_386) ;  /* 0x00000b5000007945 */ /* 0x000fe20003800200 */
[----:B------:R-:W-:-:S03]  /*0140*/  IMAD.WIDE R2, R13, 0x8, R2 ;  /* 0x000000080d027825 */ /* 0x000fc600078e0202 */
[----:B------:R-:W-:-:S13]  /*0150*/  ISETP.GE.AND P0, PT, R17, R16, PT ;  /* 0x000000101100720c */ /* 0x000fda0003f06270 */
[----:B0-----:R-:W-:Y:S05]  /*0160*/  @P0 BRA `(.L_x_387) ;  /* 0x0000000800c40947 */ /* 0x001fea0003800000 */
[----:B------:R0:W5:Y:S02]  /*0170*/  LDG.E.64 R10, desc[UR4][R2.64] ;  /* 0x00000004020a7981 */ /* 0x000164000c1e1b00 */
[----:B-----5:R-:W-:-:S11]  /*0180*/  DADD R12, R4, R4 ;  /* 0x00000000040c7229 */ /* 0x020fd60000000004 */
.L_x_424:
[----:B-1----:R-:W1:Y:S01]  /*0190*/  LDCU.64 UR6, c[0x0][0x388] ;  /* 0x00007100ff0677ac */ /* 0x002e620008000a00 */
[----:B------:R-:W-:Y:S02]  /*01a0*/  IMAD.SHL.U32 R15, R17, 0x2, RZ ;  /* 0x00000002110f7824 */ /* 0x000fe400078e00ff */
[----:B-1----:R-:W-:Y:S02]  /*01b0*/  IMAD.U32 R6, RZ, RZ, UR6 ;  /* 0x00000006ff067e24 */ /* 0x002fe4000f8e00ff */
[----:B------:R-:W-:Y:S02]  /*01c0*/  IMAD.U32 R7, RZ, RZ, UR7 ;  /* 0x00000007ff077e24 */ /* 0x000fe4000f8e00ff */
[----:B------:R-:W-:-:S05]  /*01d0*/  IMAD.WIDE R14, R15, 0x8, R6 ;  /* 0x000000080f0e7825 */ /* 0x000fca00078e0206 */
[----:B------:R-:W2:Y:S04]  /*01e0*/  LDG.E.64 R18, desc[UR4][R14.64] ;  /* 0x000000040e127981 */ /* 0x000ea8000c1e1b00 */
[----:B------:R-:W2:Y:S01]  /*01f0*/  LDG.E.64 R20, desc[UR4][R14.64+0x10] ;  /* 0x000010040e147981 */ /* 0x000ea2000c1e1b00 */
[----:B------:R-:W-:Y:S01]  /*0200*/  BSSY.RECONVERGENT B1, `(.L_x_388) ;  /* 0x000001a000017945 */ /* 0x000fe20003800200 */
[----:B--2---:R-:W-:-:S08]  /*0210*/  DADD R18, R18, -R20 ;  /* 0x0000000012127229 */ /* 0x004fd00000000814 */
[----:B------:R-:W-:-:S08]  /*0220*/  DADD R18, R18, 0.5 ;  /* 0x3fe0000012127429 */ /* 0x000fd00000000000 */
[----:B------:R-:W-:-:S14]  /*0230*/  DSETP.GEU.AND P0, PT, R18, RZ, PT ;  /* 0x000000ff1200722a */ /* 0x000fdc0003f0e000 */
[----:B------:R-:W-:Y:S05]  /*0240*/  @P0 BRA `(.L_x_389) ;  /* 0x0000000000540947 */ /* 0x000fea0003800000 */
[----:B------:R-:W-:Y:S01]  /*0250*/  DADD R20, R18, 3 ;  /* 0x4008000012147429 */ /* 0x000fe20000000000 */
[----:B------:R-:W-:Y:S01]  /*0260*/  BSSY.RECONVERGENT B2, `(.L_x_390) ;  /* 0x000000d000027945 */ /* 0x000fe20003800200 */
[----:B------:R-:W-:-:S06]  /*0270*/  PLOP3.LUT P0, PT, PT, PT, PT, 0x80, 0x8 ;  /* 0x000000000008781c */ /* 0x000fcc0003f0f070 */
[----:B------:R-:W-:-:S14]  /*0280*/  DSETP.GEU.AND P1, PT, R20, RZ, PT ;  /* 0x000000ff1400722a */ /* 0x000fdc0003f2e000 */
[----:B------:R-:W-:Y:S05]  /*0290*/  @P1 BRA `(.L_x_391) ;  /* 0x0000000000241947 */ /* 0x000fea0003800000 */
[----:B------:R-:W-:Y:S01]  /*02a0*/  BSSY.RECONVERGENT B3, `(.L_x_392) ;  /* 0x0000007000037945 */ /* 0x000fe20003800200 */
.L_x_393:
[----:B------:R-:W-:-:S08]  /*02b0*/  DADD R18, R18, 1 ;  /* 0x3ff0000012127429 */ /* 0x000fd00000000000 */
[----:B------:R-:W-:-:S08]  /*02c0*/  DADD R18, R18, 1 ;  /* 0x3ff0000012127429 */ /* 0x000fd00000000000 */
[----:B------:R-:W-:-:S08]  /*02d0*/  DADD R18, R18, 1 ;  /* 0x3ff0000012127429 */ /* 0x000fd00000000000 */
[----:B------:R-:W-:-:S08]  /*02e0*/  DADD R18, R18, 1 ;  /* 0x3ff0000012127429 */ /* 0x000fd00000000000 */
[----:B------:R-:W-:-:S14]  /*02f0*/  DSETP.GEU.AND P0, PT, R18, -3, PT ;  /* 0xc00800001200742a */ /* 0x000fdc0003f0e000 */
[----:B------:R-:W-:Y:S05]  /*0300*/  @!P0 BRA `(.L_x_393) ;  /* 0xfffffffc00e88947 */ /* 0x000fea000383ffff */
[----:B------:R-:W-:Y:S05]  /*0310*/  BSYNC.RECONVERGENT B3 ;  /* 0x0000000000037941 */ /* 0x000fea0003800200 */
.L_x_392:
[----:B------:R-:W-:-:S13]  /*0320*/  PLOP3.LUT P0, PT, PT, PT, PT, 0x8, 0x80 ;  /* 0x000000000080781c */ /* 0x000fda0003f0e170 */
.L_x_391:
[----:B------:R-:W-:Y:S05]  /*0330*/  BSYNC.RECONVERGENT B2 ;  /* 0x0000000000027941 */ /* 0x000fea0003800200 */
.L_x_390:
[----:B------:R-:W-:-:S08]  /*0340*/  DADD R20, R18, 1 ;  /* 0x3ff0000012147429 */ /* 0x000fd00000000000 */
[----:B------:R-:W-:-:S14]  /*0350*/  DSETP.GEU.AND P1, PT, R20, RZ, PT ;  /* 0x000000ff1400722a */ /* 0x000fdc0003f2e000 */
[----:B------:R-:W-:Y:S01]  /*0360*/  @!P1 PLOP3.LUT P0, PT, PT, PT, PT, 0x8, 0x80 ;  /* 0x000000000080981c */ /* 0x000fe20003f0e170 */
[----:B------:R-:W-:-:S12]  /*0370*/  @!P1 DADD R18, R20, 1 ;  /* 0x3ff0000014129429 */ /* 0x000fd80000000000 */
[----:B------:R-:W-:-:S14]  /*0380*/  DSETP.LT.OR P0, PT, R18, RZ, P0 ;  /* 0x000000ff1200722a */ /* 0x000fdc0000701400 */
[----:B------:R-:W-:-:S11]  /*0390*/  @P0 DADD R18, R18, 1 ;  /* 0x3ff0000012120429 */ /* 0x000fd60000000000 */
.L_x_389:
[----:B------:R-:W-:Y:S05]  /*03a0*/  BSYNC.RECONVERGENT B1 ;  /* 0x0000000000017941 */ /* 0x000fea0003800200 */
.L_x_388:
        /* <DEDUP_REMOVED lines=9> */
.L_x_399:
[----:B------:R-:W-:-:S08]  /*0440*/  DADD R18, R18, -1 ;  /* 0xbff0000012127429 */ /* 0x000fd00000000000 */
[----:B------:R-:W-:-:S08]  /*0450*/  DADD R18, R18, -1 ;  /* 0xbff0000012127429 */ /* 0x000fd00000000000 */
[----:B------:R-:W-:-:S08]  /*0460*/  DADD R18, R18, -1 ;  /* 0xbff0000012127429 */ /* 0x000fd00000000000 */
[----:B------:R-:W-:-:S08]  /*0470*/  DADD R18, R18, -1 ;  /* 0xbff0000012127429 */ /* 0x000fd00000000000 */
[----:B------:R-:W-:-:S14]  /*0480*/  DSETP.GT.AND P0, PT, R18, 4, PT ;  /* 0x401000001200742a */ /* 0x000fdc0003f04000 */
[----:B------:R-:W-:Y:S05]  /*0490*/  @P0 BRA `(.L_x_399) ;  /* 0xfffffffc00e80947 */ /* 0x000fea000383ffff */
[----:B------:R-:W-:Y:S05]  /*04a0*/  BSYNC.RECONVERGENT B3 ;  /* 0x0000000000037941 */ /* 0x000fea0003800200 */
.L_x_398:
[----:B------:R-:W-:-:S13]  /*04b0*/  PLOP3.LUT P0, PT, PT, PT, PT, 0x8, 0x80 ;  /* 0x000000000080781c */ /* 0x000fda0003f0e170 */
.L_x_397:
[----:B------:R-:W-:Y:S05]  /*04c0*/  BSYNC.RECONVERGENT B2 ;  /* 0x0000000000027941 */ /* 0x000fea0003800200 */
.L_x_396:
[----:B------:R-:W-:-:S08]  /*04d0*/  DADD R20, R18, -1 ;  /* 0xbff0000012147429 */ /* 0x000fd00000000000 */
[----:B------:R-:W-:-:S14]  /*04e0*/  DSETP.GT.AND P1, PT, R20, 1, PT ;  /* 0x3ff000001400742a */ /* 0x000fdc0003f24000 */
[----:B------:R-:W-:Y:S01]  /*04f0*/  @P1 PLOP3.LUT P0, PT, PT, PT, PT, 0x8, 0x80 ;  /* 0x000000000080181c */ /* 0x000fe20003f0e170 */
[----:B------:R-:W-:-:S12]  /*0500*/  @P1 DADD R18, R20, -1 ;  /* 0xbff0000014121429 */ /* 0x000fd80000000000 */
[----:B------:R-:W-:-:S14]  /*0510*/  DSETP.GT.OR P0, PT, R18, 1, P0 ;  /* 0x3ff000001200742a */ /* 0x000fdc0000704400 */
[----:B------:R-:W-:-:S11]  /*0520*/  @P0 DADD R18, R18, -1 ;  /* 0xbff0000012120429 */ /* 0x000fd60000000000 */
.L_x_395:
[----:B------:R-:W-:Y:S05]  /*0530*/  BSYNC.RECONVERGENT B1 ;  /* 0x0000000000017941 */ /* 0x000fea0003800200 */
.L_x_394:
[----:B------:R-:W2:Y:S01]  /*0540*/  LDG.E.64 R20, desc[UR4][R14.64+0x8] ;  /* 0x000008040e147981 */ /* 0x000ea2000c1e1b00 */
[----:B------:R-:W-:Y:S01]  /*0550*/  BSSY.RECONVERGENT B1, `(.L_x_400) ;  /* 0x000001a000017945 */ /* 0x000fe20003800200 */
[----:B--2---:R-:W-:-:S08]  /*0560*/  DADD R20, -R4, R20 ;  /* 0x0000000004147229 */ /* 0x004fd00000000114 */
        /* <DEDUP_REMOVED lines=9> */
.L_x_405:
[----:B------:R-:W-:-:S08]  /*0600*/  DADD R20, R20, 1 ;  /* 0x3ff0000014147429 */ /* 0x000fd00000000000 */
[----:B------:R-:W-:-:S08]  /*0610*/  DADD R20, R20, 1 ;  /* 0x3ff0000014147429 */ /* 0x000fd00000000000 */
[----:B------:R-:W-:-:S08]  /*0620*/  DADD R20, R20, 1 ;  /* 0x3ff0000014147429 */ /* 0x000fd00000000000 */
[----:B------:R-:W-:-:S08]  /*0630*/  DADD R20, R20, 1 ;  /* 0x3ff0000014147429 */ /* 0x000fd00000000000 */
[----:B------:R-:W-:-:S14]  /*0640*/  DSETP.GEU.AND P0, PT, R20, -3, PT ;  /* 0xc00800001400742a */ /* 0x000fdc0003f0e000 */
[----:B------:R-:W-:Y:S05]  /*0650*/  @!P0 BRA `(.L_x_405) ;  /* 0xfffffffc00e88947 */ /* 0x000fea000383ffff */
[----:B------:R-:W-:Y:S05]  /*0660*/  BSYNC.RECONVERGENT B3 ;  /* 0x0000000000037941 */ /* 0x000fea0003800200 */
.L_x_404:
[----:B------:R-:W-:-:S13]  /*0670*/  PLOP3.LUT P0, PT, PT, PT, PT, 0x8, 0x80 ;  /* 0x000000000080781c */ /* 0x000fda0003f0e170 */
.L_x_403:
[----:B------:R-:W-:Y:S05]  /*0680*/  BSYNC.RECONVERGENT B2 ;  /* 0x0000000000027941 */ /* 0x000fea0003800200 */
.L_x_402:
[----:B------:R-:W-:-:S08]  /*0690*/  DADD R22, R20, 1 ;  /* 0x3ff0000014167429 */ /* 0x000fd00000000000 */
[----:B------:R-:W-:-:S14]  /*06a0*/  DSETP.GEU.AND P1, PT, R22, RZ, PT ;  /* 0x000000ff1600722a */ /* 0x000fdc0003f2e000 */
[----:B------:R-:W-:Y:S01]  /*06b0*/  @!P1 PLOP3.LUT P0, PT, PT, PT, PT, 0x8, 0x80 ;  /* 0x000000000080981c */ /* 0x000fe20003f0e170 */
[----:B------:R-:W-:-:S12]  /*06c0*/  @!P1 DADD R20, R22, 1 ;  /* 0x3ff0000016149429 */ /* 0x000fd80000000000 */
[----:B------:R-:W-:-:S14]  /*06d0*/  DSETP.LT.OR P0, PT, R20, RZ, P0 ;  /* 0x000000ff1400722a */ /* 0x000fdc0000701400 */
[----:B------:R-:W-:-:S11]  /*06e0*/  @P0 DADD R20, R20, 1 ;  /* 0x3ff0000014140429 */ /* 0x000fd60000000000 */
.L_x_401:
[----:B------:R-:W-:Y:S05]  /*06f0*/  BSYNC.RECONVERGENT B1 ;  /* 0x0000000000017941 */ /* 0x000fea0003800200 */
.L_x_400:
        /* <DEDUP_REMOVED lines=9> */
.L_x_411:
[----:B------:R-:W-:-:S08]  /*0790*/  DADD R20, R20, -1 ;  /* 0xbff0000014147429 */ /* 0x000fd00000000000 */
[----:B------:R-:W-:-:S08]  /*07a0*/  DADD R20, R20, -1 ;  /* 0xbff0000014147429 */ /* 0x000fd00000000000 */
[----:B------:R-:W-:-:S08]  /*07b0*/  DADD R20, R20, -1 ;  /* 0xbff0000014147429 */ /* 0x000fd00000000000 */
[----:B------:R-:W-:-:S08]  /*07c0*/  DADD R20, R20, -1 ;  /* 0xbff0000014147429 */ /* 0x000fd00000000000 */
[----:B------:R-:W-:-:S14]  /*07d0*/  DSETP.GT.AND P0, PT, R20, 4, PT ;  /* 0x401000001400742a */ /* 0x000fdc0003f04000 */
[----:B------:R-:W-:Y:S05]  /*07e0*/  @P0 BRA `(.L_x_411) ;  /* 0xfffffffc00e80947 */ /* 0x000fea000383ffff */
[----:B------:R-:W-:Y:S05]  /*07f0*/  BSYNC.RECONVERGENT B3 ;  /* 0x0000000000037941 */ /* 0x000fea0003800200 */
.L_x_410:
[----:B------:R-:W-:-:S13]  /*0800*/  PLOP3.LUT P0, PT, PT, PT, PT, 0x8, 0x80 ;  /* 0x000000000080781c */ /* 0x000fda0003f0e170 */
.L_x_409:
[----:B------:R-:W-:Y:S05]  /*0810*/  BSYNC.RECONVERGENT B2 ;  /* 0x0000000000027941 */ /* 0x000fea0003800200 */
.L_x_408:
[----:B------:R-:W-:-:S08]  /*0820*/  DADD R22, R20, -1 ;  /* 0xbff0000014167429 */ /* 0x000fd00000000000 */
[----:B------:R-:W-:-:S14]  /*0830*/  DSETP.GT.AND P1, PT, R22, 1, PT ;  /* 0x3ff000001600742a */ /* 0x000fdc0003f24000 */
[----:B------:R-:W-:Y:S01]  /*0840*/  @P1 PLOP3.LUT P0, PT, PT, PT, PT, 0x8, 0x80 ;  /* 0x000000000080181c */ /* 0x000fe20003f0e170 */
[----:B------:R-:W-:-:S12]  /*0850*/  @P1 DADD R20, R22, -1 ;  /* 0xbff0000016141429 */ /* 0x000fd80000000000 */
[----:B------:R-:W-:-:S14]  /*0860*/  DSETP.GT.OR P0, PT, R20, 1, P0 ;  /* 0x3ff000001400742a */ /* 0x000fdc0000704400 */
[----:B------:R-:W-:-:S11]  /*0870*/  @P0 DADD R20, R20, -1 ;  /* 0xbff0000014140429 */ /* 0x000fd60000000000 */
.L_x_407:
[----:B------:R-:W-:Y:S05]  /*0880*/  BSYNC.RECONVERGENT B1 ;  /* 0x0000000000017941 */ /* 0x000fea0003800200 */
.L_x_406:
        /* <DEDUP_REMOVED lines=12> */
.L_x_417:
[----:B------:R-:W-:-:S08]  /*0950*/  DADD R22, R22, 1 ;  /* 0x3ff0000016167429 */ /* 0x000fd00000000000 */
[----:B------:R-:W-:-:S08]  /*0960*/  DADD R22, R22, 1 ;  /* 0x3ff0000016167429 */ /* 0x000fd00000000000 */
[----:B------:R-:W-:-:S08]  /*0970*/  DADD R22, R22, 1 ;  /* 0x3ff0000016167429 */ /* 0x000fd00000000000 */
[----:B------:R-:W-:-:S08]  /*0980*/  DADD R22, R22, 1 ;  /* 0x3ff0000016167429 */ /* 0x000fd00000000000 */
[----:B------:R-:W-:-:S14]  /*0990*/  DSETP.GEU.AND P0, PT, R22, -3, PT ;  /* 0xc00800001600742a */ /* 0x000fdc0003f0e000 */
[----:B------:R-:W-:Y:S05]  /*09a0*/  @!P0 BRA `(.L_x_417) ;  /* 0xfffffffc00e88947 */ /* 0x000fea000383ffff */
[----:B------:R-:W-:Y:S05]  /*09b0*/  BSYNC.RECONVERGENT B3 ;  /* 0x0000000000037941 */ /* 0x000fea0003800200 */
.L_x_416:
[----:B------:R-:W-:-:S13]  /*09c0*/  PLOP3.LUT P0, PT, PT, PT, PT, 0x8, 0x80 ;  /* 0x000000000080781c */ /* 0x000fda0003f0e170 */
.L_x_415:
[----:B------:R-:W-:Y:S05]  /*09d0*/  BSYNC.RECONVERGENT B2 ;  /* 0x0000000000027941 */ /* 0x000fea0003800200 */
.L_x_414:
[----:B------:R-:W-:-:S08]  /*09e0*/  DADD R14, R22, 1 ;  /* 0x3ff00000160e7429 */ /* 0x000fd00000000000 */
[----:B------:R-:W-:-:S14]  /*09f0*/  DSETP.GEU.AND P1, PT, R14, RZ, PT ;  /* 0x000000ff0e00722a */ /* 0x000fdc0003f2e000 */
[----:B------:R-:W-:Y:S01]  /*0a00*/  @!P1 PLOP3.LUT P0, PT, PT, PT, PT, 0x8, 0x80 ;  /* 0x000000000080981c */ /* 0x000fe20003f0e170 */
[----:B------:R-:W-:-:S12]  /*0a10*/  @!P1 DADD R22, R14, 1 ;  /* 0x3ff000000e169429 */ /* 0x000fd80000000000 */
[----:B------:R-:W-:-:S14]  /*0a20*/  DSETP.LT.OR P0, PT, R22, RZ, P0 ;  /* 0x000000ff1600722a */ /* 0x000fdc0000701400 */
[----:B------:R-:W-:-:S11]  /*0a30*/  @P0 DADD R22, R22, 1 ;  /* 0x3ff0000016160429 */ /* 0x000fd60000000000 */
.L_x_413:
[----:B------:R-:W-:Y:S05]  /*0a40*/  BSYNC.RECONVERGENT B1 ;  /* 0x0000000000017941 */ /* 0x000fea0003800200 */
.L_x_412:
        /* <DEDUP_REMOVED lines=9> */
.L_x_423:
[----:B------:R-:W-:-:S08]  /*0ae0*/  DADD R22, R22, -1 ;  /* 0xbff0000016167429 */ /* 0x000fd00000000000 */
[----:B------:R-:W-:-:S08]  /*0af0*/  DADD R22, R22, -1 ;  /* 0xbff0000016167429 */ /* 0x000fd00000000000 */
[----:B------:R-:W-:-:S08]  /*0b00*/  DADD R22, R22, -1 ;  /* 0xbff0000016167429 */ /* 0x000fd00000000000 */
[----:B------:R-:W-:-:S08]  /*0b10*/  DADD R22, R22, -1 ;  /* 0xbff0000016167429 */ /* 0x000fd00000000000 */
[----:B------:R-:W-:-:S14]  /*0b20*/  DSETP.GT.AND P0, PT, R22, 4, PT ;  /* 0x401000001600742a */ /* 0x000fdc0003f04000 */
[----:B------:R-:W-:Y:S05]  /*0b30*/  @P0 BRA `(.L_x_423) ;  /* 0xfffffffc00e80947 */ /* 0x000fea000383ffff */
[----:B------:R-:W-:Y:S05]  /*0b40*/  BSYNC.RECONVERGENT B3 ;  /* 0x0000000000037941 */ /* 0x000fea0003800200 */
.L_x_422:
[----:B------:R-:W-:-:S13]  /*0b50*/  PLOP3.LUT P0, PT, PT, PT, PT, 0x8, 0x80 ;  /* 0x000000000080781c */ /* 0x000fda0003f0e170 */
.L_x_421:
[----:B------:R-:W-:Y:S05]  /*0b60*/  BSYNC.RECONVERGENT B2 ;  /* 0x0000000000027941 */ /* 0x000fea0003800200 */
.L_x_420:
[----:B------:R-:W-:-:S08]  /*0b70*/  DADD R14, R22, -1 ;  /* 0xbff00000160e7429 */ /* 0x000fd00000000000 */
[----:B------:R-:W-:-:S14]  /*0b80*/  DSETP.GT.AND P1, PT, R14, 1, PT ;  /* 0x3ff000000e00742a */ /* 0x000fdc0003f24000 */
[----:B------:R-:W-:Y:S01]  /*0b90*/  @P1 PLOP3.LUT P0, PT, PT, PT, PT, 0x8, 0x80 ;  /* 0x000000000080181c */ /* 0x000fe20003f0e170 */
[----:B------:R-:W-:-:S12]  /*0ba0*/  @P1 DADD R22, R14, -1 ;  /* 0xbff000000e161429 */ /* 0x000fd80000000000 */
[----:B------:R-:W-:-:S14]  /*0bb0*/  DSETP.GT.OR P0, PT, R22, 1, P0 ;  /* 0x3ff000001600742a */ /* 0x000fdc0000704400 */
[----:B------:R-:W-:-:S11]  /*0bc0*/  @P0 DADD R22, R22, -1 ;  /* 0xbff0000016160429 */ /* 0x000fd60000000000 */
.L_x_419:
[----:B------:R-:W-:Y:S05]  /*0bd0*/  BSYNC.RECONVERGENT B1 ;  /* 0x0000000000017941 */ /* 0x000fea0003800200 */
.L_x_418:
[----:B------:R-:W-:Y:S01]  /*0be0*/  DADD R20, R22, R20 ;  /* 0x0000000016147229 */ /* 0x000fe20000000014 */
[----:B------:R-:W-:Y:S01]  /*0bf0*/  VIADD R17, R17, 0x1 ;  /* 0x0000000111117836 */ /* 0x000fe20000000000 */
[----:B------:R-:W-:-:S04]  /*0c00*/  DADD R18, R18, -0.5 ;  /* 0xbfe0000012127429 */ /* 0x000fc80000000000 */
[----:B------:R-:W-:Y:S02]  /*0c10*/  ISETP.NE.AND P0, PT, R17, R16, PT ;  /* 0x000000101100720c */ /* 0x000fe40003f05270 */
[----:B------:R-:W-:-:S08]  /*0c20*/  DADD R20, R20, -1 ;  /* 0xbff0000014147429 */ /* 0x000fd00000000000 */
[----:B------:R-:W-:-:S08]  /*0c30*/  DADD R20, R12, R20 ;  /* 0x000000000c147229 */ /* 0x000fd00000000014 */
[----:B------:R-:W-:-:S08]  /*0c40*/  DMUL R18, R20, R18 ;  /* 0x0000001214127228 */ /* 0x000fd00000000000 */
[----:B------:R-:W-:-:S07]  /*0c50*/  DFMA R10, R18, 0.5, R10 ;  /* 0x3fe00000120a782b */ /* 0x000fce000000000a */
[----:B------:R1:W-:Y:S01]  /*0c60*/  STG.E.64 desc[UR4][R2.64], R10 ;  /* 0x0000000a02007986 */ /* 0x0003e2000c101b04 */
[----:B------:R-:W-:Y:S05]  /*0c70*/  @P0 BRA `(.L_x_424) ;  /* 0xfffffff400440947 */ /* 0x000fea000383ffff */
.L_x_387:
[----:B------:R-:W-:Y:S05]  /*0c80*/  BSYNC.RECONVERGENT B0 ;  /* 0x0000000000007941 */ /* 0x000fea0003800200 */
.L_x_386:
[----:B-1----:R-:W-:Y:S01]  /*0c90*/  IMAD.SHL.U32 R11, R0, 0x2, RZ ;  /* 0x00000002000b7824 */ /* 0x002fe200078e00ff */
[----:B------:R-:W2:Y:S03]  /*0ca0*/  LDG.E.64 R8, desc[UR4][R8.64] ;  /* 0x0000000408087981 */ /* 0x000ea6000c1e1b00 */
[----:B------:R-:W-:-:S05]  /*0cb0*/  IMAD.WIDE R10, R11, 0x8, R6 ;  /* 0x000000080b0a7825 */ /* 0x000fca00078e0206 */
        /* <DEDUP_REMOVED lines=12> */
.L_x_430:
[----:B------:R-:W-:-:S08]  /*0d80*/  DADD R6, R6, 1 ;  /* 0x3ff0000006067429 */ /* 0x000fd00000000000 */
[----:B------:R-:W-:-:S08]  /*0d90*/  DADD R6, R6, 1 ;  /* 0x3ff0000006067429 */ /* 0x000fd00000000000 */
[----:B------:R-:W-:-:S08]  /*0da0*/  DADD R6, R6, 1 ;  /* 0x3ff0000006067429 */ /* 0x000fd00000000000 */
[----:B------:R-:W-:-:S08]  /*0db0*/  DADD R6, R6, 1 ;  /* 0x3ff0000006067429 */ /* 0x000fd00000000000 */
[----:B------:R-:W-:-:S14]  /*0dc0*/  DSETP.GEU.AND P0, PT, R6, -3, PT ;  /* 0xc00800000600742a */ /* 0x000fdc0003f0e000 */
[----:B------:R-:W-:Y:S05]  /*0dd0*/  @!P0 BRA `(.L_x_430) ;  /* 0xfffffffc00e88947 */ /* 0x000fea000383ffff */
[----:B------:R-:W-:Y:S05]  /*0de0*/  BSYNC.RECONVERGENT B2 ;  /* 0x0000000000027941 */ /* 0x000fea0003800200 */
.L_x_429:
[----:B------:R-:W-:-:S13]  /*0df0*/  PLOP3.LUT P0, PT, PT, PT, PT, 0x8, 0x80 ;  /* 0x000000000080781c */ /* 0x000fda0003f0e170 */
.L_x_428:
[----:B------:R-:W-:Y:S05]  /*0e00*/  BSYNC.RECONVERGENT B1 ;  /* 0x0000000000017941 */ /* 0x000fea0003800200 */
.L_x_427:
[----:B------:R-:W-:-:S08]  /*0e10*/  DADD R8, R6, 1 ;  /* 0x3ff0000006087429 */ /* 0x000fd00000000000 */
[----:B------:R-:W-:-:S14]  /*0e20*/  DSETP.GEU.AND P1, PT, R8, RZ, PT ;  /* 0x000000ff0800722a */ /* 0x000fdc0003f2e000 */
[----:B------:R-:W-:Y:S01]  /*0e30*/  @!P1 PLOP3.LUT P0, PT, PT, PT, PT, 0x8, 0x80 ;  /* 0x000000000080981c */ /* 0x000fe20003f0e170 */
[----:B------:R-:W-:-:S12]  /*0e40*/  @!P1 DADD R6, R8, 1 ;  /* 0x3ff0000008069429 */ /* 0x000fd80000000000 */
[----:B------:R-:W-:-:S14]  /*0e50*/  DSETP.LT.OR P0, PT, R6, RZ, P0 ;  /* 0x000000ff0600722a */ /* 0x000fdc0000701400 */
[----:B------:R-:W-:-:S11]  /*0e60*/  @P0 DADD R6, R6, 1 ;  /* 0x3ff0000006060429 */ /* 0x000fd60000000000 */
.L_x_426:
[----:B------:R-:W-:Y:S05]  /*0e70*/  BSYNC.RECONVERGENT B0 ;  /* 0x0000000000007941 */ /* 0x000fea0003800200 */
.L_x_425:
        /* <DEDUP_REMOVED lines=9> */
.L_x_436:
[----:B------:R-:W-:-:S08]  /*0f10*/  DADD R6, R6, -1 ;  /* 0xbff0000006067429 */ /* 0x000fd00000000000 */
[----:B------:R-:W-:-:S08]  /*0f20*/  DADD R6, R6, -1 ;  /* 0xbff0000006067429 */ /* 0x000fd00000000000 */
[----:B------:R-:W-:-:S08]  /*0f30*/  DADD R6, R6, -1 ;  /* 0xbff0000006067429 */ /* 0x000fd00000000000 */
[----:B------:R-:W-:-:S08]  /*0f40*/  DADD R6, R6, -1 ;  /* 0xbff0000006067429 */ /* 0x000fd00000000000 */
[----:B------:R-:W-:-:S14]  /*0f50*/  DSETP.GT.AND P0, PT, R6, 4, PT ;  /* 0x401000000600742a */ /* 0x000fdc0003f04000 */
[----:B------:R-:W-:Y:S05]  /*0f60*/  @P0 BRA `(.L_x_436) ;  /* 0xfffffffc00e80947 */ /* 0x000fea000383ffff */
[----:B------:R-:W-:Y:S05]  /*0f70*/  BSYNC.RECONVERGENT B2 ;  /* 0x0000000000027941 */ /* 0x000fea0003800200 */
.L_x_435:
[----:B------:R-:W-:-:S13]  /*0f80*/  PLOP3.LUT P0, PT, PT, PT, PT, 0x8, 0x80 ;  /* 0x000000000080781c */ /* 0x000fda0003f0e170 */
.L_x_434:
[----:B------:R-:W-:Y:S05]  /*0f90*/  BSYNC.RECONVERGENT B1 ;  /* 0x0000000000017941 */ /* 0x000fea0003800200 */
.L_x_433:
[----:B------:R-:W-:-:S08]  /*0fa0*/  DADD R8, R6, -1 ;  /* 0xbff0000006087429 */ /* 0x000fd00000000000 */
[----:B------:R-:W-:-:S14]  /*0fb0*/  DSETP.GT.AND P1, PT, R8, 1, PT ;  /* 0x3ff000000800742a */ /* 0x000fdc0003f24000 */
[----:B------:R-:W-:Y:S01]  /*0fc0*/  @P1 PLOP3.LUT P0, PT, PT, PT, PT, 0x8, 0x80 ;  /* 0x000000000080181c */ /* 0x000fe20003f0e170 */
[----:B------:R-:W-:-:S12]  /*0fd0*/  @P1 DADD R6, R8, -1 ;  /* 0xbff0000008061429 */ /* 0x000fd80000000000 */
[----:B------:R-:W-:-:S14]  /*0fe0*/  DSETP.GT.OR P0, PT, R6, 1, P0 ;  /* 0x3ff000000600742a */ /* 0x000fdc0000704400 */
[----:B------:R-:W-:-:S11]  /*0ff0*/  @P0 DADD R6, R6, -1 ;  /* 0xbff0000006060429 */ /* 0x000fd60000000000 */
.L_x_432:
[----:B------:R-:W-:Y:S05]  /*1000*/  BSYNC.RECONVERGENT B0 ;  /* 0x0000000000007941 */ /* 0x000fea0003800200 */
.L_x_431:
[----:B------:R-:W2:Y:S01]  /*1010*/  LDG.E.64 R10, desc[UR4][R10.64+-0x8] ;  /* 0xfffff8040a0a7981 */ /* 0x000ea2000c1e1b00 */
[----:B------:R-:W-:Y:S01]  /*1020*/  BSSY.RECONVERGENT B0, `(.L_x_437) ;  /* 0x000001a000007945 */ /* 0x000fe20003800200 */
[----:B--2--5:R-:W-:-:S08]  /*1030*/  DADD R8, -R4, R10 ;  /* 0x0000000004087229 */ /* 0x024fd0000000010a */
        /* <DEDUP_REMOVED lines=9> */
.L_x_442:
[----:B------:R-:W-:-:S08]  /*10d0*/  DADD R8, R8, 1 ;  /* 0x3ff0000008087429 */ /* 0x000fd00000000000 */
[----:B------:R-:W-:-:S08]  /*10e0*/  DADD R8, R8, 1 ;  /* 0x3ff0000008087429 */ /* 0x000fd00000000000 */
[----:B------:R-:W-:-:S08]  /*10f0*/  DADD R8, R8, 1 ;  /* 0x3ff0000008087429 */ /* 0x000fd00000000000 */
[----:B------:R-:W-:-:S08]  /*1100*/  DADD R8, R8, 1 ;  /* 0x3ff0000008087429 */ /* 0x000fd00000000000 */
[----:B------:R-:W-:-:S14]  /*1110*/  DSETP.GEU.AND P0, PT, R8, -3, PT ;  /* 0xc00800000800742a */ /* 0x000fdc0003f0e000 */
[----:B------:R-:W-:Y:S05]  /*1120*/  @!P0 BRA `(.L_x_442) ;  /* 0xfffffffc00e88947 */ /* 0x000fea000383ffff */
[----:B------:R-:W-:Y:S05]  /*1130*/  BSYNC.RECONVERGENT B2 ;  /* 0x0000000000027941 */ /* 0x000fea0003800200 */
.L_x_441:
[----:B------:R-:W-:-:S13]  /*1140*/  PLOP3.LUT P0, PT, PT, PT, PT, 0x8, 0x80 ;  /* 0x000000000080781c */ /* 0x000fda0003f0e170 */
.L_x_440:
[----:B------:R-:W-:Y:S05]  /*1150*/  BSYNC.RECONVERGENT B1 ;  /* 0x0000000000017941 */ /* 0x000fea0003800200 */
.L_x_439:
[----:B------:R-:W-:-:S08]  /*1160*/  DADD R10, R8, 1 ;  /* 0x3ff00000080a7429 */ /* 0x000fd00000000000 */
[----:B------:R-:W-:-:S14]  /*1170*/  DSETP.GEU.AND P1, PT, R10, RZ, PT ;  /* 0x000000ff0a00722a */ /* 0x000fdc0003f2e000 */
[----:B------:R-:W-:Y:S01]  /*1180*/  @!P1 PLOP3.LUT P0, PT, PT, PT, PT, 0x8, 0x80 ;  /* 0x000000000080981c */ /* 0x000fe20003f0e170 */
[----:B------:R-:W-:-:S12]  /*1190*/  @!P1 DADD R8, R10, 1 ;  /* 0x3ff000000a089429 */ /* 0x000fd80000000000 */
[----:B------:R-:W-:-:S14]  /*11a0*/  DSETP.LT.OR P0, PT, R8, RZ, P0 ;  /* 0x000000ff0800722a */ /* 0x000fdc0000701400 */
[----:B------:R-:W-:-:S11]  /*11b0*/  @P0 DADD R8, R8, 1 ;  /* 0x3ff0000008080429 */ /* 0x000fd60000000000 */
.L_x_438:
[----:B------:R-:W-:Y:S05]  /*11c0*/  BSYNC.RECONVERGENT B0 ;  /* 0x0000000000007941 */ /* 0x000fea0003800200 */
.L_x_437:
        /* <DEDUP_REMOVED lines=9> */
.L_x_448:
[----:B------:R-:W-:-:S08]  /*1260*/  DADD R8, R8, -1 ;  /* 0xbff0000008087429 */ /* 0x000fd00000000000 */
[----:B------:R-:W-:-:S08]  /*1270*/  DADD R8, R8, -1 ;  /* 0xbff0000008087429 */ /* 0x000fd00000000000 */
[----:B------:R-:W-:-:S08]  /*1280*/  DADD R8, R8, -1 ;  /* 0xbff0000008087429 */ /* 0x000fd00000000000 */
[----:B------:R-:W-:-:S08]  /*1290*/  DADD R8, R8, -1 ;  /* 0xbff0000008087429 */ /* 0x000fd00000000000 */
[----:B------:R-:W-:-:S14]  /*12a0*/  DSETP.GT.AND P0, PT, R8, 4, PT ;  /* 0x401000000800742a */ /* 0x000fdc0003f04000 */
[----:B------:R-:W-:Y:S05]  /*12b0*/  @P0 BRA `(.L_x_448) ;  /* 0xfffffffc00e80947 */ /* 0x000fea000383ffff */
[----:B------:R-:W-:Y:S05]  /*12c0*/  BSYNC.RECONVERGENT B2 ;  /* 0x0000000000027941 */ /* 0x000fea0003800200 */
.L_x_447:
[----:B------:R-:W-:-:S13]  /*12d0*/  PLOP3.LUT P0, PT, PT, PT, PT, 0x8, 0x80 ;  /* 0x000000000080781c */ /* 0x000fda0003f0e170 */
.L_x_446:
[----:B------:R-:W-:Y:S05]  /*12e0*/  BSYNC.RECONVERGENT B1 ;  /* 0x0000000000017941 */ /* 0x000fea0003800200 */
.L_x_445:
[----:B------:R-:W-:-:S08]  /*12f0*/  DADD R10, R8, -1 ;  /* 0xbff00000080a7429 */ /* 0x000fd00000000000 */
[----:B------:R-:W-:-:S14]  /*1300*/  DSETP.GT.AND P1, PT, R10, 1, PT ;  /* 0x3ff000000a00742a */ /* 0x000fdc0003f24000 */
[----:B------:R-:W-:Y:S01]  /*1310*/  @P1 PLOP3.LUT P0, PT, PT, PT, PT, 0x8, 0x80 ;  /* 0x000000000080181c */ /* 0x000fe20003f0e170 */
[----:B------:R-:W-:-:S12]  /*1320*/  @P1 DADD R8, R10, -1 ;  /* 0xbff000000a081429 */ /* 0x000fd80000000000 */
[----:B------:R-:W-:-:S14]  /*1330*/  DSETP.GT.OR P0, PT, R8, 1, P0 ;  /* 0x3ff000000800742a */ /* 0x000fdc0000704400 */
[----:B------:R-:W-:-:S11]  /*1340*/  @P0 DADD R8, R8, -1 ;  /* 0xbff0000008080429 */ /* 0x000fd60000000000 */
.L_x_444:
[----:B------:R-:W-:Y:S05]  /*1350*/  BSYNC.RECONVERGENT B0 ;  /* 0x0000000000007941 */ /* 0x000fea0003800200 */
.L_x_443:
[----:B------:R-:W2:Y:S01]  /*1360*/  LDG.E.64 R10, desc[UR4][R2.64] ;  /* 0x00000004020a7981 */ /* 0x000ea2000c1e1b00 */
[----:B------:R-:W-:Y:S02]  /*1370*/  DADD R8, R8, -0.5 ;  /* 0xbfe0000008087429 */ /* 0x000fe40000000000 */
[----:B------:R-:W-:-:S06]  /*1380*/  DADD R6, R6, -0.5 ;  /* 0xbfe0000006067429 */ /* 0x000fcc0000000000 */
[----:B------:R-:W-:-:S08]  /*1390*/  DFMA R8, R4, 2, R8 ;  /* 0x400000000408782b */ /* 0x000fd00000000008 */
[----:B------:R-:W-:-:S08]  /*13a0*/  DMUL R6, R8, R6 ;  /* 0x0000000608067228 */ /* 0x000fd00000000000 */
[----:B--2---:R-:W-:-:S07]  /*13b0*/  DFMA R6, R6, 0.5, R10 ;  /* 0x3fe000000606782b */ /* 0x004fce000000000a */
[----:B------:R-:W-:Y:S01]  /*13c0*/  STG.E.64 desc[UR4][R2.64], R6 ;  /* 0x0000000602007986 */ /* 0x000fe2000c101b04 */
[----:B------:R-:W-:Y:S05]  /*13d0*/  EXIT ;  /* 0x000000000000794d */ /* 0x000fea0003800000 */
.L_x_449:
        /* <DEDUP_REMOVED lines=10> */
.L_x_472:


//--------------------- .text._Z16initStatesKernelP17curandStateXORWOWyi --------------------------
	.section	.text._Z16initStatesKernelP17curandStateXORWOWyi,"ax",@progbits
	.align	128
        .global         _Z16initStatesKernelP17curandStateXORWOWyi
        .type           _Z16initStatesKernelP17curandStateXORWOWyi,@function
        .size           _Z16initStatesKernelP17curandStateXORWOWyi,(.L_x_473 - _Z16initStatesKernelP17curandStateXORWOWyi)
        .other          _Z16initStatesKernelP17curandStateXORWOWyi,@"STO_CUDA_ENTRY STV_DEFAULT"
_Z16initStatesKernelP17curandStateXORWOWyi:
.text._Z16initStatesKernelP17curandStateXORWOWyi:
[----:B------:R-:W-:Y:S01]  /*0000*/  LDC R1, c[0x0][0x37c] ;  /* 0x0000df00ff017b82 */ /* 0x000fe20000000800 */
[----:B------:R-:W0:Y:S07]  /*0010*/  S2R R3, SR_TID.Y ;  /* 0x0000000000037919 */ /* 0x000e2e0000002200 */
[----:B------:R-:W0:Y:S01]  /*0020*/  S2UR UR4, SR_CTAID.Y ;  /* 0x00000000000479c3 */ /* 0x000e220000002600 */
[----:B------:R-:W1:Y:S01]  /*0030*/  LDCU UR6, c[0x0][0x390] ;  /* 0x00007200ff0677ac */ /* 0x000e620008000800 */
[----:B------:R-:W2:Y:S06]  /*0040*/  S2R R5, SR_TID.X ;  /* 0x0000000000057919 */ /* 0x000eac0000002100 */
[----:B------:R-:W0:Y:S08]  /*0050*/  LDC R0, c[0x0][0x364] ;  /* 0x0000d900ff007b82 */ /* 0x000e300000000800 */
[----:B------:R-:W2:Y:S08]  /*0060*/  S2UR UR5, SR_CTAID.X ;  /* 0x00000000000579c3 */ /* 0x000eb00000002500 */
[----:B------:R-:W2:Y:S01]  /*0070*/  LDC R2, c[0x0][0x360] ;  /* 0x0000d800ff027b82 */ /* 0x000ea20000000800 */
[----:B0-----:R-:W-:-:S02]  /*0080*/  IMAD R0, R0, UR4, R3 ;  /* 0x0000000400007c24 */ /* 0x001fc4000f8e0203 */
[----:B--2---:R-:W-:-:S04]  /*0090*/  IMAD R3, R2, UR5, R5 ;  /* 0x0000000502037c24 */ /* 0x004fc8000f8e0205 */
[C---:B-1----:R-:W-:Y:S01]  /*00a0*/  IMAD R13, R0.reuse, UR6, R3 ;  /* 0x00000006000d7c24 */ /* 0x042fe2000f8e0203 */
[----:B------:R-:W-:-:S04]  /*00b0*/  VIMNMX R2, PT, PT, R0, R3, !PT ;  /* 0x0000000300027248 */ /* 0x000fc80007fe0100 */
[----:B------:R-:W-:-:S13]  /*00c0*/  ISETP.GE.AND P0, PT, R2, UR6, PT ;  /* 0x0000000602007c0c */ /* 0x000fda000bf06270 */
[----:B------:R-:W-:Y:S05]  /*00d0*/  @P0 EXIT ;  /* 0x000000000000094d */ /* 0x000fea0003800000 */
[----:B------:R-:W0:Y:S01]  /*00e0*/  LDC.64 R2, c[0x0][0x388] ;  /* 0x0000e200ff027b82 */ /* 0x000e220000000a00 */
[----:B------:R-:W1:Y:S01]  /*00f0*/  LDCU.64 UR4, c[0x0][0x358] ;  /* 0x00006b00ff0477ac */ /* 0x000e620008000a00 */
[----:B------:R-:W-:Y:S01]  /*0100*/  ISETP.NE.AND P0, PT, R13, RZ, PT ;  /* 0x000000ff0d00720c */ /* 0x000fe20003f05270 */
[----:B------:R-:W-:Y:S05]  /*0110*/  BSSY.RECONVERGENT B0, `(.L_x_450) ;  /* 0x00000e1000007945 */ /* 0x000fea0003800200 */
[----:B------:R-:W2:Y:S01]  /*0120*/  LDC.64 R6, c[0x0][0x380] ;  /* 0x0000e000ff067b82 */ /* 0x000ea20000000a00 */
[----:B0-----:R-:W-:Y:S02]  /*0130*/  LOP3.LUT R0, R2, 0xaad26b49, RZ, 0x3c, !PT ;  /* 0xaad26b4902007812 */ /* 0x001fe400078e3cff */
[----:B------:R-:W-:-:S03]  /*0140*/  LOP3.LUT R2, R3, 0xf7dcefdd, RZ, 0x3c, !PT ;  /* 0xf7dcefdd03027812 */ /* 0x000fc600078e3cff */
[----:B------:R-:W-:Y:S02]  /*0150*/  IMAD R0, R0, 0x4182bed5, RZ ;  /* 0x4182bed500007824 */ /* 0x000fe400078e02ff */
[----:B------:R-:W-:Y:S02]  /*0160*/  IMAD R3, R2, -0x658354e5, RZ ;  /* 0x9a7cab1b02037824 */ /* 0x000fe400078e02ff */
[----:B--2---:R-:W-:Y:S01]  /*0170*/  IMAD.WIDE R6, R13, 0x30, R6 ;  /* 0x000000300d067825 */ /* 0x004fe200078e0206 */
[C---:B------:R-:W-:Y:S02]  /*0180*/  LOP3.LUT R8, R0.reuse, 0x159a55e5, RZ, 0x3c, !PT ;  /* 0x159a55e500087812 */ /* 0x040fe400078e3cff */
[C---:B------:R-:W-:Y:S01]  /*0190*/  IADD3 R4, PT, PT, R0.reuse, 0x64f0c9, R3 ;  /* 0x0064f0c900047810 */ /* 0x040fe20007ffe003 */
[C---:B------:R-:W-:Y:S01]  /*01a0*/  VIADD R5, R0.reuse, 0x75bcd15 ;  /* 0x075bcd1500057836 */ /* 0x040fe20000000000 */
[----:B------:R-:W-:Y:S01]  /*01b0*/  LOP3.LUT R10, R3, 0x5491333, RZ, 0x3c, !PT ;  /* 0x05491333030a7812 */ /* 0x000fe200078e3cff */
[----:B------:R-:W-:-:S02]  /*01c0*/  VIADD R11, R0, 0x583f19 ;  /* 0x00583f19000b7836 */ /* 0x000fc40000000000 */
[----:B------:R-:W-:Y:S01]  /*01d0*/  VIADD R9, R3, 0x1f123bb5 ;  /* 0x1f123bb503097836 */ /* 0x000fe20000000000 */
[----:B-1----:R0:W-:Y:S04]  /*01e0*/  STG.E.64 desc[UR4][R6.64], R4 ;  /* 0x0000000406007986 */ /* 0x0021e8000c101b04 */
[----:B------:R0:W-:Y:S04]  /*01f0*/  STG.E.64 desc[UR4][R6.64+0x8], R8 ;  /* 0x0000080806007986 */ /* 0x0001e8000c101b04 */
[----:B------:R0:W-:Y:S01]  /*0200*/  STG.E.64 desc[UR4][R6.64+0x10], R10 ;  /* 0x0000100a06007986 */ /* 0x0001e2000c101b04 */
[----:B------:R-:W-:Y:S05]  /*0210*/  @!P0 BRA `(.L_x_451) ;  /* 0x0000000c00408947 */ /* 0x000fea0003800000 */
[----:B------:R-:W-:Y:S01]  /*0220*/  SHF.R.S32.HI R0, RZ, 0x1f, R13 ;  /* 0x0000001fff007819 */ /* 0x000fe2000001140d */
[----:B------:R-:W-:-:S07]  /*0230*/  IMAD.MOV.U32 R12, RZ, RZ, RZ ;  /* 0x000000ffff0c7224 */ /* 0x000fce00078e00ff */
.L_x_457:
[----:B-1----:R-:W-:Y:S01]  /*0240*/  LOP3.LUT R2, R13, 0x3, RZ, 0xc0, !PT ;  /* 0x000000030d027812 */ /* 0x002fe200078ec0ff */
[----:B------:R-:W-:Y:S03]  /*0250*/  BSSY.RECONVERGENT B1, `(.L_x_452) ;  /* 0x00000c6000017945 */ /* 0x000fe60003800200 */
[----:B------:R-:W-:-:S04]  /*0260*/  ISETP.NE.U32.AND P0, PT, R2, RZ, PT ;  /* 0x000000ff0200720c */ /* 0x000fc80003f05070 */
[----:B------:R-:W-:-:S13]  /*0270*/  ISETP.NE.AND.EX P0, PT, RZ, RZ, PT, P0 ;  /* 0x000000ffff00720c */ /* 0x000fda0003f05300 */
[----:B------:R-:W-:Y:S05]  /*0280*/  @!P0 BRA `(.L_x_453) ;  /* 0x0000000c00088947 */ /* 0x000fea0003800000 */
[----:B0-----:R-:W0:Y:S01]  /*0290*/  LDC.64 R8, c[0x4][RZ] ;  /* 0x01000000ff087b82 */ /* 0x001e220000000a00 */
[----:B------:R-:W-:Y:S02]  /*02a0*/  IMAD.MOV.U32 R14, RZ, RZ, RZ ;  /* 0x000000ffff0e7224 */ /* 0x000fe400078e00ff */
[----:B0-----:R-:W-:-:S07]  /*02b0*/  IMAD.WIDE.U32 R8, R12, 0xc80, R8 ;  /* 0x00000c800c087825 */ /* 0x001fce00078e0008 */
.L_x_456:
[----:B-1----:R-:W-:Y:S01]  /*02c0*/  IMAD.MOV.U32 R15, RZ, RZ, RZ ;  /* 0x000000ffff0f7224 */ /* 0x002fe200078e00ff */
[----:B------:R-:W-:Y:S01]  /*02d0*/  CS2R R2, SRZ ;  /* 0x0000000000027805 */ /* 0x000fe2000001ff00 */
[----:B------:R-:W-:Y:S01]  /*02e0*/  IMAD.MOV.U32 R17, RZ, RZ, RZ ;  /* 0x000000ffff117224 */ /* 0x000fe200078e00ff */
[----:B------:R-:W-:-:S07]  /*02f0*/  CS2R R4, SRZ ;  /* 0x0000000000047805 */ /* 0x000fce000001ff00 */
.L_x_455:
[----:B------:R-:W-:-:S05]  /*0300*/  IMAD.WIDE.U32 R10, R17, 0x4, R6 ;  /* 0x00000004110a7825 */ /* 0x000fca00078e0006 */
[----:B------:R0:W5:Y:S01]  /*0310*/  LDG.E R16, desc[UR4][R10.64+0x4] ;  /* 0x000004040a107981 */ /* 0x000162000c1e1900 */
[----:B------:R-:W-:-:S07]  /*0320*/  IMAD.MOV.U32 R19, RZ, RZ, RZ ;  /* 0x000000ffff137224 */ /* 0x000fce00078e00ff */
.L_x_454:
[----:B-----5:R-:W-:Y:S01]  /*0330*/  SHF.R.U32.HI R24, RZ, R19, R16 ;  /* 0x00000013ff187219 */ /* 0x020fe20000011610 */
[----:B0-----:R-:W-:-:S03]  /*0340*/  IMAD.SHL.U32 R10, R17, 0x20, RZ ;  /* 0x00000020110a7824 */ /* 0x001fc600078e00ff */
[----:B------:R-:W-:Y:S01]  /*0350*/  LOP3.LUT R11, R24, 0x1, RZ, 0xc0, !PT ;  /* 0x00000001180b7812 */ /* 0x000fe200078ec0ff */
[----:B------:R-:W-:-:S03]  /*0360*/  IMAD.IADD R10, R10, 0x1, R19 ;  /* 0x000000010a0a7824 */ /* 0x000fc600078e0213 */
[----:B------:R-:W-:Y:S01]  /*0370*/  ISETP.NE.U32.AND P0, PT, R11, 0x1, PT ;  /* 0x000000010b00780c */ /* 0x000fe20003f05070 */
[----:B------:R-:W-:-:S03]  /*0380*/  IMAD R11, R10, 0x5, RZ ;  /* 0x000000050a0b7824 */ /* 0x000fc600078e02ff */
[----:B------:R-:W-:Y:S01]  /*0390*/  R2P PR, R24, 0x7e ;  /* 0x0000007e18007804 */ /* 0x000fe20000000000 */
[----:B------:R-:W-:-:S08]  /*03a0*/  IMAD.WIDE.U32 R10, R11, 0x4, R8 ;  /* 0x000000040b0a7825 */ /* 0x000fd000078e0008 */
[----:B------:R-:W2:Y:S04]  /*03b0*/  @!P0 LDG.E R18, desc[UR4][R10.64] ;  /* 0x000000040a128981 */ /* 0x000ea8000c1e1900 */
[----:B------:R-:W3:Y:S04]  /*03c0*/  @!P0 LDG.E R20, desc[UR4][R10.64+0x10] ;  /* 0x000010040a148981 */ /* 0x000ee8000c1e1900 */
[----:B------:R-:W4:Y:S04]  /*03d0*/  @P1 LDG.E R22, desc[UR4][R10.64+0x14] ;  /* 0x000014040a161981 */ /* 0x000f28000c1e1900 */
[----:B------:R-:W4:Y:S04]  /*03e0*/  @P2 LDG.E R26, desc[UR4][R10.64+0x28] ;  /* 0x000028040a1a2981 */ /* 0x000f28000c1e1900 */
[----:B------:R-:W4:Y:S04]  /*03f0*/  @!P0 LDG.E R21, desc[UR4][R10.64+0x4] ;  /* 0x000004040a158981 */ /* 0x000f28000c1e1900 */
[----:B------:R-:W4:Y:S04]  /*0400*/  @!P0 LDG.E R23, desc[UR4][R10.64+0xc] ;  /* 0x00000c040a178981 */ /* 0x000f28000c1e1900 */
[----:B------:R-:W4:Y:S04]  /*0410*/  @P1 LDG.E R25, desc[UR4][R10.64+0x18] ;  /* 0x000018040a191981 */ /* 0x000f28000c1e1900 */
[----:B------:R-:W4:Y:S04]  /*0420*/  @P3 LDG.E R28, desc[UR4][R10.64+0x3c] ;  /* 0x00003c040a1c3981 */ /* 0x000f28000c1e1900 */
[----:B------:R-:W4:Y:S01]  /*0430*/  @P6 LDG.E R27, desc[UR4][R10.64+0x7c] ;  /* 0x00007c040a1b6981 */ /* 0x000f22000c1e1900 */
[----:B--2---:R-:W-:-:S03]  /*0440*/  @!P0 LOP3.LUT R15, R15, R18, RZ, 0x3c, !PT ;  /* 0x000000120f0f8212 */ /* 0x004fc600078e3cff */
[----:B------:R-:W2:Y:S01]  /*0450*/  @!P0 LDG.E R18, desc[UR4][R10.64+0x8] ;  /* 0x000008040a128981 */ /* 0x000ea2000c1e1900 */
[----:B---3--:R-:W-:-:S03]  /*0460*/  @!P0 LOP3.LUT R3, R3, R20, RZ, 0x3c, !PT ;  /* 0x0000001403038212 */ /* 0x008fc600078e3cff */
[----:B------:R-:W3:Y:S01]  /*0470*/  @P1 LDG.E R20, desc[UR4][R10.64+0x24] ;  /* 0x000024040a141981 */ /* 0x000ee2000c1e1900 */
[----:B----4-:R-:W-:-:S03]  /*0480*/  @P1 LOP3.LUT R15, R15, R22, RZ, 0x3c, !PT ;  /* 0x000000160f0f1212 */ /* 0x010fc600078e3cff */
[----:B------:R-:W4:Y:S01]  /*0490*/  @P2 LDG.E R22, desc[UR4][R10.64+0x38] ;  /* 0x000038040a162981 */ /* 0x000f22000c1e1900 */
[----:B------:R-:W-:-:S03]  /*04a0*/  @P2 LOP3.LUT R15, R15, R26, RZ, 0x3c, !PT ;  /* 0x0000001a0f0f2212 */ /* 0x000fc600078e3cff */
[----:B------:R-:W4:Y:S01]  /*04b0*/  @P4 LDG.E R26, desc[UR4][R10.64+0x50] ;  /* 0x000050040a1a4981 */ /* 0x000f22000c1e1900 */
[----:B------:R-:W-:-:S03]  /*04c0*/  @!P0 LOP3.LUT R4, R4, R21, RZ, 0x3c, !PT ;  /* 0x0000001504048212 */ /* 0x000fc600078e3cff */
[----:B------:R-:W4:Y:S01]  /*04d0*/  @P1 LDG.E R21, desc[UR4][R10.64+0x20] ;  /* 0x000020040a151981 */ /* 0x000f22000c1e1900 */
[----:B------:R-:W-:-:S03]  /*04e0*/  @!P0 LOP3.LUT R2, R2, R23, RZ, 0x3c, !PT ;  /* 0x0000001702028212 */ /* 0x000fc600078e3cff */
[----:B------:R-:W4:Y:S01]  /*04f0*/  @P2 LDG.E R23, desc[UR4][R10.64+0x2c] ;  /* 0x00002c040a172981 */ /* 0x000f22000c1e1900 */
[----:B------:R-:W-:-:S03]  /*0500*/  @P1 LOP3.LUT R4, R4, R25, RZ, 0x3c, !PT ;  /* 0x0000001904041212 */ /* 0x000fc600078e3cff */
[----:B------:R-:W4:Y:S01]  /*0510*/  @P2 LDG.E R25, desc[UR4][R10.64+0x34] ;  /* 0x000034040a192981 */ /* 0x000f22000c1e1900 */
[----:B--2---:R-:W-:-:S03]  /*0520*/  @!P0 LOP3.LUT R5, R5, R18, RZ, 0x3c, !PT ;  /* 0x0000001205058212 */ /* 0x004fc600078e3cff */
[----:B------:R-:W2:Y:S01]  /*0530*/  @P1 LDG.E R18, desc[UR4][R10.64+0x1c] ;  /* 0x00001c040a121981 */ /* 0x000ea2000c1e1900 */
[----:B---3--:R-:W-:-:S03]  /*0540*/  @P1 LOP3.LUT R3, R3, R20, RZ, 0x3c, !PT ;  /* 0x0000001403031212 */ /* 0x008fc600078e3cff */
[----:B------:R-:W3:Y:S01]  /*0550*/  @P2 LDG.E R20, desc[UR4][R10.64+0x30] ;  /* 0x000030040a142981 */ /* 0x000ee2000c1e1900 */
[----:B----4-:R-:W-:-:S03]  /*0560*/  @P2 LOP3.LUT R3, R3, R22, RZ, 0x3c, !PT ;  /* 0x0000001603032212 */ /* 0x010fc600078e3cff */
[----:B------:R-:W4:Y:S01]  /*0570*/  @P3 LDG.E R22, desc[UR4][R10.64+0x4c] ;  /* 0x00004c040a163981 */ /* 0x000f22000c1e1900 */
[----:B------:R-:W-:-:S04]  /*0580*/  @P3 LOP3.LUT R15, R15, R28, RZ, 0x3c, !PT ;  /* 0x0000001c0f0f3212 */ /* 0x000fc800078e3cff */
[----:B------:R-:W-:Y:S02]  /*0590*/  @P4 LOP3.LUT R15, R15, R26, RZ, 0x3c, !PT ;  /* 0x0000001a0f0f4212 */ /* 0x000fe400078e3cff */
[----:B------:R-:W-:Y:S01]  /*05a0*/  @P1 LOP3.LUT R2, R2, R21, RZ, 0x3c, !PT ;  /* 0x0000001502021212 */ /* 0x000fe200078e3cff */
[----:B------:R-:W4:Y:S04]  /*05b0*/  @P5 LDG.E R26, desc[UR4][R10.64+0x64] ;  /* 0x000064040a1a5981 */ /* 0x000f28000c1e1900 */
[----:B------:R-:W4:Y:S01]  /*05c0*/  @P3 LDG.E R21, desc[UR4][R10.64+0x40] ;  /* 0x000040040a153981 */ /* 0x000f22000c1e1900 */
[----:B------:R-:W-:Y:S02]  /*05d0*/  @P2 LOP3.LUT R4, R4, R23, RZ, 0x3c, !PT ;  /* 0x0000001704042212 */ /* 0x000fe400078e3cff */
[----:B------:R-:W-:Y:S01]  /*05e0*/  @P2 LOP3.LUT R2, R2, R25, RZ, 0x3c, !PT ;  /* 0x0000001902022212 */ /* 0x000fe200078e3cff */
[----:B------:R-:W4:Y:S04]  /*05f0*/  @P3 LDG.E R23, desc[UR4][R10.64+0x48] ;  /* 0x000048040a173981 */ /* 0x000f28000c1e1900 */
[----:B------:R-:W4:Y:S01]  /*0600*/  @P4 LDG.E R25, desc[UR4][R10.64+0x54] ;  /* 0x000054040a194981 */ /* 0x000f22000c1e1900 */
[----:B--2---:R-:W-:-:S03]  /*0610*/  @P1 LOP3.LUT R5, R5, R18, RZ, 0x3c, !PT ;  /* 0x0000001205051212 */ /* 0x004fc600078e3cff */
[----:B------:R-:W2:Y:S01]  /*0620*/  @P3 LDG.E R18, desc[UR4][R10.64+0x44] ;  /* 0x000044040a123981 */ /* 0x000ea2000c1e1900 */
[----:B---3--:R-:W-:-:S03]  /*0630*/  @P2 LOP3.LUT R5, R5, R20, RZ, 0x3c, !PT ;  /* 0x0000001405052212 */ /* 0x008fc600078e3cff */
[----:B------:R-:W3:Y:S01]  /*0640*/  @P4 LDG.E R20, desc[UR4][R10.64+0x58] ;  /* 0x000058040a144981 */ /* 0x000ee2000c1e1900 */
[----:B----4-:R-:W-:-:S03]  /*0650*/  @P3 LOP3.LUT R3, R3, R22, RZ, 0x3c, !PT ;  /* 0x0000001603033212 */ /* 0x010fc600078e3cff */
[----:B------:R-:W4:Y:S01]  /*0660*/  @P4 LDG.E R22, desc[UR4][R10.64+0x60] ;  /* 0x000060040a164981 */ /* 0x000f22000c1e1900 */
[----:B------:R-:W-:Y:S02]  /*0670*/  LOP3.LUT P0, RZ, R24, 0x80, RZ, 0xc0, !PT ;  /* 0x0000008018ff7812 */ /* 0x000fe4000780c0ff */
[----:B------:R-:W-:Y:S02]  /*0680*/  @P5 LOP3.LUT R15, R15, R26, RZ, 0x3c, !PT ;  /* 0x0000001a0f0f5212 */ /* 0x000fe400078e3cff */
[----:B------:R-:W4:Y:S01]  /*0690*/  @P6 LDG.E R26, desc[UR4][R10.64+0x78] ;  /* 0x000078040a1a6981 */ /* 0x000f22000c1e1900 */
[----:B------:R-:W-:-:S03]  /*06a0*/  @P3 LOP3.LUT R4, R4, R21, RZ, 0x3c, !PT ;  /* 0x0000001504043212 */ /* 0x000fc600078e3cff */
[----:B------:R-:W4:Y:S01]  /*06b0*/  @P4 LDG.E R21, desc[UR4][R10.64+0x5c] ;  /* 0x00005c040a154981 */ /* 0x000f22000c1e1900 */
[----:B------:R-:W-:-:S03]  /*06c0*/  @P3 LOP3.LUT R2, R2, R23, RZ, 0x3c, !PT ;  /* 0x0000001702023212 */ /* 0x000fc600078e3cff */
[----:B------:R-:W4:Y:S01]  /*06d0*/  @P5 LDG.E R23, desc[UR4][R10.64+0x68] ;  /* 0x000068040a175981 */ /* 0x000f22000c1e1900 */
[----:B------:R-:W-:-:S03]  /*06e0*/  @P4 LOP3.LUT R4, R4, R25, RZ, 0x3c, !PT ;  /* 0x0000001904044212 */ /* 0x000fc600078e3cff */
[----:B------:R-:W4:Y:S01]  /*06f0*/  @P5 LDG.E R25, desc[UR4][R10.64+0x70] ;  /* 0x000070040a195981 */ /* 0x000f22000c1e1900 */
[----:B--2---:R-:W-:-:S03]  /*0700*/  @P3 LOP3.LUT R5, R5, R18, RZ, 0x3c, !PT ;  /* 0x0000001205053212 */ /* 0x004fc600078e3cff */
[----:B------:R-:W2:Y:S01]  /*0710*/  @P5 LDG.E R18, desc[UR4][R10.64+0x6c] ;  /* 0x00006c040a125981 */ /* 0x000ea2000c1e1900 */
[----:B---3--:R-:W-:-:S03]  /*0720*/  @P4 LOP3.LUT R5, R5, R20, RZ, 0x3c, !PT ;  /* 0x0000001405054212 */ /* 0x008fc600078e3cff */
[----:B------:R-:W3:Y:S01]  /*0730*/  @P5 LDG.E R20, desc[UR4][R10.64+0x74] ;  /* 0x000074040a145981 */ /* 0x000ee2000c1e1900 */
[----:B----4-:R-:W-:-:S03]  /*0740*/  @P4 LOP3.LUT R3, R3, R22, RZ, 0x3c, !PT ;  /* 0x0000001603034212 */ /* 0x010fc600078e3cff */
[----:B------:R-:W4:Y:S01]  /*0750*/  @P0 LDG.E R22, desc[UR4][R10.64+0x8c] ;  /* 0x00008c040a160981 */ /* 0x000f22000c1e1900 */
[----:B------:R-:W-:-:S03]  /*0760*/  @P6 LOP3.LUT R15, R15, R26, RZ, 0x3c, !PT ;  /* 0x0000001a0f0f6212 */ /* 0x000fc600078e3cff */
        /* <DEDUP_REMOVED lines=13> */
[----:B------:R-:W-:Y:S02]  /*0840*/  @P6 LOP3.LUT R4, R4, R27, RZ, 0x3c, !PT ;  /* 0x0000001b04046212 */ /* 0x000fe400078e3cff */
[----:B------:R-:W-:Y:S02]  /*0850*/  @P6 LOP3.LUT R2, R2, R21, RZ, 0x3c, !PT ;  /* 0x0000001502026212 */ /* 0x000fe400078e3cff */
[----:B------:R-:W-:Y:S02]  /*0860*/  @P0 LOP3.LUT R4, R4, R23, RZ, 0x3c, !PT ;  /* 0x0000001704040212 */ /* 0x000fe400078e3cff */
[----:B------:R-:W-:Y:S02]  /*0870*/  @P0 LOP3.LUT R2, R2, R25, RZ, 0x3c, !PT ;  /* 0x0000001902020212 */ /* 0x000fe400078e3cff */
[----:B--2---:R-:W-:Y:S02]  /*0880*/  @P6 LOP3.LUT R5, R5, R18, RZ, 0x3c, !PT ;  /* 0x0000001205056212 */ /* 0x004fe400078e3cff */
[----:B---3--:R-:W-:-:S02]  /*0890*/  @P6 LOP3.LUT R3, R3, R20, RZ, 0x3c, !PT ;  /* 0x0000001403036212 */ /* 0x008fc400078e3cff */
[----:B----4-:R-:W-:Y:S02]  /*08a0*/  @P0 LOP3.LUT R5, R5, R22, RZ, 0x3c, !PT ;  /* 0x0000001605050212 */ /* 0x010fe400078e3cff */
[----:B------:R-:W-:Y:S02]  /*08b0*/  @P0 LOP3.LUT R3, R3, R26, RZ, 0x3c, !PT ;  /* 0x0000001a03030212 */ /* 0x000fe400078e3cff */
[----:B------:R-:W-:-:S13]  /*08c0*/  R2P PR, R24.B1, 0x7f ;  /* 0x0000007f18007804 */ /* 0x000fda0000001000 */
[----:B------:R-:W2:Y:S04]  /*08d0*/  @P0 LDG.E R18, desc[UR4][R10.64+0xa0] ;  /* 0x0000a0040a120981 */ /* 0x000ea8000c1e1900 */
[----:B------:R-:W3:Y:S04]  /*08e0*/  @P1 LDG.E R22, desc[UR4][R10.64+0xb4] ;  /* 0x0000b4040a161981 */ /* 0x000ee8000c1e1900 */
[----:B------:R-:W4:Y:S04]  /*08f0*/  @P2 LDG.E R26, desc[UR4][R10.64+0xc8] ;  /* 0x0000c8040a1a2981 */ /* 0x000f28000c1e1900 */
[----:B------:R-:W4:Y:S04]  /*0900*/  @P3 LDG.E R28, desc[UR4][R10.64+0xdc] ;  /* 0x0000dc040a1c3981 */ /* 0x000f28000c1e1900 */
[----:B------:R-:W4:Y:S04]  /*0910*/  @P0 LDG.E R23, desc[UR4][R10.64+0xa4] ;  /* 0x0000a4040a170981 */ /* 0x000f28000c1e1900 */
[----:B------:R-:W4:Y:S04]  /*0920*/  @P0 LDG.E R20, desc[UR4][R10.64+0xa8] ;  /* 0x0000a8040a140981 */ /* 0x000f28000c1e1900 */
[----:B------:R-:W4:Y:S04]  /*0930*/  @P4 LDG.E R25, desc[UR4][R10.64+0xf0] ;  /* 0x0000f0040a194981 */ /* 0x000f28000c1e1900 */
        /* <DEDUP_REMOVED lines=21> */
[----:B------:R-:W-:Y:S02]  /*0a90*/  LOP3.LUT P0, RZ, R24, 0x8000, RZ, 0xc0, !PT ;  /* 0x0000800018ff7812 */ /* 0x000fe4000780c0ff */
[----:B----4-:R-:W-:Y:S01]  /*0aa0*/  @P5 LOP3.LUT R15, R15, R26, RZ, 0x3c, !PT ;  /* 0x0000001a0f0f5212 */ /* 0x010fe200078e3cff */
[----:B------:R-:W4:Y:S04]  /*0ab0*/  @P3 LDG.E R24, desc[UR4][R10.64+0xe4] ;  /* 0x0000e4040a183981 */ /* 0x000f28000c1e1900 */
[----:B------:R-:W2:Y:S01]  /*0ac0*/  @P6 LDG.E R26, desc[UR4][R10.64+0x118] ;  /* 0x000118040a1a6981 */ /* 0x000ea2000c1e1900 */
        /* <DEDUP_REMOVED lines=8> */
[----:B---3--:R-:W-:-:S03]  /*0b50*/  @P2 LOP3.LUT R3, R3, R22, RZ, 0x3c, !PT ;  /* 0x0000001603032212 */ /* 0x008fc600078e3cff */
[----:B------:R-:W3:Y:S01]  /*0b60*/  @P4 LDG.E R22, desc[UR4][R10.64+0x100] ;  /* 0x000100040a164981 */ /* 0x000ee2000c1e1900 */
[----:B--2---:R-:W-:-:S03]  /*0b70*/  @P6 LOP3.LUT R15, R15, R26, RZ, 0x3c, !PT ;  /* 0x0000001a0f0f6212 */ /* 0x004fc600078e3cff */
[----:B------:R-:W2:Y:S01]  /*0b80*/  @P0 LDG.E R26, desc[UR4][R10.64+0x12c] ;  /* 0x00012c040a1a0981 */ /* 0x000ea2000c1e1900 */
[----:B----4-:R-:W-:-:S03]  /*0b90*/  @P2 LOP3.LUT R2, R2, R23, RZ, 0x3c, !PT ;  /* 0x0000001702022212 */ /* 0x010fc600078e3cff */
[----:B------:R-:W4:Y:S01]  /*0ba0*/  @P4 LDG.E R23, desc[UR4][R10.64+0xfc] ;  /* 0x0000fc040a174981 */ /* 0x000f22000c1e1900 */
[----:B------:R-:W-:-:S03]  /*0bb0*/  @P2 LOP3.LUT R5, R5, R20, RZ, 0x3c, !PT ;  /* 0x0000001405052212 */ /* 0x000fc600078e3cff */
[----:B------:R-:W4:Y:S01]  /*0bc0*/  @P4 LDG.E R20, desc[UR4][R10.64+0xf8] ;  /* 0x0000f8040a144981 */ /* 0x000f22000c1e1900 */
[----:B------:R-:W-:Y:S02]  /*0bd0*/  @P3 LOP3.LUT R2, R2, R27, RZ, 0x3c, !PT ;  /* 0x0000001b02023212 */ /* 0x000fe400078e3cff */
[----:B------:R-:W-:Y:S01]  /*0be0*/  @P3 LOP3.LUT R4, R4, R25, RZ, 0x3c, !PT ;  /* 0x0000001904043212 */ /* 0x000fe200078e3cff */
[----:B------:R-:W4:Y:S01]  /*0bf0*/  @P5 LDG.E R27, desc[UR4][R10.64+0x110] ;  /* 0x000110040a1b5981 */ /* 0x000f22000c1e1900 */
[----:B------:R-:W-:-:S03]  /*0c00*/  @P3 LOP3.LUT R5, R5, R24, RZ, 0x3c, !PT ;  /* 0x0000001805053212 */ /* 0x000fc600078e3cff */
[----:B------:R-:W4:Y:S04]  /*0c10*/  @P5 LDG.E R25, desc[UR4][R10.64+0x108] ;  /* 0x000108040a195981 */ /* 0x000f28000c1e1900 */
        /* <DEDUP_REMOVED lines=19> */
[----:B------:R-:W-:-:S05]  /*0d50*/  VIADD R19, R19, 0x10 ;  /* 0x0000001013137836 */ /* 0x000fca0000000000 */
[----:B------:R-:W-:Y:S02]  /*0d60*/  ISETP.NE.AND P1, PT, R19, 0x20, PT ;  /* 0x000000201300780c */ /* 0x000fe40003f25270 */
[----:B------:R-:W-:Y:S02]  /*0d70*/  @P5 LOP3.LUT R3, R3, R18, RZ, 0x3c, !PT ;  /* 0x0000001203035212 */ /* 0x000fe400078e3cff */
[----:B------:R-:W-:Y:S02]  /*0d80*/  @P6 LOP3.LUT R4, R4, R21, RZ, 0x3c, !PT ;  /* 0x0000001504046212 */ /* 0x000fe400078e3cff */
[----:B---3--:R-:W-:-:S04]  /*0d90*/  @P6 LOP3.LUT R3, R3, R22, RZ, 0x3c, !PT ;  /* 0x0000001603036212 */ /* 0x008fc800078e3cff */
[----:B--2---:R-:W-:Y:S02]  /*0da0*/  @P0 LOP3.LUT R3, R3, R26, RZ, 0x3c, !PT ;  /* 0x0000001a03030212 */ /* 0x004fe400078e3cff */
[----:B----4-:R-:W-:Y:S02]  /*0db0*/  @P6 LOP3.LUT R2, R2, R23, RZ, 0x3c, !PT ;  /* 0x0000001702026212 */ /* 0x010fe400078e3cff */
[----:B------:R-:W-:Y:S02]  /*0dc0*/  @P6 LOP3.LUT R5, R5, R20, RZ, 0x3c, !PT ;  /* 0x0000001405056212 */ /* 0x000fe400078e3cff */
[----:B------:R-:W-:Y:S02]  /*0dd0*/  @P0 LOP3.LUT R2, R2, R27, RZ, 0x3c, !PT ;  /* 0x0000001b02020212 */ /* 0x000fe400078e3cff */
[----:B------:R-:W-:Y:S02]  /*0de0*/  @P0 LOP3.LUT R4, R4, R25, RZ, 0x3c, !PT ;  /* 0x0000001904040212 */ /* 0x000fe400078e3cff */
[----:B------:R-:W-:Y:S01]  /*0df0*/  @P0 LOP3.LUT R5, R5, R24, RZ, 0x3c, !PT ;  /* 0x0000001805050212 */ /* 0x000fe200078e3cff */
[----:B------:R-:W-:Y:S06]  /*0e00*/  @P1 BRA `(.L_x_454) ;  /* 0xfffffff400481947 */ /* 0x000fec000383ffff */
[----:B------:R-:W-:-:S05]  /*0e10*/  VIADD R17, R17, 0x1 ;  /* 0x0000000111117836 */ /* 0x000fca0000000000 */
[----:B------:R-:W-:-:S13]  /*0e20*/  ISETP.NE.AND P0, PT, R17, 0x5, PT ;  /* 0x000000051100780c */ /* 0x000fda0003f05270 */
[----:B------:R-:W-:Y:S05]  /*0e30*/  @P0 BRA `(.L_x_455) ;  /* 0xfffffff400300947 */ /* 0x000fea000383ffff */
[----:B------:R1:W-:Y:S01]  /*0e40*/  STG.E.64 desc[UR4][R6.64+0x8], R4 ;  /* 0x0000080406007986 */ /* 0x0003e2000c101b04 */
[----:B------:R-:W-:Y:S01]  /*0e50*/  VIADD R14, R14, 0x1 ;  /* 0x000000010e0e7836 */ /* 0x000fe20000000000 */
[----:B------:R-:W-:Y:S02]  /*0e60*/  LOP3.LUT R11, R13, 0x3, RZ, 0xc0, !PT ;  /* 0x000000030d0b7812 */ /* 0x000fe400078ec0ff */
[----:B------:R1:W-:Y:S02]  /*0e70*/  STG.E.64 desc[UR4][R6.64+0x10], R2 ;  /* 0x0000100206007986 */ /* 0x0003e4000c101b04 */
[----:B------:R-:W-:Y:S02]  /*0e80*/  ISETP.GE.U32.AND P0, PT, R14, R11, PT ;  /* 0x0000000b0e00720c */ /* 0x000fe40003f06070 */
[----:B------:R1:W-:Y:S11]  /*0e90*/  STG.E desc[UR4][R6.64+0x4], R15 ;  /* 0x0000040f06007986 */ /* 0x0003f6000c101904 */
[----:B------:R-:W-:Y:S05]  /*0ea0*/  @!P0 BRA `(.L_x_456) ;  /* 0xfffffff400048947 */ /* 0x000fea000383ffff */
.L_x_453:
[----:B------:R-:W-:Y:S05]  /*0eb0*/  BSYNC.RECONVERGENT B1 ;  /* 0x0000000000017941 */ /* 0x000fea0003800200 */
.L_x_452:
[C---:B------:R-:W-:Y:S01]  /*0ec0*/  ISETP.GT.U32.AND P0, PT, R13.reuse, 0x3, PT ;  /* 0x000000030d00780c */ /* 0x040fe20003f04070 */
[----:B------:R-:W-:Y:S01]  /*0ed0*/  VIADD R12, R12, 0x1 ;  /* 0x000000010c0c7836 */ /* 0x000fe20000000000 */
[--C-:B------:R-:W-:Y:S02]  /*0ee0*/  SHF.R.U64 R13, R13, 0x2, R0.reuse ;  /* 0x000000020d0d7819 */ /* 0x100fe40000001200 */
[----:B------:R-:W-:Y:S02]  /*0ef0*/  ISETP.GT.U32.AND.EX P0, PT, R0, RZ, PT, P0 ;  /* 0x000000ff0000720c */ /* 0x000fe40003f04100 */
[----:B------:R-:W-:-:S11]  /*0f00*/  SHF.R.U32.HI R0, RZ, 0x2, R0 ;  /* 0x00000002ff007819 */ /* 0x000fd60000011600 */
[----:B------:R-:W-:Y:S05]  /*0f10*/  @P0 BRA `(.L_x_457) ;  /* 0xfffffff000c80947 */ /* 0x000fea000383ffff */
.L_x_451:
[----:B------:R-:W-:Y:S05]  /*0f20*/  BSYNC.RECONVERGENT B0 ;  /* 0x0000000000007941 */ /* 0x000fea0003800200 */
.L_x_450:
[----:B------:R-:W-:Y:S04]  /*0f30*/  STG.E.64 desc[UR4][R6.64+0x18], RZ ;  /* 0x000018ff06007986 */ /* 0x000fe8000c101b04 */
[----:B------:R-:W-:Y:S04]  /*0f40*/  STG.E desc[UR4][R6.64+0x20], RZ ;  /* 0x000020ff06007986 */ /* 0x000fe8000c101904 */
[----:B------:R-:W-:Y:S01]  /*0f50*/  STG.E.64 desc[UR4][R6.64+0x28], RZ ;  /* 0x000028ff06007986 */ /* 0x000fe2000c101b04 */
[----:B------:R-:W-:Y:S05]  /*0f60*/  EXIT ;  /* 0x000000000000794d */ /* 0x000fea0003800000 */
.L_x_458:
        /* <DEDUP_REMOVED lines=9> */
.L_x_473:


//--------------------- .nv.global.init           --------------------------
	.section	.nv.global.init,"aw",@progbits
	.align	4
.nv.global.init:
	.type		mrg32k3aM1SubSeq,@object
	.size		mrg32k3aM1SubSeq,(mrg32k3aM2SubSeq - mrg32k3aM1SubSeq)
mrg32k3aM1SubSeq:
        /*0000*/ 	.byte	0x0b, 0xcc, 0xee, 0x04, 0x73, 0x29, 0x8b, 0x6f, 0xf6, 0x53, 0x03, 0xf6, 0x23, 0xf6, 0xea, 0xda
        /* <DEDUP_REMOVED lines=125> */
	.type		mrg32k3aM2SubSeq,@object
	.size		mrg32k3aM2SubSeq,(mrg32k3aM1 - mrg32k3aM2SubSeq)
mrg32k3aM2SubSeq:
        /* <DEDUP_REMOVED lines=126> */
	.type		mrg32k3aM1,@object
	.size		mrg32k3aM1,(mrg32k3aM1Seq - mrg32k3aM1)
mrg32k3aM1:
        /* <DEDUP_REMOVED lines=144> */
	.type		mrg32k3aM1Seq,@object
	.size		mrg32k3aM1Seq,(mrg32k3aM2 - mrg32k3aM1Seq)
mrg32k3aM1Seq:
        /* <DEDUP_REMOVED lines=144> */
	.type		mrg32k3aM2,@object
	.size		mrg32k3aM2,(mrg32k3aM2Seq - mrg32k3aM2)
mrg32k3aM2:
        /* <DEDUP_REMOVED lines=144> */
	.type		mrg32k3aM2Seq,@object
	.size		mrg32k3aM2Seq,(precalc_xorwow_matrix - mrg32k3aM2Seq)
mrg32k3aM2Seq:
        /* <DEDUP_REMOVED lines=144> */
	.type		precalc_xorwow_matrix,@object
	.size		precalc_xorwow_matrix,(precalc_xorwow_offset_matrix - precalc_xorwow_matrix)
precalc_xorwow_matrix:
        /* <DEDUP_REMOVED lines=6400> */
	.type		precalc_xorwow_offset_matrix,@object
	.size		precalc_xorwow_offset_matrix,(.L_1 - precalc_xorwow_offset_matrix)
precalc_xorwow_offset_matrix:
        /* <DEDUP_REMOVED lines=6400> */
.L_1:


//--------------------- .nv.shared._ZN3cub18CUB_300001_SM_10006detail10radix_sort29DeviceRadixSortOnesweepKernelINS1_5radix10policy_hubIiiyE10Policy1000ELNS0_9SortOrderE0EiiyiiNS1_21identity_decomposer_tEEEvPT5_SB_PT3_PKSC_PT1_PKSG_PT2_PKSK_T4_iiT6_ --------------------------
	.section	.nv.shared._ZN3cub18CUB_300001_SM_10006detail10radix_sort29DeviceRadixSortOnesweepKernelINS1_5radix10policy_hubIiiyE10Policy1000ELNS0_9SortOrderE0EiiyiiNS1_21identity_decomposer_tEEEvPT5_SB_PT3_PKSC_PT1_PKSG_PT2_PKSK_T4_iiT6_,"aw",@nobits
	.sectionflags	@""
	.align	16
.nv.shared._ZN3cub18CUB_300001_SM_10006detail10radix_sort29DeviceRadixSortOnesweepKernelINS1_5radix10policy_hubIiiyE10Policy1000ELNS0_9SortOrderE0EiiyiiNS1_21identity_decomposer_tEEEvPT5_SB_PT3_PKSC_PT1_PKSG_PT2_PKSK_T4_iiT6_:
	.zero		29184


//--------------------- .nv.shared.reserved.0     --------------------------
	.section	.nv.shared.reserved.0,"aw",@nobits
	.weak		__nv_reservedSMEM_offset_0_alias
	.size		__nv_reservedSMEM_offset_0_alias, 0, 64
	.other		__nv_reservedSMEM_offset_0_alias,@"STO_CUDA_RESERVED_SHARED STV_DEFAULT"
__nv_reservedSMEM_offset_0_alias:
	.zero		0
	.zero		64


//--------------------- .nv.global                --------------------------
	.section	.nv.global,"aw",@nobits
.nv.global:
	.type		_ZN34_INTERNAL_6299fb00_4_k_cu_a93dad276thrust24THRUST_300001_SM_1000_NS12placeholders2_8E,@object
	.size		_ZN34_INTERNAL_6299fb00_4_k_cu_a93dad276thrust24THRUST_300001_SM_1000_NS12placeholders2_8E,(_ZN34_INTERNAL_6299fb00_4_k_cu_a93dad274cuda3std3__436_GLOBAL__N__6299fb00_4_k_cu_a93dad276ignoreE - _ZN34_INTERNAL_6299fb00_4_k_cu_a93dad276thrust24THRUST_300001_SM_1000_NS12placeholders2_8E)
_ZN34_INTERNAL_6299fb00_4_k_cu_a93dad276thrust24THRUST_300001_SM_1000_NS12placeholders2_8E:
	.zero		1
	.type		_ZN34_INTERNAL_6299fb00_4_k_cu_a93dad274cuda3std3__436_GLOBAL__N__6299fb00_4_k_cu_a93dad276ignoreE,@object
	.size		_ZN34_INTERNAL_6299fb00_4_k_cu_a93dad274cuda3std3__436_GLOBAL__N__6299fb00_4_k_cu_a93dad276ignoreE,(_ZN34_INTERNAL_6299fb00_4_k_cu_a93dad274cuda3std6ranges3__45__cpo4dataE - _ZN34_INTERNAL_6299fb00_4_k_cu_a93dad274cuda3std3__436_GLOBAL__N__6299fb00_4_k_cu_a93dad276ignoreE)
_ZN34_INTERNAL_6299fb00_4_k_cu_a93dad274cuda3std3__436_GLOBAL__N__6299fb00_4_k_cu_a93dad276ignoreE:
	.zero		1
	.type		_ZN34_INTERNAL_6299fb00_4_k_cu_a93dad274cuda3std6ranges3__45__cpo4dataE,@object
	.size		_ZN34_INTERNAL_6299fb00_4_k_cu_a93dad274cuda3std6ranges3__45__cpo4dataE,(_ZN34_INTERNAL_6299fb00_4_k_cu_a93dad276thrust24THRUST_300001_SM_1000_NS6system3cpp3parE - _ZN34_INTERNAL_6299fb00_4_k_cu_a93dad274cuda3std6ranges3__45__cpo4dataE)
_ZN34_INTERNAL_6299fb00_4_k_cu_a93dad274cuda3std6ranges3__45__cpo4dataE:
	.zero		1
	.type		_ZN34_INTERNAL_6299fb00_4_k_cu_a93dad276thrust24THRUST_300001_SM_1000_NS6system3cpp3parE,@object
	.size		_ZN34_INTERNAL_6299fb00_4_k_cu_a93dad276thrust24THRUST_300001_SM_1000_NS6system3cpp3parE,(_ZN34_INTERNAL_6299fb00_4_k_cu_a93dad274cuda3std3__45__cpo5beginE - _ZN34_INTERNAL_6299fb00_4_k_cu_a93dad276thrust24THRUST_300001_SM_1000_NS6system3cpp3parE)
_ZN34_INTERNAL_6299fb00_4_k_cu_a93dad276thrust24THRUST_300001_SM_1000_NS6system3cpp3parE:
	.zero		1
	.type		_ZN34_INTERNAL_6299fb00_4_k_cu_a93dad274cuda3std3__45__cpo5beginE,@object
	.size		_ZN34_INTERNAL_6299fb00_4_k_cu_a93dad274cuda3std3__45__cpo5beginE,(_ZN34_INTERNAL_6299fb00_4_k_cu_a93dad274cuda3std6ranges3__45__cpo5beginE - _ZN34_INTERNAL_6299fb00_4_k_cu_a93dad274cuda3std3__45__cpo5beginE)
_ZN34_INTERNAL_6299fb00_4_k_cu_a93dad274cuda3std3__45__cpo5beginE:
	.zero		1
	.type		_ZN34_INTERNAL_6299fb00_4_k_cu_a93dad274cuda3std6ranges3__45__cpo5beginE,@object
	.size		_ZN34_INTERNAL_6299fb00_4_k_cu_a93dad274cuda3std6ranges3__45__cpo5beginE,(_ZN34_INTERNAL_6299fb00_4_k_cu_a93dad276thrust24THRUST_300001_SM_1000_NS6deviceE - _ZN34_INTERNAL_6299fb00_4_k_cu_a93dad274cuda3std6ranges3__45__cpo5beginE)
_ZN34_INTERNAL_6299fb00_4_k_cu_a93dad274cuda3std6ranges3__45__cpo5beginE:
	.zero		1
	.type		_ZN34_INTERNAL_6299fb00_4_k_cu_a93dad276thrust24THRUST_300001_SM_1000_NS6deviceE,@object
	.size		_ZN34_INTERNAL_6299fb00_4_k_cu_a93dad276thrust24THRUST_300001_SM_1000_NS6deviceE,(_ZN34_INTERNAL_6299fb00_4_k_cu_a93dad274cuda3std3__47nulloptE - _ZN34_INTERNAL_6299fb00_4_k_cu_a93dad276thrust24THRUST_300001_SM_1000_NS6deviceE)
_ZN34_INTERNAL_6299fb00_4_k_cu_a93dad276thrust24THRUST_300001_SM_1000_NS6deviceE:
	.zero		1
	.type		_ZN34_INTERNAL_6299fb00_4_k_cu_a93dad274cuda3std3__47nulloptE,@object
	.size		_ZN34_INTERNAL_6299fb00_4_k_cu_a93dad274cuda3std3__47nulloptE,(_ZN34_INTERNAL_6299fb00_4_k_cu_a93dad274cuda3std6ranges3__45__cpo8distanceE - _ZN34_INTERNAL_6299fb00_4_k_cu_a93dad274cuda3std3__47nulloptE)
_ZN34_INTERNAL_6299fb00_4_k_cu_a93dad274cuda3std3__47nulloptE:
	.zero		1
	.type		_ZN34_INTERNAL_6299fb00_4_k_cu_a93dad274cuda3std6ranges3__45__cpo8distanceE,@object
	.size		_ZN34_INTERNAL_6299fb00_4_k_cu_a93dad274cuda3std6ranges3__45__cpo8distanceE,(_ZN34_INTERNAL_6299fb00_4_k_cu_a93dad276thrust24THRUST_300001_SM_1000_NS12placeholders2_4E - _ZN34_INTERNAL_6299fb00_4_k_cu_a93dad274cuda3std6ranges3__45__cpo8distanceE)
_ZN34_INTERNAL_6299fb00_4_k_cu_a93dad274cuda3std6ranges3__45__cpo8distanceE:
	.zero		1
	.type		_ZN34_INTERNAL_6299fb00_4_k_cu_a93dad276thrust24THRUST_300001_SM_1000_NS12placeholders2_4E,@object
	.size		_ZN34_INTERNAL_6299fb00_4_k_cu_a93dad276thrust24THRUST_300001_SM_1000_NS12placeholders2_4E,(_ZN34_INTERNAL_6299fb00_4_k_cu_a93dad274cuda3std3__45__cpo6rbeginE - _ZN34_INTERNAL_6299fb00_4_k_cu_a93dad276thrust24THRUST_300001_SM_1000_NS12placeholders2_4E)
_ZN34_INTERNAL_6299fb00_4_k_cu_a93dad276thrust24THRUST_300001_SM_1000_NS12placeholders2_4E:
	.zero		1
	.type		_ZN34_INTERNAL_6299fb00_4_k_cu_a93dad274cuda3std3__45__cpo6rbeginE,@object
	.size		_ZN34_INTERNAL_6299fb00_4_k_cu_a93dad274cuda3std3__45__cpo6rbeginE,(_ZN34_INTERNAL_6299fb00_4_k_cu_a93dad274cuda3std6ranges3__45__cpo7advanceE - _ZN34_INTERNAL_6299fb00_4_k_cu_a93dad274cuda3std3__45__cpo6rbeginE)
_ZN34_INTERNAL_6299fb00_4_k_cu_a93dad274cuda3std3__45__cpo6rbeginE:
	.zero		1
	.type		_ZN34_INTERNAL_6299fb00_4_k_cu_a93dad274cuda3std6ranges3__45__cpo7advanceE,@object
	.size		_ZN34_INTERNAL_6299fb00_4_k_cu_a93dad274cuda3std6ranges3__45__cpo7advanceE,(_ZN34_INTERNAL_6299fb00_4_k_cu_a93dad276thrust24THRUST_300001_SM_1000_NS12placeholders3_10E - _ZN34_INTERNAL_6299fb00_4_k_cu_a93dad274cuda3std6ranges3__45__cpo7advanceE)
_ZN34_INTERNAL_6299fb00_4_k_cu_a93dad274cuda3std6ranges3__45__cpo7advanceE:
	.zero		1
	.type		_ZN34_INTERNAL_6299fb00_4_k_cu_a93dad276thrust24THRUST_300001_SM_1000_NS12placeholders3_10E,@object
	.size		_ZN34_INTERNAL_6299fb00_4_k_cu_a93dad276thrust24THRUST_300001_SM_1000_NS12placeholders3_10E,(_ZN34_INTERNAL_6299fb00_4_k_cu_a93dad274cuda3std3__48in_placeE - _ZN34_INTERNAL_6299fb00_4_k_cu_a93dad276thrust24THRUST_300001_SM_1000_NS12placeholders3_10E)
_ZN34_INTERNAL_6299fb00_4_k_cu_a93dad276thrust24THRUST_300001_SM_1000_NS12placeholders3_10E:
	.zero		1
	.type		_ZN34_INTERNAL_6299fb00_4_k_cu_a93dad274cuda3std3__48in_placeE,@object
	.size		_ZN34_INTERNAL_6299fb00_4_k_cu_a93dad274cuda3std3__48in_placeE,(_ZN34_INTERNAL_6299fb00_4_k_cu_a93dad274cuda3std6ranges3__45__cpo4sizeE - _ZN34_INTERNAL_6299fb00_4_k_cu_a93dad274cuda3std3__48in_placeE)
_ZN34_INTERNAL_6299fb00_4_k_cu_a93dad274cuda3std3__48in_placeE:
	.zero		1
	.type		_ZN34_INTERNAL_6299fb00_4_k_cu_a93dad274cuda3std6ranges3__45__cpo4sizeE,@object
	.size		_ZN34_INTERNAL_6299fb00_4_k_cu_a93dad274cuda3std6ranges3__45__cpo4sizeE,(_ZN34_INTERNAL_6299fb00_4_k_cu_a93dad276thrust24THRUST_300001_SM_1000_NS12placeholders2_2E - _ZN34_INTERNAL_6299fb00_4_k_cu_a93dad274cuda3std6ranges3__45__cpo4sizeE)
_ZN34_INTERNAL_6299fb00_4_k_cu_a93dad274cuda3std6ranges3__45__cpo4sizeE:
	.zero		1
	.type		_ZN34_INTERNAL_6299fb00_4_k_cu_a93dad276thrust24THRUST_300001_SM_1000_NS12placeholders2_2E,@object
	.size		_ZN34_INTERNAL_6299fb00_4_k_cu_a93dad276thrust24THRUST_300001_SM_1000_NS12placeholders2_2E,(_ZN34_INTERNAL_6299fb00_4_k_cu_a93dad274cuda3std3__45__cpo6cbeginE - _ZN34_INTERNAL_6299fb00_4_k_cu_a93dad276thrust24THRUST_300001_SM_1000_NS12placeholders2_2E)
_ZN34_INTERNAL_6299fb00_4_k_cu_a93dad276thrust24THRUST_300001_SM_1000_NS12placeholders2_2E:
	.zero		1
	.type		_ZN34_INTERNAL_6299fb00_4_k_cu_a93dad274cuda3std3__45__cpo6cbeginE,@object
	.size		_ZN34_INTERNAL_6299fb00_4_k_cu_a93dad274cuda3std3__45__cpo6cbeginE,(_ZN34_INTERNAL_6299fb00_4_k_cu_a93dad274cuda3std6ranges3__45__cpo6cbeginE - _ZN34_INTERNAL_6299fb00_4_k_cu_a93dad274cuda3std3__45__cpo6cbeginE)
_ZN34_INTERNAL_6299fb00_4_k_cu_a93dad274cuda3std3__45__cpo6cbeginE:
	.zero		1
	.type		_ZN34_INTERNAL_6299fb00_4_k_cu_a93dad274cuda3std6ranges3__45__cpo6cbeginE,@object
	.size		_ZN34_INTERNAL_6299fb00_4_k_cu_a93dad274cuda3std6ranges3__45__cpo6cbeginE,(_ZN34_INTERNAL_6299fb00_4_k_cu_a93dad276thrust24THRUST_300001_SM_1000_NS12placeholders2_6E - _ZN34_INTERNAL_6299fb00_4_k_cu_a93dad274cuda3std6ranges3__45__cpo6cbeginE)
_ZN34_INTERNAL_6299fb00_4_k_cu_a93dad274cuda3std6ranges3__45__cpo6cbeginE:
	.zero		1
	.type		_ZN34_INTERNAL_6299fb00_4_k_cu_a93dad276thrust24THRUST_300001_SM_1000_NS12placeholders2_6E,@object
	.size		_ZN34_INTERNAL_6299fb00_4_k_cu_a93dad276thrust24THRUST_300001_SM_1000_NS12placeholders2_6E,(_ZN34_INTERNAL_6299fb00_4_k_cu_a93dad274cuda3std3__45__cpo7crbeginE - _ZN34_INTERNAL_6299fb00_4_k_cu_a93dad276thrust24THRUST_300001_SM_1000_NS12placeholders2_6E)
_ZN34_INTERNAL_6299fb00_4_k_cu_a93dad276thrust24THRUST_300001_SM_1000_NS12placeholders2_6E:
	.zero		1
	.type		_ZN34_INTERNAL_6299fb00_4_k_cu_a93dad274cuda3std3__45__cpo7crbeginE,@object
	.size		_ZN34_INTERNAL_6299fb00_4_k_cu_a93dad274cuda3std3__45__cpo7crbeginE,(_ZN34_INTERNAL_6299fb00_4_k_cu_a93dad274cuda3std6ranges3__45__cpo4nextE - _ZN34_INTERNAL_6299fb00_4_k_cu_a93dad274cuda3std3__45__cpo7crbeginE)
_ZN34_INTERNAL_6299fb00_4_k_cu_a93dad274cuda3std3__45__cpo7crbeginE:
	.zero		1
	.type		_ZN34_INTERNAL_6299fb00_4_k_cu_a93dad274cuda3std6ranges3__45__cpo4nextE,@object
	.size		_ZN34_INTERNAL_6299fb00_4_k_cu_a93dad274cuda3std6ranges3__45__cpo4nextE,(_ZN34_INTERNAL_6299fb00_4_k_cu_a93dad274cuda3std6ranges3__45__cpo4swapE - _ZN34_INTERNAL_6299fb00_4_k_cu_a93dad274cuda3std6ranges3__45__cpo4nextE)
_ZN34_INTERNAL_6299fb00_4_k_cu_a93dad274cuda3std6ranges3__45__cpo4nextE:
	.zero		1
	.type		_ZN34_INTERNAL_6299fb00_4_k_cu_a93dad274cuda3std6ranges3__45__cpo4swapE,@object
	.size		_ZN34_INTERNAL_6299fb00_4_k_cu_a93dad274cuda3std6ranges3__45__cpo4swapE,(_ZN34_INTERNAL_6299fb00_4_k_cu_a93dad276thrust24THRUST_300001_SM_1000_NS8cuda_cub10par_nosyncE - _ZN34_INTERNAL_6299fb00_4_k_cu_a93dad274cuda3std6ranges3__45__cpo4swapE)
_ZN34_INTERNAL_6299fb00_4_k_cu_a93dad274cuda3std6ranges3__45__cpo4swapE:
	.zero		1
	.type		_ZN34_INTERNAL_6299fb00_4_k_cu_a93dad276thrust24THRUST_300001_SM_1000_NS8cuda_cub10par_nosyncE,@object
	.size		_ZN34_INTERNAL_6299fb00_4_k_cu_a93dad276thrust24THRUST_300001_SM_1000_NS8cuda_cub10par_nosyncE,(_ZN34_INTERNAL_6299fb00_4_k_cu_a93dad276thrust24THRUST_300001_SM_1000_NS3seqE - _ZN34_INTERNAL_6299fb00_4_k_cu_a93dad276thrust24THRUST_300001_SM_1000_NS8cuda_cub10par_nosyncE)
_ZN34_INTERNAL_6299fb00_4_k_cu_a93dad276thrust24THRUST_300001_SM_1000_NS8cuda_cub10par_nosyncE:
	.zero		1
	.type		_ZN34_INTERNAL_6299fb00_4_k_cu_a93dad276thrust24THRUST_300001_SM_1000_NS3seqE,@object
	.size		_ZN34_INTERNAL_6299fb00_4_k_cu_a93dad276thrust24THRUST_300001_SM_1000_NS3seqE,(_ZN34_INTERNAL_6299fb00_4_k_cu_a93dad274cuda3std3__420unreachable_sentinelE - _ZN34_INTERNAL_6299fb00_4_k_cu_a93dad276thrust24THRUST_300001_SM_1000_NS3seqE)
_ZN34_INTERNAL_6299fb00_4_k_cu_a93dad276thrust24THRUST_300001_SM_1000_NS3seqE:
	.zero		1
	.type		_ZN34_INTERNAL_6299fb00_4_k_cu_a93dad274cuda3std3__420unreachable_sentinelE,@object
	.size		_ZN34_INTERNAL_6299fb00_4_k_cu_a93dad274cuda3std3__420unreachable_sentinelE,(_ZN34_INTERNAL_6299fb00_4_k_cu_a93dad274cuda3std6ranges3__45__cpo5ssizeE - _ZN34_INTERNAL_6299fb00_4_k_cu_a93dad274cuda3std3__420unreachable_sentinelE)
_ZN34_INTERNAL_6299fb00_4_k_cu_a93dad274cuda3std3__420unreachable_sentinelE:
	.zero		1
	.type		_ZN34_INTERNAL_6299fb00_4_k_cu_a93dad274cuda3std6ranges3__45__cpo5ssizeE,@object
	.size		_ZN34_INTERNAL_6299fb00_4_k_cu_a93dad274cuda3std6ranges3__45__cpo5ssizeE,(_ZN34_INTERNAL_6299fb00_4_k_cu_a93dad276thrust24THRUST_300001_SM_1000_NS12placeholders2_3E - _ZN34_INTERNAL_6299fb00_4_k_cu_a93dad274cuda3std6ranges3__45__cpo5ssizeE)
_ZN34_INTERNAL_6299fb00_4_k_cu_a93dad274cuda3std6ranges3__45__cpo5ssizeE:
	.zero		1
	.type		_ZN34_INTERNAL_6299fb00_4_k_cu_a93dad276thrust24THRUST_300001_SM_1000_NS12placeholders2_3E,@object
	.size		_ZN34_INTERNAL_6299fb00_4_k_cu_a93dad276thrust24THRUST_300001_SM_1000_NS12placeholders2_3E,(_ZN34_INTERNAL_6299fb00_4_k_cu_a93dad274cuda3std3__45__cpo4cendE - _ZN34_INTERNAL_6299fb00_4_k_cu_a93dad276thrust24THRUST_300001_SM_1000_NS12placeholders2_3E)
_ZN34_INTERNAL_6299fb00_4_k_cu_a93dad276thrust24THRUST_300001_SM_1000_NS12placeholders2_3E:
	.zero		1
	.type		_ZN34_INTERNAL_6299fb00_4_k_cu_a93dad274cuda3std3__45__cpo4cendE,@object
	.size		_ZN34_INTERNAL_6299fb00_4_k_cu_a93dad274cuda3std3__45__cpo4cendE,(_ZN34_INTERNAL_6299fb00_4_k_cu_a93dad274cuda3std6ranges3__45__cpo4cendE - _ZN34_INTERNAL_6299fb00_4_k_cu_a93dad274cuda3std3__45__cpo4cendE)
_ZN34_INTERNAL_6299fb00_4_k_cu_a93dad274cuda3std3__45__cpo4cendE:
	.zero		1
	.type		_ZN34_INTERNAL_6299fb00_4_k_cu_a93dad274cuda3std6ranges3__45__cpo4cendE,@object
	.size		_ZN34_INTERNAL_6299fb00_4_k_cu_a93dad274cuda3std6ranges3__45__cpo4cendE,(_ZN34_INTERNAL_6299fb00_4_k_cu_a93dad276thrust24THRUST_300001_SM_1000_NS12placeholders2_7E - _ZN34_INTERNAL_6299fb00_4_k_cu_a93dad274cuda3std6ranges3__45__cpo4cendE)
_ZN34_INTERNAL_6299fb00_4_k_cu_a93dad274cuda3std6ranges3__45__cpo4cendE:
	.zero		1
	.type		_ZN34_INTERNAL_6299fb00_4_k_cu_a93dad276thrust24THRUST_300001_SM_1000_NS12placeholders2_7E,@object
	.size		_ZN34_INTERNAL_6299fb00_4_k_cu_a93dad276thrust24THRUST_300001_SM_1000_NS12placeholders2_7E,(_ZN34_INTERNAL_6299fb00_4_k_cu_a93dad274cuda3std3__45__cpo5crendE - _ZN34_INTERNAL_6299fb00_4_k_cu_a93dad276thrust24THRUST_300001_SM_1000_NS12placeholders2_7E)
_ZN34_INTERNAL_6299fb00_4_k_cu_a93dad276thrust24THRUST_300001_SM_1000_NS12placeholders2_7E:
	.zero		1
	.type		_ZN34_INTERNAL_6299fb00_4_k_cu_a93dad274cuda3std3__45__cpo5crendE,@object
	.size		_ZN34_INTERNAL_6299fb00_4_k_cu_a93dad274cuda3std3__45__cpo5crendE,(_ZN34_INTERNAL_6299fb00_4_k_cu_a93dad274cuda3std6ranges3__45__cpo4prevE - _ZN34_INTERNAL_6299fb00_4_k_cu_a93dad274cuda3std3__45__cpo5crendE)
_ZN34_INTERNAL_6299fb00_4_k_cu_a93dad274cuda3std3__45__cpo5crendE:
	.zero		1
	.type		_ZN34_INTERNAL_6299fb00_4_k_cu_a93dad274cuda3std6ranges3__45__cpo4prevE,@object
	.size		_ZN34_INTERNAL_6299fb00_4_k_cu_a93dad274cuda3std6ranges3__45__cpo4prevE,(_ZN34_INTERNAL_6299fb00_4_k_cu_a93dad274cuda3std6ranges3__45__cpo9iter_moveE - _ZN34_INTERNAL_6299fb00_4_k_cu_a93dad274cuda3std6ranges3__45__cpo4prevE)
_ZN34_INTERNAL_6299fb00_4_k_cu_a93dad274cuda3std6ranges3__45__cpo4prevE:
	.zero		1
	.type		_ZN34_INTERNAL_6299fb00_4_k_cu_a93dad274cuda3std6ranges3__45__cpo9iter_moveE,@object
	.size		_ZN34_INTERNAL_6299fb00_4_k_cu_a93dad274cuda3std6ranges3__45__cpo9iter_moveE,(_ZN34_INTERNAL_6299fb00_4_k_cu_a93dad276thrust24THRUST_300001_SM_1000_NS6system6detail10sequential3seqE - _ZN34_INTERNAL_6299fb00_4_k_cu_a93dad274cuda3std6ranges3__45__cpo9iter_moveE)
_ZN34_INTERNAL_6299fb00_4_k_cu_a93dad274cuda3std6ranges3__45__cpo9iter_moveE:
	.zero		1
	.type		_ZN34_INTERNAL_6299fb00_4_k_cu_a93dad276thrust24THRUST_300001_SM_1000_NS6system6detail10sequential3seqE,@object
	.size		_ZN34_INTERNAL_6299fb00_4_k_cu_a93dad276thrust24THRUST_300001_SM_1000_NS6system6detail10sequential3seqE,(_ZN34_INTERNAL_6299fb00_4_k_cu_a93dad276thrust24THRUST_300001_SM_1000_NS12placeholders2_9E - _ZN34_INTERNAL_6299fb00_4_k_cu_a93dad276thrust24THRUST_300001_SM_1000_NS6system6detail10sequential3seqE)
_ZN34_INTERNAL_6299fb00_4_k_cu_a93dad276thrust24THRUST_300001_SM_1000_NS6system6detail10sequential3seqE:
	.zero		1
	.type		_ZN34_INTERNAL_6299fb00_4_k_cu_a93dad276thrust24THRUST_300001_SM_1000_NS12placeholders2_9E,@object
	.size		_ZN34_INTERNAL_6299fb00_4_k_cu_a93dad276thrust24THRUST_300001_SM_1000_NS12placeholders2_9E,(_ZN34_INTERNAL_6299fb00_4_k_cu_a93dad274cuda3std3__419piecewise_constructE - _ZN34_INTERNAL_6299fb00_4_k_cu_a93dad276thrust24THRUST_300001_SM_1000_NS12placeholders2_9E)
_ZN34_INTERNAL_6299fb00_4_k_cu_a93dad276thrust24THRUST_300001_SM_1000_NS12placeholders2_9E:
	.zero		1
	.type		_ZN34_INTERNAL_6299fb00_4_k_cu_a93dad274cuda3std3__419piecewise_constructE,@object
	.size		_ZN34_INTERNAL_6299fb00_4_k_cu_a93dad274cuda3std3__419piecewise_constructE,(_ZN34_INTERNAL_6299fb00_4_k_cu_a93dad274cuda3std6ranges3__45__cpo5cdataE - _ZN34_INTERNAL_6299fb00_4_k_cu_a93dad274cuda3std3__419piecewise_constructE)
_ZN34_INTERNAL_6299fb00_4_k_cu_a93dad274cuda3std3__419piecewise_constructE:
	.zero		1
	.type		_ZN34_INTERNAL_6299fb00_4_k_cu_a93dad274cuda3std6ranges3__45__cpo5cdataE,@object
	.size		_ZN34_INTERNAL_6299fb00_4_k_cu_a93dad274cuda3std6ranges3__45__cpo5cdataE,(_ZN34_INTERNAL_6299fb00_4_k_cu_a93dad276thrust24THRUST_300001_SM_1000_NS12placeholders2_1E - _ZN34_INTERNAL_6299fb00_4_k_cu_a93dad274cuda3std6ranges3__45__cpo5cdataE)
_ZN34_INTERNAL_6299fb00_4_k_cu_a93dad274cuda3std6ranges3__45__cpo5cdataE:
	.zero		1
	.type		_ZN34_INTERNAL_6299fb00_4_k_cu_a93dad276thrust24THRUST_300001_SM_1000_NS12placeholders2_1E,@object
	.size		_ZN34_INTERNAL_6299fb00_4_k_cu_a93dad276thrust24THRUST_300001_SM_1000_NS12placeholders2_1E,(_ZN34_INTERNAL_6299fb00_4_k_cu_a93dad274cuda3std3__45__cpo3endE - _ZN34_INTERNAL_6299fb00_4_k_cu_a93dad276thrust24THRUST_300001_SM_1000_NS12placeholders2_1E)
_ZN34_INTERNAL_6299fb00_4_k_cu_a93dad276thrust24THRUST_300001_SM_1000_NS12placeholders2_1E:
	.zero		1
	.type		_ZN34_INTERNAL_6299fb00_4_k_cu_a93dad274cuda3std3__45__cpo3endE,@object
	.size		_ZN34_INTERNAL_6299fb00_4_k_cu_a93dad274cuda3std3__45__cpo3endE,(_ZN34_INTERNAL_6299fb00_4_k_cu_a93dad274cuda3std6ranges3__45__cpo3endE - _ZN34_INTERNAL_6299fb00_4_k_cu_a93dad274cuda3std3__45__cpo3endE)
_ZN34_INTERNAL_6299fb00_4_k_cu_a93dad274cuda3std3__45__cpo3endE:
	.zero		1
	.type		_ZN34_INTERNAL_6299fb00_4_k_cu_a93dad274cuda3std6ranges3__45__cpo3endE,@object
	.size		_ZN34_INTERNAL_6299fb00_4_k_cu_a93dad274cuda3std6ranges3__45__cpo3endE,(_ZN34_INTERNAL_6299fb00_4_k_cu_a93dad276thrust24THRUST_300001_SM_1000_NS12placeholders2_5E - _ZN34_INTERNAL_6299fb00_4_k_cu_a93dad274cuda3std6ranges3__45__cpo3endE)
_ZN34_INTERNAL_6299fb00_4_k_cu_a93dad274cuda3std6ranges3__45__cpo3endE:
	.zero		1
	.type		_ZN34_INTERNAL_6299fb00_4_k_cu_a93dad276thrust24THRUST_300001_SM_1000_NS12placeholders2_5E,@object
	.size		_ZN34_INTERNAL_6299fb00_4_k_cu_a93dad276thrust24THRUST_300001_SM_1000_NS12placeholders2_5E,(_ZN34_INTERNAL_6299fb00_4_k_cu_a93dad274cuda3std3__45__cpo4rendE - _ZN34_INTERNAL_6299fb00_4_k_cu_a93dad276thrust24THRUST_300001_SM_1000_NS12placeholders2_5E)
_ZN34_INTERNAL_6299fb00_4_k_cu_a93dad276thrust24THRUST_300001_SM_1000_NS12placeholders2_5E:
	.zero		1
	.type		_ZN34_INTERNAL_6299fb00_4_k_cu_a93dad274cuda3std3__45__cpo4rendE,@object
	.size		_ZN34_INTERNAL_6299fb00_4_k_cu_a93dad274cuda3std3__45__cpo4rendE,(_ZN34_INTERNAL_6299fb00_4_k_cu_a93dad274cuda3std6ranges3__45__cpo9iter_swapE - _ZN34_INTERNAL_6299fb00_4_k_cu_a93dad274cuda3std3__45__cpo4rendE)
_ZN34_INTERNAL_6299fb00_4_k_cu_a93dad274cuda3std3__45__cpo4rendE:
	.zero		1
	.type		_ZN34_INTERNAL_6299fb00_4_k_cu_a93dad274cuda3std6ranges3__45__cpo9iter_swapE,@object
	.size		_ZN34_INTERNAL_6299fb00_4_k_cu_a93dad274cuda3std6ranges3__45__cpo9iter_swapE,(_ZN34_INTERNAL_6299fb00_4_k_cu_a93dad274cuda3std3__48unexpectE - _ZN34_INTERNAL_6299fb00_4_k_cu_a93dad274cuda3std6ranges3__45__cpo9iter_swapE)
_ZN34_INTERNAL_6299fb00_4_k_cu_a93dad274cuda3std6ranges3__45__cpo9iter_swapE:
	.zero		1
	.type		_ZN34_INTERNAL_6299fb00_4_k_cu_a93dad274cuda3std3__48unexpectE,@object
	.size		_ZN34_INTERNAL_6299fb00_4_k_cu_a93dad274cuda3std3__48unexpectE,(_ZN34_INTERNAL_6299fb00_4_k_cu_a93dad276thrust24THRUST_300001_SM_1000_NS8cuda_cub3parE - _ZN34_INTERNAL_6299fb00_4_k_cu_a93dad274cuda3std3__48unexpectE)
_ZN34_INTERNAL_6299fb00_4_k_cu_a93dad274cuda3std3__48unexpectE:
	.zero		1
	.type		_ZN34_INTERNAL_6299fb00_4_k_cu_a93dad276thrust24THRUST_300001_SM_1000_NS8cuda_cub3parE,@object
	.size		_ZN34_INTERNAL_6299fb00_4_k_cu_a93dad276thrust24THRUST_300001_SM_1000_NS8cuda_cub3parE,(.L_38 - _ZN34_INTERNAL_6299fb00_4_k_cu_a93dad276thrust24THRUST_300001_SM_1000_NS8cuda_cub3parE)
_ZN34_INTERNAL_6299fb00_4_k_cu_a93dad276thrust24THRUST_300001_SM_1000_NS8cuda_cub3parE:
	.zero		1
.L_38:


//--------------------- .nv.shared._ZN3cub18CUB_300001_SM_10006detail10radix_sort33DeviceRadixSortExclusiveSumKernelINS1_5radix10policy_hubIiiyE10Policy1000EyEEvPT0_ --------------------------
	.section	.nv.shared._ZN3cub18CUB_300001_SM_10006detail10radix_sort33DeviceRadixSortExclusiveSumKernelINS1_5radix10policy_hubIiiyE10Policy1000EyEEvPT0_,"aw",@nobits
	.sectionflags	@""
	.align	16
.nv.shared._ZN3cub18CUB_300001_SM_10006detail10radix_sort33DeviceRadixSortExclusiveSumKernelINS1_5radix10policy_hubIiiyE10Policy1000EyEEvPT0_:
	.zero		3360


//--------------------- .nv.shared._ZN3cub18CUB_300001_SM_10006detail10radix_sort30DeviceRadixSortHistogramKernelINS1_5radix10policy_hubIiiyE10Policy1000ELNS0_9SortOrderE0EiyNS1_21identity_decomposer_tEEEvPT2_PKT1_SA_iiT3_ --------------------------
	.section	.nv.shared._ZN3cub18CUB_300001_SM_10006detail10radix_sort30DeviceRadixSortHistogramKernelINS1_5radix10policy_hubIiiyE10Policy1000ELNS0_9SortOrderE0EiyNS1_21identity_decomposer_tEEEvPT2_PKT1_SA_iiT3_,"aw",@nobits
	.sectionflags	@""
	.align	16
.nv.shared._ZN3cub18CUB_300001_SM_10006detail10radix_sort30DeviceRadixSortHistogramKernelINS1_5radix10policy_hubIiiyE10Policy1000ELNS0_9SortOrderE0EiyNS1_21identity_decomposer_tEEEvPT2_PKT1_SA_iiT3_:
	.zero		5120


//--------------------- .nv.shared._ZN3cub18CUB_300001_SM_10006detail10radix_sort31DeviceRadixSortSingleTileKernelINS1_5radix10policy_hubIiiyE10Policy1000ELNS0_9SortOrderE0EiiyNS1_21identity_decomposer_tEEEvPKT1_PSA_PKT2_PSE_T3_iiT4_ --------------------------
	.section	.nv.shared._ZN3cub18CUB_300001_SM_10006detail10radix_sort31DeviceRadixSortSingleTileKernelINS1_5radix10policy_hubIiiyE10Policy1000ELNS0_9SortOrderE0EiiyNS1_21identity_decomposer_tEEEvPKT1_PSA_PKT2_PSE_T3_iiT4_,"aw",@nobits
	.sectionflags	@""
	.align	16
.nv.shared._ZN3cub18CUB_300001_SM_10006detail10radix_sort31DeviceRadixSortSingleTileKernelINS1_5radix10policy_hubIiiyE10Policy1000ELNS0_9SortOrderE0EiiyNS1_21identity_decomposer_tEEEvPKT1_PSA_PKT2_PSE_T3_iiT4_:
	.zero		34880


//--------------------- .nv.shared._ZN3cub18CUB_300001_SM_10006detail8for_each13static_kernelINS2_12policy_hub_t12policy_500_tElNS2_12op_wrapper_tIlN6thrust24THRUST_300001_SM_1000_NS6system6detail7generic6detail21binary_search_functorINS8_6detail15normal_iteratorINS8_10device_ptrIiEEEENSC_18binary_search_lessENSC_3lbfEEENS8_12zip_iteratorIN4cuda3std3__45tupleIJNS8_17counting_iteratorIiNS8_11use_defaultESS_SS_EESI_EEEEEEEEEvT0_T1_ --------------------------
	.section	.nv.shared._ZN3cub18CUB_300001_SM_10006detail8for_each13static_kernelINS2_12policy_hub_t12policy_500_tElNS2_12op_wrapper_tIlN6thrust24THRUST_300001_SM_1000_NS6system6detail7generic6detail21binary_search_functorINS8_6detail15normal_iteratorINS8_10device_ptrIiEEEENSC_18binary_search_lessENSC_3lbfEEENS8_12zip_iteratorIN4cuda3std3__45tupleIJNS8_17counting_iteratorIiNS8_11use_defaultESS_SS_EESI_EEEEEEEEEvT0_T1_,"aw",@nobits
	.sectionflags	@""
	.align	16
	.zero		1024


//--------------------- .nv.shared._ZN3cub18CUB_300001_SM_10006detail8for_each13static_kernelINS2_12policy_hub_t12policy_500_tElN6thrust24THRUST_300001_SM_1000_NS8cuda_cub10__tabulate7functorINS7_6detail15normal_iteratorINS7_10device_ptrIiEEEENS7_6system6detail7generic6detail22compute_sequence_valueIivEElEEEEvT0_T1_ --------------------------
	.section	.nv.shared._ZN3cub18CUB_300001_SM_10006detail8for_each13static_kernelINS2_12policy_hub_t12policy_500_tElN6thrust24THRUST_300001_SM_1000_NS8cuda_cub10__tabulate7functorINS7_6detail15normal_iteratorINS7_10device_ptrIiEEEENS7_6system6detail7generic6detail22compute_sequence_valueIivEElEEEEvT0_T1_,"aw",@nobits
	.sectionflags	@""
	.align	16
	.zero		1024


//--------------------- .nv.shared._ZN3cub18CUB_300001_SM_10006detail11EmptyKernelIvEEvv --------------------------
	.section	.nv.shared._ZN3cub18CUB_300001_SM_10006detail11EmptyKernelIvEEvv,"aw",@nobits
	.sectionflags	@""
	.align	16
	.zero		1024


//--------------------- .nv.shared._Z15maxReduceKernelPKiiPi --------------------------
	.section	.nv.shared._Z15maxReduceKernelPKiiPi,"aw",@nobits
	.sectionflags	@""
	.align	16
	.zero		1024


//--------------------- .nv.shared._Z21updateNeighborsKernelPKiS0_PKdS0_S0_iPiS3_iiS3_d --------------------------
	.section	.nv.shared._Z21updateNeighborsKernelPKiS0_PKdS0_S0_iPiS3_iiS3_d,"aw",@nobits
	.sectionflags	@""
	.align	16
	.zero		1024


//--------------------- .nv.shared._Z25updateNeighborCellsKernelPdPiS0_iiiS0_ --------------------------
	.section	.nv.shared._Z25updateNeighborCellsKernelPdPiS0_iiiS0_,"aw",@nobits
	.sectionflags	@""
	.align	16
	.zero		1024


//--------------------- .nv.shared._Z19updateShapeIdKernelPiS_i --------------------------
	.section	.nv.shared._Z19updateShapeIdKernelPiS_i,"aw",@nobits
	.sectionflags	@""
	.align	16
	.zero		1024


//--------------------- .nv.shared._Z17updateAreasKernelPdS_Pii --------------------------
	.section	.nv.shared._Z17updateAreasKernelPdS_Pii,"aw",@nobits
	.sectionflags	@""
	.align	16
	.zero		1024


//--------------------- .nv.shared._Z16initStatesKernelP17curandStateXORWOWyi --------------------------
	.section	.nv.shared._Z16initStatesKernelP17curandStateXORWOWyi,"aw",@nobits
	.sectionflags	@""
	.align	16
	.zero		1024


//--------------------- .nv.constant0._ZN3cub18CUB_300001_SM_10006detail10radix_sort29DeviceRadixSortOnesweepKernelINS1_5radix10policy_hubIiiyE10Policy1000ELNS0_9SortOrderE0EiiyiiNS1_21identity_decomposer_tEEEvPT5_SB_PT3_PKSC_PT1_PKSG_PT2_PKSK_T4_iiT6_ --------------------------
	.section	.nv.constant0._ZN3cub18CUB_300001_SM_10006detail10radix_sort29DeviceRadixSortOnesweepKernelINS1_5radix10policy_hubIiiyE10Policy1000ELNS0_9SortOrderE0EiiyiiNS1_21identity_decomposer_tEEEvPT5_SB_PT3_PKSC_PT1_PKSG_PT2_PKSK_T4_iiT6_,"a",@progbits
	.sectionflags	@""
	.align	4
.nv.constant0._ZN3cub18CUB_300001_SM_10006detail10radix_sort29DeviceRadixSortOnesweepKernelINS1_5radix10policy_hubIiiyE10Policy1000ELNS0_9SortOrderE0EiiyiiNS1_21identity_decomposer_tEEEvPT5_SB_PT3_PKSC_PT1_PKSG_PT2_PKSK_T4_iiT6_:
	.zero		973


//--------------------- .nv.constant0._ZN3cub18CUB_300001_SM_10006detail10radix_sort33DeviceRadixSortExclusiveSumKernelINS1_5radix10policy_hubIiiyE10Policy1000EyEEvPT0_ --------------------------
	.section	.nv.constant0._ZN3cub18CUB_300001_SM_10006detail10radix_sort33DeviceRadixSortExclusiveSumKernelINS1_5radix10policy_hubIiiyE10Policy1000EyEEvPT0_,"a",@progbits
	.sectionflags	@""
	.align	4
.nv.constant0._ZN3cub18CUB_300001_SM_10006detail10radix_sort33DeviceRadixSortExclusiveSumKernelINS1_5radix10policy_hubIiiyE10Policy1000EyEEvPT0_:
	.zero		904


//--------------------- .nv.constant0._ZN3cub18CUB_300001_SM_10006detail10radix_sort30DeviceRadixSortHistogramKernelINS1_5radix10policy_hubIiiyE10Policy1000ELNS0_9SortOrderE0EiyNS1_21identity_decomposer_tEEEvPT2_PKT1_SA_iiT3_ --------------------------
	.section	.nv.constant0._ZN3cub18CUB_300001_SM_10006detail10radix_sort30DeviceRadixSortHistogramKernelINS1_5radix10policy_hubIiiyE10Policy1000ELNS0_9SortOrderE0EiyNS1_21identity_decomposer_tEEEvPT2_PKT1_SA_iiT3_,"a",@progbits
	.sectionflags	@""
	.align	4
.nv.constant0._ZN3cub18CUB_300001_SM_10006detail10radix_sort30DeviceRadixSortHistogramKernelINS1_5radix10policy_hubIiiyE10Policy1000ELNS0_9SortOrderE0EiyNS1_21identity_decomposer_tEEEvPT2_PKT1_SA_iiT3_:
	.zero		929


//--------------------- .nv.constant0._ZN3cub18CUB_300001_SM_10006detail10radix_sort31DeviceRadixSortSingleTileKernelINS1_5radix10policy_hubIiiyE10Policy1000ELNS0_9SortOrderE0EiiyNS1_21identity_decomposer_tEEEvPKT1_PSA_PKT2_PSE_T3_iiT4_ --------------------------
	.section	.nv.constant0._ZN3cub18CUB_300001_SM_10006detail10radix_sort31DeviceRadixSortSingleTileKernelINS1_5radix10policy_hubIiiyE10Policy1000ELNS0_9SortOrderE0EiiyNS1_21identity_decomposer_tEEEvPKT1_PSA_PKT2_PSE_T3_iiT4_,"a",@progbits
	.sectionflags	@""
	.align	4
.nv.constant0._ZN3cub18CUB_300001_SM_10006detail10radix_sort31DeviceRadixSortSingleTileKernelINS1_5radix10policy_hubIiiyE10Policy1000ELNS0_9SortOrderE0EiiyNS1_21identity_decomposer_tEEEvPKT1_PSA_PKT2_PSE_T3_iiT4_:
	.zero		945


//--------------------- .nv.constant0._ZN3cub18CUB_300001_SM_10006detail8for_each13static_kernelINS2_12policy_hub_t12policy_500_tElNS2_12op_wrapper_tIlN6thrust24THRUST_300001_SM_1000_NS6system6detail7generic6detail21binary_search_functorINS8_6detail15normal_iteratorINS8_10device_ptrIiEEEENSC_18binary_search_lessENSC_3lbfEEENS8_12zip_iteratorIN4cuda3std3__45tupleIJNS8_17counting_iteratorIiNS8_11use_defaultESS_SS_EESI_EEEEEEEEEvT0_T1_ --------------------------
	.section	.nv.constant0._ZN3cub18CUB_300001_SM_10006detail8for_each13static_kernelINS2_12policy_hub_t12policy_500_tElNS2_12op_wrapper_tIlN6thrust24THRUST_300001_SM_1000_NS6system6detail7generic6detail21binary_search_functorINS8_6detail15normal_iteratorINS8_10device_ptrIiEEEENSC_18binary_search_lessENSC_3lbfEEENS8_12zip_iteratorIN4cuda3std3__45tupleIJNS8_17counting_iteratorIiNS8_11use_defaultESS_SS_EESI_EEEEEEEEEvT0_T1_,"a",@progbits
	.sectionflags	@""
	.align	4
.nv.constant0._ZN3cub18CUB_300001_SM_10006detail8for_each13static_kernelINS2_12policy_hub_t12policy_500_tElNS2_12op_wrapper_tIlN6thrust24THRUST_300001_SM_1000_NS6system6detail7generic6detail21binary_search_functorINS8_6detail15normal_iteratorINS8_10device_ptrIiEEEENSC_18binary_search_lessENSC_3lbfEEENS8_12zip_iteratorIN4cuda3std3__45tupleIJNS8_17counting_iteratorIiNS8_11use_defaultESS_SS_EESI_EEEEEEEEEvT0_T1_:
	.zero		944


//--------------------- .nv.constant0._ZN3cub18CUB_300001_SM_10006detail8for_each13static_kernelINS2_12policy_hub_t12policy_500_tElN6thrust24THRUST_300001_SM_1000_NS8cuda_cub10__tabulate7functorINS7_6detail15normal_iteratorINS7_10device_ptrIiEEEENS7_6system6detail7generic6detail22compute_sequence_valueIivEElEEEEvT0_T1_ --------------------------
	.section	.nv.constant0._ZN3cub18CUB_300001_SM_10006detail8for_each13static_kernelINS2_12policy_hub_t12policy_500_tElN6thrust24THRUST_300001_SM_1000_NS8cuda_cub10__tabulate7functorINS7_6detail15normal_iteratorINS7_10device_ptrIiEEEENS7_6system6detail7generic6detail22compute_sequence_valueIivEElEEEEvT0_T1_,"a",@progbits
	.sectionflags	@""
	.align	4
.nv.constant0._ZN3cub18CUB_300001_SM_10006detail8for_each13static_kernelINS2_12policy_hub_t12policy_500_tElN6thrust24THRUST_300001_SM_1000_NS8cuda_cub10__tabulate7functorINS7_6detail15normal_iteratorINS7_10device_ptrIiEEEENS7_6system6detail7generic6detail22compute_sequence_valueIivEElEEEEvT0_T1_:
	.zero		920


//--------------------- .nv.constant0._ZN3cub18CUB_300001_SM_10006detail11EmptyKernelIvEEvv --------------------------
	.section	.nv.constant0._ZN3cub18CUB_300001_SM_10006detail11EmptyKernelIvEEvv,"a",@progbits
	.sectionflags	@""
	.align	4
.nv.constant0._ZN3cub18CUB_300001_SM_10006detail11EmptyKernelIvEEvv:
	.zero		896


//--------------------- .nv.constant0._Z15maxReduceKernelPKiiPi --------------------------
	.section	.nv.constant0._Z15maxReduceKernelPKiiPi,"a",@progbits
	.sectionflags	@""
	.align	4
.nv.constant0._Z15maxReduceKernelPKiiPi:
	.zero		920


//--------------------- .nv.constant0._Z21updateNeighborsKernelPKiS0_PKdS0_S0_iPiS3_iiS3_d --------------------------
	.section	.nv.constant0._Z21updateNeighborsKernelPKiS0_PKdS0_S0_iPiS3_iiS3_d,"a",@progbits
	.sectionflags	@""
	.align	4
.nv.constant0._Z21updateNeighborsKernelPKiS0_PKdS0_S0_iPiS3_iiS3_d:
	.zero		984


//--------------------- .nv.constant0._Z25updateNeighborCellsKernelPdPiS0_iiiS0_ --------------------------
	.section	.nv.constant0._Z25updateNeighborCellsKernelPdPiS0_iiiS0_,"a",@progbits
	.sectionflags	@""
	.align	4
.nv.constant0._Z25updateNeighborCellsKernelPdPiS0_iiiS0_:
	.zero		944


//--------------------- .nv.constant0._Z19updateShapeIdKernelPiS_i --------------------------
	.section	.nv.constant0._Z19updateShapeIdKernelPiS_i,"a",@progbits
	.sectionflags	@""
	.align	4
.nv.constant0._Z19updateShapeIdKernelPiS_i:
	.zero		916


//--------------------- .nv.constant0._Z17updateAreasKernelPdS_Pii --------------------------
	.section	.nv.constant0._Z17updateAreasKernelPdS_Pii,"a",@progbits
	.sectionflags	@""
	.align	4
.nv.constant0._Z17updateAreasKernelPdS_Pii:
	.zero		924


//--------------------- .nv.constant0._Z16initStatesKernelP17curandStateXORWOWyi --------------------------
	.section	.nv.constant0._Z16initStatesKernelP17curandStateXORWOWyi,"a",@progbits
	.sectionflags	@""
	.align	4
.nv.constant0._Z16initStatesKernelP17curandStateXORWOWyi:
	.zero		916


//--------------------- SYMBOLS --------------------------

	.type		.nv.reservedSmem.offset0,@object
	.size		.nv.reservedSmem.offset0,0x4
	.type		.nv.reservedSmem.cap,@object
	.size		.nv.reservedSmem.cap,0x4
